	.target	sm_103a

	.elftype	@"ET_EXEC"


//--------------------- .note.nv.tkinfo           --------------------------
	.section	.note.nv.tkinfo,"",@"SHT_NOTE"
	.sectionflags	@"SHF_NOTE_NV_TKINFO"
	.tkinfo
        /*0018*/ 	.word	0x00000002
        /*0030*/ 	.string	""
        /*0030*/ 	.string	"ptxas"
        /*0030*/ 	.string	"Cuda compilation tools, release 13.0, V13.0.88"
        /*0030*/ 	.string	"Build cuda_13.0.r13.0/compiler.36424714_0"
        /*0030*/ 	.string	"-arch sm_103a -m 64 "



//--------------------- .note.nv.cuinfo           --------------------------
	.section	.note.nv.cuinfo,"",@"SHT_NOTE"
	.sectionflags	@"SHF_NOTE_NV_CUINFO"
        /*0018*/ 	.short	0x0002
        /*001a*/ 	.short	0x0067
        /*001c*/ 	.short	0x0082
	.zero		2


//--------------------- .nv.info                  --------------------------
	.section	.nv.info,"",@"SHT_CUDA_INFO"
	.align	4


	//----- nvinfo : EIATTR_REGCOUNT
	.align		4
        /*0000*/ 	.byte	0x04, 0x2f
        /*0002*/ 	.short	(.L_12 - .L_11)
	.align		4
.L_11:
        /*0004*/ 	.word	index@(_ZN7cutlass13device_kernelIN5flash11enable_sm90INS1_16FlashAttnFwdSm90INS1_25CollectiveMainloopFwdSm90ILi2EN4cute5tupleIJNS5_1CILi1EEES8_S8_EEENS6_IJNS7_ILi192EEENS7_ILi128EEENS7_ILi64EEEEEELi64ENS_6half_tEfNS_4arch4Sm90ELb1ELb0ELb0ELb1ELb0ELb1ELb0ELb1ELb1ELb0ELb0ELb0EEENS1_21CollectiveEpilogueFwdINS6_IJSA_SC_SB_EEES9_SE_SG_Li384ELb1ELb0ELb0ELb0EEENS1_36VarlenDynamicPersistentTileSchedulerILi192ELi128ELi384ELi32ELb0ELb0ELb1ELb1ELb1ELb1EEEEEEEEEvNT_6ParamsE)
        /*0008*/ 	.word	0x00000004


	//----- nvinfo : EIATTR_FRAME_SIZE
	.align		4
.L_12:
        /*000c*/ 	.byte	0x04, 0x11
        /*000e*/ 	.short	(.L_14 - .L_13)
	.align		4
.L_13:
        /*0010*/ 	.word	index@(_ZN7cutlass13device_kernelIN5flash11enable_sm90INS1_16FlashAttnFwdSm90INS1_25CollectiveMainloopFwdSm90ILi2EN4cute5tupleIJNS5_1CILi1EEES8_S8_EEENS6_IJNS7_ILi192EEENS7_ILi128EEENS7_ILi64EEEEEELi64ENS_6half_tEfNS_4arch4Sm90ELb1ELb0ELb0ELb1ELb0ELb1ELb0ELb1ELb1ELb0ELb0ELb0EEENS1_21CollectiveEpilogueFwdINS6_IJSA_SC_SB_EEES9_SE_SG_Li384ELb1ELb0ELb0ELb0EEENS1_36VarlenDynamicPersistentTileSchedulerILi192ELi128ELi384ELi32ELb0ELb0ELb1ELb1ELb1ELb1EEEEEEEEEvNT_6ParamsE)
        /*0014*/ 	.word	0x00000000


	//----- nvinfo : EIATTR_REGCOUNT
	.align		4
.L_14:
        /*0018*/ 	.byte	0x04, 0x2f
        /*001a*/ 	.short	(.L_16 - .L_15)
	.align		4
.L_15:
        /*001c*/ 	.word	index@(_ZN7cutlass13device_kernelIN5flash11enable_sm90INS1_16FlashAttnFwdSm90INS1_25CollectiveMainloopFwdSm90ILi2EN4cute5tupleIJNS5_1CILi1EEES8_S8_EEENS6_IJNS7_ILi192EEENS7_ILi128EEENS7_ILi64EEEEEELi64ENS_6half_tEfNS_4arch4Sm90ELb1ELb0ELb0ELb1ELb0ELb0ELb0ELb1ELb1ELb0ELb0ELb0EEENS1_21CollectiveEpilogueFwdINS6_IJSA_SC_SB_EEES9_SE_SG_Li384ELb1ELb0ELb0ELb0EEENS1_36VarlenDynamicPersistentTileSchedulerILi192ELi128ELi384ELi32ELb0ELb0ELb1ELb1ELb1ELb1EEEEEEEEEvNT_6ParamsE)
        /*0020*/ 	.word	0x00000004


	//----- nvinfo : EIATTR_FRAME_SIZE
	.align		4
.L_16:
        /*0024*/ 	.byte	0x04, 0x11
        /*0026*/ 	.short	(.L_18 - .L_17)
	.align		4
.L_17:
        /*0028*/ 	.word	index@(_ZN7cutlass13device_kernelIN5flash11enable_sm90INS1_16FlashAttnFwdSm90INS1_25CollectiveMainloopFwdSm90ILi2EN4cute5tupleIJNS5_1CILi1EEES8_S8_EEENS6_IJNS7_ILi192EEENS7_ILi128EEENS7_ILi64EEEEEELi64ENS_6half_tEfNS_4arch4Sm90ELb1ELb0ELb0ELb1ELb0ELb0ELb0ELb1ELb1ELb0ELb0ELb0EEENS1_21CollectiveEpilogueFwdINS6_IJSA_SC_SB_EEES9_SE_SG_Li384ELb1ELb0ELb0ELb0EEENS1_36VarlenDynamicPersistentTileSchedulerILi192ELi128ELi384ELi32ELb0ELb0ELb1ELb1ELb1ELb1EEEEEEEEEvNT_6ParamsE)
        /*002c*/ 	.word	0x00000000


	//----- nvinfo : EIATTR_REGCOUNT
	.align		4
.L_18:
        /*0030*/ 	.byte	0x04, 0x2f
        /*0032*/ 	.short	(.L_20 - .L_19)
	.align		4
.L_19:
        /*0034*/ 	.word	index@(_ZN7cutlass13device_kernelIN5flash11enable_sm90INS1_16FlashAttnFwdSm90INS1_25CollectiveMainloopFwdSm90ILi2EN4cute5tupleIJNS5_1CILi1EEES8_S8_EEENS6_IJNS7_ILi192EEENS7_ILi128EEENS7_ILi64EEEEEELi64ENS_6half_tEfNS_4arch4Sm90ELb1ELb0ELb0ELb0ELb0ELb0ELb0ELb1ELb1ELb0ELb0ELb0EEENS1_21CollectiveEpilogueFwdINS6_IJSA_SC_SB_EEES9_SE_SG_Li384ELb0ELb0ELb0ELb0EEENS1_30DynamicPersistentTileSchedulerILi384ELi32ELb0ELb0ELb1EEEEEEEEEvNT_6ParamsE)
        /*0038*/ 	.word	0x00000004


	//----- nvinfo : EIATTR_FRAME_SIZE
	.align		4
.L_20:
        /*003c*/ 	.byte	0x04, 0x11
        /*003e*/ 	.short	(.L_22 - .L_21)
	.align		4
.L_21:
        /*0040*/ 	.word	index@(_ZN7cutlass13device_kernelIN5flash11enable_sm90INS1_16FlashAttnFwdSm90INS1_25CollectiveMainloopFwdSm90ILi2EN4cute5tupleIJNS5_1CILi1EEES8_S8_EEENS6_IJNS7_ILi192EEENS7_ILi128EEENS7_ILi64EEEEEELi64ENS_6half_tEfNS_4arch4Sm90ELb1ELb0ELb0ELb0ELb0ELb0ELb0ELb1ELb1ELb0ELb0ELb0EEENS1_21CollectiveEpilogueFwdINS6_IJSA_SC_SB_EEES9_SE_SG_Li384ELb0ELb0ELb0ELb0EEENS1_30DynamicPersistentTileSchedulerILi384ELi32ELb0ELb0ELb1EEEEEEEEEvNT_6ParamsE)
        /*0044*/ 	.word	0x00000000


	//----- nvinfo : EIATTR_REGCOUNT
	.align		4
.L_22:
        /*0048*/ 	.byte	0x04, 0x2f
        /*004a*/ 	.short	(.L_24 - .L_23)
	.align		4
.L_23:
        /*004c*/ 	.word	index@(_ZN7cutlass13device_kernelIN5flash11enable_sm90INS1_16FlashAttnFwdSm90INS1_25CollectiveMainloopFwdSm90ILi2EN4cute5tupleIJNS5_1CILi1EEES8_S8_EEENS6_IJNS7_ILi192EEENS7_ILi128EEENS7_ILi64EEEEEELi64ENS_6half_tEfNS_4arch4Sm90ELb0ELb1ELb0ELb1ELb0ELb1ELb0ELb1ELb1ELb0ELb0ELb0EEENS1_21CollectiveEpilogueFwdINS6_IJSA_SC_SB_EEES9_SE_SG_Li384ELb1ELb0ELb0ELb0EEENS1_36VarlenDynamicPersistentTileSchedulerILi192ELi128ELi384ELi32ELb0ELb0ELb1ELb1ELb0ELb1EEEEEEEEEvNT_6ParamsE)
        /*0050*/ 	.word	0x00000004


	//----- nvinfo : EIATTR_FRAME_SIZE
	.align		4
.L_24:
        /*0054*/ 	.byte	0x04, 0x11
        /*0056*/ 	.short	(.L_26 - .L_25)
	.align		4
.L_25:
        /*0058*/ 	.word	index@(_ZN7cutlass13device_kernelIN5flash11enable_sm90INS1_16FlashAttnFwdSm90INS1_25CollectiveMainloopFwdSm90ILi2EN4cute5tupleIJNS5_1CILi1EEES8_S8_EEENS6_IJNS7_ILi192EEENS7_ILi128EEENS7_ILi64EEEEEELi64ENS_6half_tEfNS_4arch4Sm90ELb0ELb1ELb0ELb1ELb0ELb1ELb0ELb1ELb1ELb0ELb0ELb0EEENS1_21CollectiveEpilogueFwdINS6_IJSA_SC_SB_EEES9_SE_SG_Li384ELb1ELb0ELb0ELb0EEENS1_36VarlenDynamicPersistentTileSchedulerILi192ELi128ELi384ELi32ELb0ELb0ELb1ELb1ELb0ELb1EEEEEEEEEvNT_6ParamsE)
        /*005c*/ 	.word	0x00000000


	//----- nvinfo : EIATTR_REGCOUNT
	.align		4
.L_26:
        /*0060*/ 	.byte	0x04, 0x2f
        /*0062*/ 	.short	(.L_28 - .L_27)
	.align		4
.L_27:
        /*0064*/ 	.word	index@(_ZN7cutlass13device_kernelIN5flash11enable_sm90INS1_16FlashAttnFwdSm90INS1_25CollectiveMainloopFwdSm90ILi2EN4cute5tupleIJNS5_1CILi1EEES8_S8_EEENS6_IJNS7_ILi192EEENS7_ILi128EEENS7_ILi64EEEEEELi64ENS_6half_tEfNS_4arch4Sm90ELb0ELb1ELb0ELb1ELb0ELb0ELb0ELb1ELb1ELb0ELb0ELb0EEENS1_21CollectiveEpilogueFwdINS6_IJSA_SC_SB_EEES9_SE_SG_Li384ELb1ELb0ELb0ELb0EEENS1_36VarlenDynamicPersistentTileSchedulerILi192ELi128ELi384ELi32ELb0ELb0ELb1ELb1ELb0ELb1EEEEEEEEEvNT_6ParamsE)
        /*0068*/ 	.word	0x00000004


	//----- nvinfo : EIATTR_FRAME_SIZE
	.align		4
.L_28:
        /*006c*/ 	.byte	0x04, 0x11
        /*006e*/ 	.short	(.L_30 - .L_29)
	.align		4
.L_29:
        /*0070*/ 	.word	index@(_ZN7cutlass13device_kernelIN5flash11enable_sm90INS1_16FlashAttnFwdSm90INS1_25CollectiveMainloopFwdSm90ILi2EN4cute5tupleIJNS5_1CILi1EEES8_S8_EEENS6_IJNS7_ILi192EEENS7_ILi128EEENS7_ILi64EEEEEELi64ENS_6half_tEfNS_4arch4Sm90ELb0ELb1ELb0ELb1ELb0ELb0ELb0ELb1ELb1ELb0ELb0ELb0EEENS1_21CollectiveEpilogueFwdINS6_IJSA_SC_SB_EEES9_SE_SG_Li384ELb1ELb0ELb0ELb0EEENS1_36VarlenDynamicPersistentTileSchedulerILi192ELi128ELi384ELi32ELb0ELb0ELb1ELb1ELb0ELb1EEEEEEEEEvNT_6ParamsE)
        /*0074*/ 	.word	0x00000000


	//----- nvinfo : EIATTR_REGCOUNT
	.align		4
.L_30:
        /*0078*/ 	.byte	0x04, 0x2f
        /*007a*/ 	.short	(.L_32 - .L_31)
	.align		4
.L_31:
        /*007c*/ 	.word	index@(_ZN7cutlass13device_kernelIN5flash11enable_sm90INS1_16FlashAttnFwdSm90INS1_25CollectiveMainloopFwdSm90ILi2EN4cute5tupleIJNS5_1CILi1EEES8_S8_EEENS6_IJNS7_ILi192EEENS7_ILi128EEENS7_ILi64EEEEEELi64ENS_6half_tEfNS_4arch4Sm90ELb0ELb1ELb0ELb0ELb0ELb0ELb0ELb1ELb1ELb0ELb0ELb0EEENS1_21CollectiveEpilogueFwdINS6_IJSA_SC_SB_EEES9_SE_SG_Li384ELb0ELb0ELb0ELb0EEENS1_30DynamicPersistentTileSchedulerILi384ELi32ELb0ELb0ELb1EEEEEEEEEvNT_6ParamsE)
        /*0080*/ 	.word	0x00000004


	//----- nvinfo : EIATTR_FRAME_SIZE
	.align		4
.L_32:
        /*0084*/ 	.byte	0x04, 0x11
        /*0086*/ 	.short	(.L_34 - .L_33)
	.align		4
.L_33:
        /*0088*/ 	.word	index@(_ZN7cutlass13device_kernelIN5flash11enable_sm90INS1_16FlashAttnFwdSm90INS1_25CollectiveMainloopFwdSm90ILi2EN4cute5tupleIJNS5_1CILi1EEES8_S8_EEENS6_IJNS7_ILi192EEENS7_ILi128EEENS7_ILi64EEEEEELi64ENS_6half_tEfNS_4arch4Sm90ELb0ELb1ELb0ELb0ELb0ELb0ELb0ELb1ELb1ELb0ELb0ELb0EEENS1_21CollectiveEpilogueFwdINS6_IJSA_SC_SB_EEES9_SE_SG_Li384ELb0ELb0ELb0ELb0EEENS1_30DynamicPersistentTileSchedulerILi384ELi32ELb0ELb0ELb1EEEEEEEEEvNT_6ParamsE)
        /*008c*/ 	.word	0x00000000


	//----- nvinfo : EIATTR_REGCOUNT
	.align		4
.L_34:
        /*0090*/ 	.byte	0x04, 0x2f
        /*0092*/ 	.short	(.L_36 - .L_35)
	.align		4
.L_35:
        /*0094*/ 	.word	index@(_ZN7cutlass13device_kernelIN5flash11enable_sm90INS1_16FlashAttnFwdSm90INS1_25CollectiveMainloopFwdSm90ILi2EN4cute5tupleIJNS5_1CILi1EEES8_S8_EEENS6_IJNS7_ILi192EEESA_NS7_ILi64EEEEEELi64ENS_6half_tEfNS_4arch4Sm90ELb0ELb0ELb0ELb1ELb0ELb1ELb0ELb0ELb1ELb0ELb0ELb0EEENS1_21CollectiveEpilogueFwdINS6_IJSA_SB_SA_EEES9_SD_SF_Li384ELb1ELb0ELb0ELb0EEENS1_36VarlenDynamicPersistentTileSchedulerILi192ELi192ELi384ELi32ELb0ELb0ELb1ELb0ELb1ELb1EEEEEEEEEvNT_6ParamsE)
        /*0098*/ 	.word	0x00000004


	//----- nvinfo : EIATTR_FRAME_SIZE
	.align		4
.L_36:
        /*009c*/ 	.byte	0x04, 0x11
        /*009e*/ 	.short	(.L_38 - .L_37)
	.align		4
.L_37:
        /*00a0*/ 	.word	index@(_ZN7cutlass13device_kernelIN5flash11enable_sm90INS1_16FlashAttnFwdSm90INS1_25CollectiveMainloopFwdSm90ILi2EN4cute5tupleIJNS5_1CILi1EEES8_S8_EEENS6_IJNS7_ILi192EEESA_NS7_ILi64EEEEEELi64ENS_6half_tEfNS_4arch4Sm90ELb0ELb0ELb0ELb1ELb0ELb1ELb0ELb0ELb1ELb0ELb0ELb0EEENS1_21CollectiveEpilogueFwdINS6_IJSA_SB_SA_EEES9_SD_SF_Li384ELb1ELb0ELb0ELb0EEENS1_36VarlenDynamicPersistentTileSchedulerILi192ELi192ELi384ELi32ELb0ELb0ELb1ELb0ELb1ELb1EEEEEEEEEvNT_6ParamsE)
        /*00a4*/ 	.word	0x00000000


	//----- nvinfo : EIATTR_REGCOUNT
	.align		4
.L_38:
        /*00a8*/ 	.byte	0x04, 0x2f
        /*00aa*/ 	.short	(.L_40 - .L_39)
	.align		4
.L_39:
        /*00ac*/ 	.word	index@(_ZN7cutlass13device_kernelIN5flash11enable_sm90INS1_16FlashAttnFwdSm90INS1_25CollectiveMainloopFwdSm90ILi2EN4cute5tupleIJNS5_1CILi1EEES8_S8_EEENS6_IJNS7_ILi192EEESA_NS7_ILi64EEEEEELi64ENS_6half_tEfNS_4arch4Sm90ELb0ELb0ELb0ELb1ELb0ELb0ELb0ELb0ELb1ELb0ELb0ELb0EEENS1_21CollectiveEpilogueFwdINS6_IJSA_SB_SA_EEES9_SD_SF_Li384ELb1ELb0ELb0ELb0EEENS1_36VarlenDynamicPersistentTileSchedulerILi192ELi192ELi384ELi32ELb0ELb0ELb1ELb0ELb1ELb1EEEEEEEEEvNT_6ParamsE)
        /*00b0*/ 	.word	0x00000004


	//----- nvinfo : EIATTR_FRAME_SIZE
	.align		4
.L_40:
        /*00b4*/ 	.byte	0x04, 0x11
        /*00b6*/ 	.short	(.L_42 - .L_41)
	.align		4
.L_41:
        /*00b8*/ 	.word	index@(_ZN7cutlass13device_kernelIN5flash11enable_sm90INS1_16FlashAttnFwdSm90INS1_25CollectiveMainloopFwdSm90ILi2EN4cute5tupleIJNS5_1CILi1EEES8_S8_EEENS6_IJNS7_ILi192EEESA_NS7_ILi64EEEEEELi64ENS_6half_tEfNS_4arch4Sm90ELb0ELb0ELb0ELb1ELb0ELb0ELb0ELb0ELb1ELb0ELb0ELb0EEENS1_21CollectiveEpilogueFwdINS6_IJSA_SB_SA_EEES9_SD_SF_Li384ELb1ELb0ELb0ELb0EEENS1_36VarlenDynamicPersistentTileSchedulerILi192ELi192ELi384ELi32ELb0ELb0ELb1ELb0ELb1ELb1EEEEEEEEEvNT_6ParamsE)
        /*00bc*/ 	.word	0x00000000


	//----- nvinfo : EIATTR_REGCOUNT
	.align		4
.L_42:
        /*00c0*/ 	.byte	0x04, 0x2f
        /*00c2*/ 	.short	(.L_44 - .L_43)
	.align		4
.L_43:
        /*00c4*/ 	.word	index@(_ZN7cutlass13device_kernelIN5flash11enable_sm90INS1_16FlashAttnFwdSm90INS1_25CollectiveMainloopFwdSm90ILi2EN4cute5tupleIJNS5_1CILi1EEES8_S8_EEENS6_IJNS7_ILi192EEESA_NS7_ILi64EEEEEELi64ENS_6half_tEfNS_4arch4Sm90ELb0ELb0ELb0ELb0ELb0ELb0ELb0ELb0ELb1ELb0ELb0ELb0EEENS1_21CollectiveEpilogueFwdINS6_IJSA_SB_SA_EEES9_SD_SF_Li384ELb0ELb0ELb0ELb0EEENS1_29StaticPersistentTileSchedulerILb0EEEEEEEEEvNT_6ParamsE)
        /*00c8*/ 	.word	0x00000004


	//----- nvinfo : EIATTR_FRAME_SIZE
	.align		4
.L_44:
        /*00cc*/ 	.byte	0x04, 0x11
        /*00ce*/ 	.short	(.L_46 - .L_45)
	.align		4
.L_45:
        /*00d0*/ 	.word	index@(_ZN7cutlass13device_kernelIN5flash11enable_sm90INS1_16FlashAttnFwdSm90INS1_25CollectiveMainloopFwdSm90ILi2EN4cute5tupleIJNS5_1CILi1EEES8_S8_EEENS6_IJNS7_ILi192EEESA_NS7_ILi64EEEEEELi64ENS_6half_tEfNS_4arch4Sm90ELb0ELb0ELb0ELb0ELb0ELb0ELb0ELb0ELb1ELb0ELb0ELb0EEENS1_21CollectiveEpilogueFwdINS6_IJSA_SB_SA_EEES9_SD_SF_Li384ELb0ELb0ELb0ELb0EEENS1_29StaticPersistentTileSchedulerILb0EEEEEEEEEvNT_6ParamsE)
        /*00d4*/ 	.word	0x00000000


	//----- nvinfo : EIATTR_REGCOUNT
	.align		4
.L_46:
        /*00d8*/ 	.byte	0x04, 0x2f
        /*00da*/ 	.short	(.L_48 - .L_47)
	.align		4
.L_47:
        /*00dc*/ 	.word	index@(_ZN7cutlass13device_kernelIN5flash11enable_sm90INS1_16FlashAttnFwdSm90INS1_25CollectiveMainloopFwdSm90ILi2EN4cute5tupleIJNS5_1CILi1EEES8_S8_EEENS6_IJNS7_ILi192EEENS7_ILi144EEENS7_ILi96EEEEEELi96ENS_6half_tEfNS_4arch4Sm90ELb1ELb0ELb0ELb1ELb0ELb1ELb0ELb0ELb1ELb0ELb0ELb0EEENS1_21CollectiveEpilogueFwdINS6_IJSA_SC_SB_EEES9_SE_SG_Li384ELb1ELb0ELb0ELb0EEENS1_36VarlenDynamicPersistentTileSchedulerILi192ELi144ELi384ELi32ELb0ELb0ELb1ELb1ELb1ELb1EEEEEEEEEvNT_6ParamsE)
        /*00e0*/ 	.word	0x00000004


	//----- nvinfo : EIATTR_FRAME_SIZE
	.align		4
.L_48:
        /*00e4*/ 	.byte	0x04, 0x11
        /*00e6*/ 	.short	(.L_50 - .L_49)
	.align		4
.L_49:
        /*00e8*/ 	.word	index@(_ZN7cutlass13device_kernelIN5flash11enable_sm90INS1_16FlashAttnFwdSm90INS1_25CollectiveMainloopFwdSm90ILi2EN4cute5tupleIJNS5_1CILi1EEES8_S8_EEENS6_IJNS7_ILi192EEENS7_ILi144EEENS7_ILi96EEEEEELi96ENS_6half_tEfNS_4arch4Sm90ELb1ELb0ELb0ELb1ELb0ELb1ELb0ELb0ELb1ELb0ELb0ELb0EEENS1_21CollectiveEpilogueFwdINS6_IJSA_SC_SB_EEES9_SE_SG_Li384ELb1ELb0ELb0ELb0EEENS1_36VarlenDynamicPersistentTileSchedulerILi192ELi144ELi384ELi32ELb0ELb0ELb1ELb1ELb1ELb1EEEEEEEEEvNT_6ParamsE)
        /*00ec*/ 	.word	0x00000000


	//----- nvinfo : EIATTR_REGCOUNT
	.align		4
.L_50:
        /*00f0*/ 	.byte	0x04, 0x2f
        /*00f2*/ 	.short	(.L_52 - .L_51)
	.align		4
.L_51:
        /*00f4*/ 	.word	index@(_ZN7cutlass13device_kernelIN5flash11enable_sm90INS1_16FlashAttnFwdSm90INS1_25CollectiveMainloopFwdSm90ILi2EN4cute5tupleIJNS5_1CILi1EEES8_S8_EEENS6_IJNS7_ILi192EEENS7_ILi144EEENS7_ILi96EEEEEELi96ENS_6half_tEfNS_4arch4Sm90ELb1ELb0ELb0ELb1ELb0ELb0ELb0ELb0ELb1ELb0ELb0ELb0EEENS1_21CollectiveEpilogueFwdINS6_IJSA_SC_SB_EEES9_SE_SG_Li384ELb1ELb0ELb0ELb0EEENS1_36VarlenDynamicPersistentTileSchedulerILi192ELi144ELi384ELi32ELb0ELb0ELb1ELb1ELb1ELb1EEEEEEEEEvNT_6ParamsE)
        /*00f8*/ 	.word	0x00000004


	//----- nvinfo : EIATTR_FRAME_SIZE
	.align		4
.L_52:
        /*00fc*/ 	.byte	0x04, 0x11
        /*00fe*/ 	.short	(.L_54 - .L_53)
	.align		4
.L_53:
        /*0100*/ 	.word	index@(_ZN7cutlass13device_kernelIN5flash11enable_sm90INS1_16FlashAttnFwdSm90INS1_25CollectiveMainloopFwdSm90ILi2EN4cute5tupleIJNS5_1CILi1EEES8_S8_EEENS6_IJNS7_ILi192EEENS7_ILi144EEENS7_ILi96EEEEEELi96ENS_6half_tEfNS_4arch4Sm90ELb1ELb0ELb0ELb1ELb0ELb0ELb0ELb0ELb1ELb0ELb0ELb0EEENS1_21CollectiveEpilogueFwdINS6_IJSA_SC_SB_EEES9_SE_SG_Li384ELb1ELb0ELb0ELb0EEENS1_36VarlenDynamicPersistentTileSchedulerILi192ELi144ELi384ELi32ELb0ELb0ELb1ELb1ELb1ELb1EEEEEEEEEvNT_6ParamsE)
        /*0104*/ 	.word	0x00000000


	//----- nvinfo : EIATTR_REGCOUNT
	.align		4
.L_54:
        /*0108*/ 	.byte	0x04, 0x2f
        /*010a*/ 	.short	(.L_56 - .L_55)
	.align		4
.L_55:
        /*010c*/ 	.word	index@(_ZN7cutlass13device_kernelIN5flash11enable_sm90INS1_16FlashAttnFwdSm90INS1_25CollectiveMainloopFwdSm90ILi2EN4cute5tupleIJNS5_1CILi1EEES8_S8_EEENS6_IJNS7_ILi192EEENS7_ILi144EEENS7_ILi96EEEEEELi96ENS_6half_tEfNS_4arch4Sm90ELb1ELb0ELb0ELb0ELb0ELb0ELb0ELb0ELb1ELb0ELb0ELb0EEENS1_21CollectiveEpilogueFwdINS6_IJSA_SC_SB_EEES9_SE_SG_Li384ELb0ELb0ELb0ELb0EEENS1_30DynamicPersistentTileSchedulerILi384ELi32ELb0ELb0ELb1EEEEEEEEEvNT_6ParamsE)
        /*0110*/ 	.word	0x00000004


	//----- nvinfo : EIATTR_FRAME_SIZE
	.align		4
.L_56:
        /*0114*/ 	.byte	0x04, 0x11
        /*0116*/ 	.short	(.L_58 - .L_57)
	.align		4
.L_57:
        /*0118*/ 	.word	index@(_ZN7cutlass13device_kernelIN5flash11enable_sm90INS1_16FlashAttnFwdSm90INS1_25CollectiveMainloopFwdSm90ILi2EN4cute5tupleIJNS5_1CILi1EEES8_S8_EEENS6_IJNS7_ILi192EEENS7_ILi144EEENS7_ILi96EEEEEELi96ENS_6half_tEfNS_4arch4Sm90ELb1ELb0ELb0ELb0ELb0ELb0ELb0ELb0ELb1ELb0ELb0ELb0EEENS1_21CollectiveEpilogueFwdINS6_IJSA_SC_SB_EEES9_SE_SG_Li384ELb0ELb0ELb0ELb0EEENS1_30DynamicPersistentTileSchedulerILi384ELi32ELb0ELb0ELb1EEEEEEEEEvNT_6ParamsE)
        /*011c*/ 	.word	0x00000000


	//----- nvinfo : EIATTR_REGCOUNT
	.align		4
.L_58:
        /*0120*/ 	.byte	0x04, 0x2f
        /*0122*/ 	.short	(.L_60 - .L_59)
	.align		4
.L_59:
        /*0124*/ 	.word	index@(_ZN7cutlass13device_kernelIN5flash11enable_sm90INS1_16FlashAttnFwdSm90INS1_25CollectiveMainloopFwdSm90ILi2EN4cute5tupleIJNS5_1CILi1EEES8_S8_EEENS6_IJNS7_ILi192EEENS7_ILi128EEENS7_ILi96EEEEEELi96ENS_6half_tEfNS_4arch4Sm90ELb0ELb1ELb0ELb1ELb0ELb1ELb0ELb0ELb1ELb0ELb0ELb0EEENS1_21CollectiveEpilogueFwdINS6_IJSA_SC_SB_EEES9_SE_SG_Li384ELb1ELb0ELb0ELb0EEENS1_36VarlenDynamicPersistentTileSchedulerILi192ELi128ELi384ELi32ELb0ELb0ELb1ELb1ELb0ELb1EEEEEEEEEvNT_6ParamsE)
        /*0128*/ 	.word	0x00000004


	//----- nvinfo : EIATTR_FRAME_SIZE
	.align		4
.L_60:
        /*012c*/ 	.byte	0x04, 0x11
        /*012e*/ 	.short	(.L_62 - .L_61)
	.align		4
.L_61:
        /*0130*/ 	.word	index@(_ZN7cutlass13device_kernelIN5flash11enable_sm90INS1_16FlashAttnFwdSm90INS1_25CollectiveMainloopFwdSm90ILi2EN4cute5tupleIJNS5_1CILi1EEES8_S8_EEENS6_IJNS7_ILi192EEENS7_ILi128EEENS7_ILi96EEEEEELi96ENS_6half_tEfNS_4arch4Sm90ELb0ELb1ELb0ELb1ELb0ELb1ELb0ELb0ELb1ELb0ELb0ELb0EEENS1_21CollectiveEpilogueFwdINS6_IJSA_SC_SB_EEES9_SE_SG_Li384ELb1ELb0ELb0ELb0EEENS1_36VarlenDynamicPersistentTileSchedulerILi192ELi128ELi384ELi32ELb0ELb0ELb1ELb1ELb0ELb1EEEEEEEEEvNT_6ParamsE)
        /*0134*/ 	.word	0x00000000


	//----- nvinfo : EIATTR_REGCOUNT
	.align		4
.L_62:
        /*0138*/ 	.byte	0x04, 0x2f
        /*013a*/ 	.short	(.L_64 - .L_63)
	.align		4
.L_63:
        /*013c*/ 	.word	index@(_ZN7cutlass13device_kernelIN5flash11enable_sm90INS1_16FlashAttnFwdSm90INS1_25CollectiveMainloopFwdSm90ILi2EN4cute5tupleIJNS5_1CILi1EEES8_S8_EEENS6_IJNS7_ILi192EEENS7_ILi128EEENS7_ILi96EEEEEELi96ENS_6half_tEfNS_4arch4Sm90ELb0ELb1ELb0ELb1ELb0ELb0ELb0ELb0ELb1ELb0ELb0ELb0EEENS1_21CollectiveEpilogueFwdINS6_IJSA_SC_SB_EEES9_SE_SG_Li384ELb1ELb0ELb0ELb0EEENS1_36VarlenDynamicPersistentTileSchedulerILi192ELi128ELi384ELi32ELb0ELb0ELb1ELb1ELb0ELb1EEEEEEEEEvNT_6ParamsE)
        /*0140*/ 	.word	0x00000004


	//----- nvinfo : EIATTR_FRAME_SIZE
	.align		4
.L_64:
        /*0144*/ 	.byte	0x04, 0x11
        /*0146*/ 	.short	(.L_66 - .L_65)
	.align		4
.L_65:
        /*0148*/ 	.word	index@(_ZN7cutlass13device_kernelIN5flash11enable_sm90INS1_16FlashAttnFwdSm90INS1_25CollectiveMainloopFwdSm90ILi2EN4cute5tupleIJNS5_1CILi1EEES8_S8_EEENS6_IJNS7_ILi192EEENS7_ILi128EEENS7_ILi96EEEEEELi96ENS_6half_tEfNS_4arch4Sm90ELb0ELb1ELb0ELb1ELb0ELb0ELb0ELb0ELb1ELb0ELb0ELb0EEENS1_21CollectiveEpilogueFwdINS6_IJSA_SC_SB_EEES9_SE_SG_Li384ELb1ELb0ELb0ELb0EEENS1_36VarlenDynamicPersistentTileSchedulerILi192ELi128ELi384ELi32ELb0ELb0ELb1ELb1ELb0ELb1EEEEEEEEEvNT_6ParamsE)
        /*014c*/ 	.word	0x00000000


	//----- nvinfo : EIATTR_REGCOUNT
	.align		4
.L_66:
        /*0150*/ 	.byte	0x04, 0x2f
        /*0152*/ 	.short	(.L_68 - .L_67)
	.align		4
.L_67:
        /*0154*/ 	.word	index@(_ZN7cutlass13device_kernelIN5flash11enable_sm90INS1_16FlashAttnFwdSm90INS1_25CollectiveMainloopFwdSm90ILi2EN4cute5tupleIJNS5_1CILi1EEES8_S8_EEENS6_IJNS7_ILi192EEENS7_ILi128EEENS7_ILi96EEEEEELi96ENS_6half_tEfNS_4arch4Sm90ELb0ELb1ELb0ELb0ELb0ELb0ELb0ELb0ELb1ELb0ELb0ELb0EEENS1_21CollectiveEpilogueFwdINS6_IJSA_SC_SB_EEES9_SE_SG_Li384ELb0ELb0ELb0ELb0EEENS1_30DynamicPersistentTileSchedulerILi384ELi32ELb0ELb0ELb1EEEEEEEEEvNT_6ParamsE)
        /*0158*/ 	.word	0x00000004


	//----- nvinfo : EIATTR_FRAME_SIZE
	.align		4
.L_68:
        /*015c*/ 	.byte	0x04, 0x11
        /*015e*/ 	.short	(.L_70 - .L_69)
	.align		4
.L_69:
        /*0160*/ 	.word	index@(_ZN7cutlass13device_kernelIN5flash11enable_sm90INS1_16FlashAttnFwdSm90INS1_25CollectiveMainloopFwdSm90ILi2EN4cute5tupleIJNS5_1CILi1EEES8_S8_EEENS6_IJNS7_ILi192EEENS7_ILi128EEENS7_ILi96EEEEEELi96ENS_6half_tEfNS_4arch4Sm90ELb0ELb1ELb0ELb0ELb0ELb0ELb0ELb0ELb1ELb0ELb0ELb0EEENS1_21CollectiveEpilogueFwdINS6_IJSA_SC_SB_EEES9_SE_SG_Li384ELb0ELb0ELb0ELb0EEENS1_30DynamicPersistentTileSchedulerILi384ELi32ELb0ELb0ELb1EEEEEEEEEvNT_6ParamsE)
        /*0164*/ 	.word	0x00000000


	//----- nvinfo : EIATTR_REGCOUNT
	.align		4
.L_70:
        /*0168*/ 	.byte	0x04, 0x2f
        /*016a*/ 	.short	(.L_72 - .L_71)
	.align		4
.L_71:
        /*016c*/ 	.word	index@(_ZN7cutlass13device_kernelIN5flash11enable_sm90INS1_16FlashAttnFwdSm90INS1_25CollectiveMainloopFwdSm90ILi2EN4cute5tupleIJNS5_1CILi1EEES8_S8_EEENS6_IJNS7_ILi192EEENS7_ILi144EEENS7_ILi96EEEEEELi96ENS_6half_tEfNS_4arch4Sm90ELb0ELb0ELb0ELb1ELb0ELb1ELb0ELb0ELb1ELb0ELb0ELb0EEENS1_21CollectiveEpilogueFwdINS6_IJSA_SC_SB_EEES9_SE_SG_Li384ELb1ELb0ELb0ELb0EEENS1_36VarlenDynamicPersistentTileSchedulerILi192ELi144ELi384ELi32ELb0ELb0ELb1ELb0ELb1ELb1EEEEEEEEEvNT_6ParamsE)
        /*0170*/ 	.word	0x00000004


	//----- nvinfo : EIATTR_FRAME_SIZE
	.align		4
.L_72:
        /*0174*/ 	.byte	0x04, 0x11
        /*0176*/ 	.short	(.L_74 - .L_73)
	.align		4
.L_73:
        /*0178*/ 	.word	index@(_ZN7cutlass13device_kernelIN5flash11enable_sm90INS1_16FlashAttnFwdSm90INS1_25CollectiveMainloopFwdSm90ILi2EN4cute5tupleIJNS5_1CILi1EEES8_S8_EEENS6_IJNS7_ILi192EEENS7_ILi144EEENS7_ILi96EEEEEELi96ENS_6half_tEfNS_4arch4Sm90ELb0ELb0ELb0ELb1ELb0ELb1ELb0ELb0ELb1ELb0ELb0ELb0EEENS1_21CollectiveEpilogueFwdINS6_IJSA_SC_SB_EEES9_SE_SG_Li384ELb1ELb0ELb0ELb0EEENS1_36VarlenDynamicPersistentTileSchedulerILi192ELi144ELi384ELi32ELb0ELb0ELb1ELb0ELb1ELb1EEEEEEEEEvNT_6ParamsE)
        /*017c*/ 	.word	0x00000000


	//----- nvinfo : EIATTR_REGCOUNT
	.align		4
.L_74:
        /*0180*/ 	.byte	0x04, 0x2f
        /*0182*/ 	.short	(.L_76 - .L_75)
	.align		4
.L_75:
        /*0184*/ 	.word	index@(_ZN7cutlass13device_kernelIN5flash11enable_sm90INS1_16FlashAttnFwdSm90INS1_25CollectiveMainloopFwdSm90ILi2EN4cute5tupleIJNS5_1CILi1EEES8_S8_EEENS6_IJNS7_ILi192EEENS7_ILi144EEENS7_ILi96EEEEEELi96ENS_6half_tEfNS_4arch4Sm90ELb0ELb0ELb0ELb1ELb0ELb0ELb0ELb0ELb1ELb0ELb0ELb0EEENS1_21CollectiveEpilogueFwdINS6_IJSA_SC_SB_EEES9_SE_SG_Li384ELb1ELb0ELb0ELb0EEENS1_36VarlenDynamicPersistentTileSchedulerILi192ELi144ELi384ELi32ELb0ELb0ELb1ELb0ELb1ELb1EEEEEEEEEvNT_6ParamsE)
        /*0188*/ 	.word	0x00000004


	//----- nvinfo : EIATTR_FRAME_SIZE
	.align		4
.L_76:
        /*018c*/ 	.byte	0x04, 0x11
        /*018e*/ 	.short	(.L_78 - .L_77)
	.align		4
.L_77:
        /*0190*/ 	.word	index@(_ZN7cutlass13device_kernelIN5flash11enable_sm90INS1_16FlashAttnFwdSm90INS1_25CollectiveMainloopFwdSm90ILi2EN4cute5tupleIJNS5_1CILi1EEES8_S8_EEENS6_IJNS7_ILi192EEENS7_ILi144EEENS7_ILi96EEEEEELi96ENS_6half_tEfNS_4arch4Sm90ELb0ELb0ELb0ELb1ELb0ELb0ELb0ELb0ELb1ELb0ELb0ELb0EEENS1_21CollectiveEpilogueFwdINS6_IJSA_SC_SB_EEES9_SE_SG_Li384ELb1ELb0ELb0ELb0EEENS1_36VarlenDynamicPersistentTileSchedulerILi192ELi144ELi384ELi32ELb0ELb0ELb1ELb0ELb1ELb1EEEEEEEEEvNT_6ParamsE)
        /*0194*/ 	.word	0x00000000


	//----- nvinfo : EIATTR_REGCOUNT
	.align		4
.L_78:
        /*0198*/ 	.byte	0x04, 0x2f
        /*019a*/ 	.short	(.L_80 - .L_79)
	.align		4
.L_79:
        /*019c*/ 	.word	index@(_ZN7cutlass13device_kernelIN5flash11enable_sm90INS1_16FlashAttnFwdSm90INS1_25CollectiveMainloopFwdSm90ILi2EN4cute5tupleIJNS5_1CILi1EEES8_S8_EEENS6_IJNS7_ILi192EEENS7_ILi144EEENS7_ILi96EEEEEELi96ENS_6half_tEfNS_4arch4Sm90ELb0ELb0ELb0ELb0ELb0ELb0ELb0ELb0ELb1ELb0ELb0ELb0EEENS1_21CollectiveEpilogueFwdINS6_IJSA_SC_SB_EEES9_SE_SG_Li384ELb0ELb0ELb0ELb0EEENS1_29StaticPersistentTileSchedulerILb0EEEEEEEEEvNT_6ParamsE)
        /*01a0*/ 	.word	0x00000004


	//----- nvinfo : EIATTR_FRAME_SIZE
	.align		4
.L_80:
        /*01a4*/ 	.byte	0x04, 0x11
        /*01a6*/ 	.short	(.L_82 - .L_81)
	.align		4
.L_81:
        /*01a8*/ 	.word	index@(_ZN7cutlass13device_kernelIN5flash11enable_sm90INS1_16FlashAttnFwdSm90INS1_25CollectiveMainloopFwdSm90ILi2EN4cute5tupleIJNS5_1CILi1EEES8_S8_EEENS6_IJNS7_ILi192EEENS7_ILi144EEENS7_ILi96EEEEEELi96ENS_6half_tEfNS_4arch4Sm90ELb0ELb0ELb0ELb0ELb0ELb0ELb0ELb0ELb1ELb0ELb0ELb0EEENS1_21CollectiveEpilogueFwdINS6_IJSA_SC_SB_EEES9_SE_SG_Li384ELb0ELb0ELb0ELb0EEENS1_29StaticPersistentTileSchedulerILb0EEEEEEEEEvNT_6ParamsE)
        /*01ac*/ 	.word	0x00000000


	//----- nvinfo : EIATTR_REGCOUNT
	.align		4
.L_82:
        /*01b0*/ 	.byte	0x04, 0x2f
        /*01b2*/ 	.short	(.L_84 - .L_83)
	.align		4
.L_83:
        /*01b4*/ 	.word	index@(_ZN7cutlass13device_kernelIN5flash11enable_sm90INS1_16FlashAttnFwdSm90INS1_25CollectiveMainloopFwdSm90ILi2EN4cute5tupleIJNS5_1CILi1EEES8_S8_EEENS6_IJNS7_ILi128EEESA_SA_EEELi128ENS_6half_tEfNS_4arch4Sm90ELb1ELb0ELb0ELb1ELb0ELb1ELb0ELb1ELb1ELb0ELb0ELb0EEENS1_21CollectiveEpilogueFwdISB_S9_SC_SE_Li256ELb1ELb0ELb0ELb0EEENS1_36VarlenDynamicPersistentTileSchedulerILi128ELi128ELi256ELi32ELb0ELb0ELb1ELb1ELb1ELb1EEEEEEEEEvNT_6ParamsE)
        /*01b8*/ 	.word	0x00000004


	//----- nvinfo : EIATTR_FRAME_SIZE
	.align		4
.L_84:
        /*01bc*/ 	.byte	0x04, 0x11
        /*01be*/ 	.short	(.L_86 - .L_85)
	.align		4
.L_85:
        /*01c0*/ 	.word	index@(_ZN7cutlass13device_kernelIN5flash11enable_sm90INS1_16FlashAttnFwdSm90INS1_25CollectiveMainloopFwdSm90ILi2EN4cute5tupleIJNS5_1CILi1EEES8_S8_EEENS6_IJNS7_ILi128EEESA_SA_EEELi128ENS_6half_tEfNS_4arch4Sm90ELb1ELb0ELb0ELb1ELb0ELb1ELb0ELb1ELb1ELb0ELb0ELb0EEENS1_21CollectiveEpilogueFwdISB_S9_SC_SE_Li256ELb1ELb0ELb0ELb0EEENS1_36VarlenDynamicPersistentTileSchedulerILi128ELi128ELi256ELi32ELb0ELb0ELb1ELb1ELb1ELb1EEEEEEEEEvNT_6ParamsE)
        /*01c4*/ 	.word	0x00000000


	//----- nvinfo : EIATTR_REGCOUNT
	.align		4
.L_86:
        /*01c8*/ 	.byte	0x04, 0x2f
        /*01ca*/ 	.short	(.L_88 - .L_87)
	.align		4
.L_87:
        /*01cc*/ 	.word	index@(_ZN7cutlass13device_kernelIN5flash11enable_sm90INS1_16FlashAttnFwdSm90INS1_25CollectiveMainloopFwdSm90ILi2EN4cute5tupleIJNS5_1CILi1EEES8_S8_EEENS6_IJNS7_ILi128EEESA_SA_EEELi128ENS_6half_tEfNS_4arch4Sm90ELb1ELb0ELb0ELb1ELb0ELb0ELb0ELb1ELb1ELb0ELb0ELb0EEENS1_21CollectiveEpilogueFwdISB_S9_SC_SE_Li256ELb1ELb0ELb0ELb0EEENS1_36VarlenDynamicPersistentTileSchedulerILi128ELi128ELi256ELi32ELb0ELb0ELb1ELb1ELb1ELb1EEEEEEEEEvNT_6ParamsE)
        /*01d0*/ 	.word	0x00000004


	//----- nvinfo : EIATTR_FRAME_SIZE
	.align		4
.L_88:
        /*01d4*/ 	.byte	0x04, 0x11
        /*01d6*/ 	.short	(.L_90 - .L_89)
	.align		4
.L_89:
        /*01d8*/ 	.word	index@(_ZN7cutlass13device_kernelIN5flash11enable_sm90INS1_16FlashAttnFwdSm90INS1_25CollectiveMainloopFwdSm90ILi2EN4cute5tupleIJNS5_1CILi1EEES8_S8_EEENS6_IJNS7_ILi128EEESA_SA_EEELi128ENS_6half_tEfNS_4arch4Sm90ELb1ELb0ELb0ELb1ELb0ELb0ELb0ELb1ELb1ELb0ELb0ELb0EEENS1_21CollectiveEpilogueFwdISB_S9_SC_SE_Li256ELb1ELb0ELb0ELb0EEENS1_36VarlenDynamicPersistentTileSchedulerILi128ELi128ELi256ELi32ELb0ELb0ELb1ELb1ELb1ELb1EEEEEEEEEvNT_6ParamsE)
        /*01dc*/ 	.word	0x00000000


	//----- nvinfo : EIATTR_REGCOUNT
	.align		4
.L_90:
        /*01e0*/ 	.byte	0x04, 0x2f
        /*01e2*/ 	.short	(.L_92 - .L_91)
	.align		4
.L_91:
        /*01e4*/ 	.word	index@(_ZN7cutlass13device_kernelIN5flash11enable_sm90INS1_16FlashAttnFwdSm90INS1_25CollectiveMainloopFwdSm90ILi2EN4cute5tupleIJNS5_1CILi1EEES8_S8_EEENS6_IJNS7_ILi128EEESA_SA_EEELi128ENS_6half_tEfNS_4arch4Sm90ELb1ELb0ELb0ELb0ELb0ELb0ELb0ELb1ELb1ELb0ELb0ELb0EEENS1_21CollectiveEpilogueFwdISB_S9_SC_SE_Li256ELb0ELb0ELb0ELb0EEENS1_30DynamicPersistentTileSchedulerILi256ELi32ELb0ELb0ELb1EEEEEEEEEvNT_6ParamsE)
        /*01e8*/ 	.word	0x00000004


	//----- nvinfo : EIATTR_FRAME_SIZE
	.align		4
.L_92:
        /*01ec*/ 	.byte	0x04, 0x11
        /*01ee*/ 	.short	(.L_94 - .L_93)
	.align		4
.L_93:
        /*01f0*/ 	.word	index@(_ZN7cutlass13device_kernelIN5flash11enable_sm90INS1_16FlashAttnFwdSm90INS1_25CollectiveMainloopFwdSm90ILi2EN4cute5tupleIJNS5_1CILi1EEES8_S8_EEENS6_IJNS7_ILi128EEESA_SA_EEELi128ENS_6half_tEfNS_4arch4Sm90ELb1ELb0ELb0ELb0ELb0ELb0ELb0ELb1ELb1ELb0ELb0ELb0EEENS1_21CollectiveEpilogueFwdISB_S9_SC_SE_Li256ELb0ELb0ELb0ELb0EEENS1_30DynamicPersistentTileSchedulerILi256ELi32ELb0ELb0ELb1EEEEEEEEEvNT_6ParamsE)
        /*01f4*/ 	.word	0x00000000


	//----- nvinfo : EIATTR_REGCOUNT
	.align		4
.L_94:
        /*01f8*/ 	.byte	0x04, 0x2f
        /*01fa*/ 	.short	(.L_96 - .L_95)
	.align		4
.L_95:
        /*01fc*/ 	.word	index@(_ZN7cutlass13device_kernelIN5flash11enable_sm90INS1_16FlashAttnFwdSm90INS1_25CollectiveMainloopFwdSm90ILi2EN4cute5tupleIJNS5_1CILi1EEES8_S8_EEENS6_IJNS7_ILi128EEESA_SA_EEELi128ENS_6half_tEfNS_4arch4Sm90ELb0ELb1ELb0ELb1ELb0ELb1ELb0ELb1ELb1ELb0ELb0ELb0EEENS1_21CollectiveEpilogueFwdISB_S9_SC_SE_Li256ELb1ELb0ELb0ELb0EEENS1_36VarlenDynamicPersistentTileSchedulerILi128ELi128ELi256ELi32ELb0ELb0ELb1ELb1ELb0ELb1EEEEEEEEEvNT_6ParamsE)
        /*0200*/ 	.word	0x00000004


	//----- nvinfo : EIATTR_FRAME_SIZE
	.align		4
.L_96:
        /*0204*/ 	.byte	0x04, 0x11
        /*0206*/ 	.short	(.L_98 - .L_97)
	.align		4
.L_97:
        /*0208*/ 	.word	index@(_ZN7cutlass13device_kernelIN5flash11enable_sm90INS1_16FlashAttnFwdSm90INS1_25CollectiveMainloopFwdSm90ILi2EN4cute5tupleIJNS5_1CILi1EEES8_S8_EEENS6_IJNS7_ILi128EEESA_SA_EEELi128ENS_6half_tEfNS_4arch4Sm90ELb0ELb1ELb0ELb1ELb0ELb1ELb0ELb1ELb1ELb0ELb0ELb0EEENS1_21CollectiveEpilogueFwdISB_S9_SC_SE_Li256ELb1ELb0ELb0ELb0EEENS1_36VarlenDynamicPersistentTileSchedulerILi128ELi128ELi256ELi32ELb0ELb0ELb1ELb1ELb0ELb1EEEEEEEEEvNT_6ParamsE)
        /*020c*/ 	.word	0x00000000


	//----- nvinfo : EIATTR_REGCOUNT
	.align		4
.L_98:
        /*0210*/ 	.byte	0x04, 0x2f
        /*0212*/ 	.short	(.L_100 - .L_99)
	.align		4
.L_99:
        /*0214*/ 	.word	index@(_ZN7cutlass13device_kernelIN5flash11enable_sm90INS1_16FlashAttnFwdSm90INS1_25CollectiveMainloopFwdSm90ILi2EN4cute5tupleIJNS5_1CILi1EEES8_S8_EEENS6_IJNS7_ILi128EEESA_SA_EEELi128ENS_6half_tEfNS_4arch4Sm90ELb0ELb1ELb0ELb1ELb0ELb0ELb0ELb1ELb1ELb0ELb0ELb0EEENS1_21CollectiveEpilogueFwdISB_S9_SC_SE_Li256ELb1ELb0ELb0ELb0EEENS1_36VarlenDynamicPersistentTileSchedulerILi128ELi128ELi256ELi32ELb0ELb0ELb1ELb1ELb0ELb1EEEEEEEEEvNT_6ParamsE)
        /*0218*/ 	.word	0x00000004


	//----- nvinfo : EIATTR_FRAME_SIZE
	.align		4
.L_100:
        /*021c*/ 	.byte	0x04, 0x11
        /*021e*/ 	.short	(.L_102 - .L_101)
	.align		4
.L_101:
        /*0220*/ 	.word	index@(_ZN7cutlass13device_kernelIN5flash11enable_sm90INS1_16FlashAttnFwdSm90INS1_25CollectiveMainloopFwdSm90ILi2EN4cute5tupleIJNS5_1CILi1EEES8_S8_EEENS6_IJNS7_ILi128EEESA_SA_EEELi128ENS_6half_tEfNS_4arch4Sm90ELb0ELb1ELb0ELb1ELb0ELb0ELb0ELb1ELb1ELb0ELb0ELb0EEENS1_21CollectiveEpilogueFwdISB_S9_SC_SE_Li256ELb1ELb0ELb0ELb0EEENS1_36VarlenDynamicPersistentTileSchedulerILi128ELi128ELi256ELi32ELb0ELb0ELb1ELb1ELb0ELb1EEEEEEEEEvNT_6ParamsE)
        /*0224*/ 	.word	0x00000000


	//----- nvinfo : EIATTR_REGCOUNT
	.align		4
.L_102:
        /*0228*/ 	.byte	0x04, 0x2f
        /*022a*/ 	.short	(.L_104 - .L_103)
	.align		4
.L_103:
        /*022c*/ 	.word	index@(_ZN7cutlass13device_kernelIN5flash11enable_sm90INS1_16FlashAttnFwdSm90INS1_25CollectiveMainloopFwdSm90ILi2EN4cute5tupleIJNS5_1CILi1EEES8_S8_EEENS6_IJNS7_ILi128EEESA_SA_EEELi128ENS_6half_tEfNS_4arch4Sm90ELb0ELb1ELb0ELb0ELb0ELb0ELb0ELb1ELb1ELb0ELb0ELb0EEENS1_21CollectiveEpilogueFwdISB_S9_SC_SE_Li256ELb0ELb0ELb0ELb0EEENS1_30DynamicPersistentTileSchedulerILi256ELi32ELb0ELb0ELb1EEEEEEEEEvNT_6ParamsE)
        /*0230*/ 	.word	0x00000004


	//----- nvinfo : EIATTR_FRAME_SIZE
	.align		4
.L_104:
        /*0234*/ 	.byte	0x04, 0x11
        /*0236*/ 	.short	(.L_106 - .L_105)
	.align		4
.L_105:
        /*0238*/ 	.word	index@(_ZN7cutlass13device_kernelIN5flash11enable_sm90INS1_16FlashAttnFwdSm90INS1_25CollectiveMainloopFwdSm90ILi2EN4cute5tupleIJNS5_1CILi1EEES8_S8_EEENS6_IJNS7_ILi128EEESA_SA_EEELi128ENS_6half_tEfNS_4arch4Sm90ELb0ELb1ELb0ELb0ELb0ELb0ELb0ELb1ELb1ELb0ELb0ELb0EEENS1_21CollectiveEpilogueFwdISB_S9_SC_SE_Li256ELb0ELb0ELb0ELb0EEENS1_30DynamicPersistentTileSchedulerILi256ELi32ELb0ELb0ELb1EEEEEEEEEvNT_6ParamsE)
        /*023c*/ 	.word	0x00000000


	//----- nvinfo : EIATTR_REGCOUNT
	.align		4
.L_106:
        /*0240*/ 	.byte	0x04, 0x2f
        /*0242*/ 	.short	(.L_108 - .L_107)
	.align		4
.L_107:
        /*0244*/ 	.word	index@(_ZN7cutlass13device_kernelIN5flash11enable_sm90INS1_16FlashAttnFwdSm90INS1_25CollectiveMainloopFwdSm90ILi2EN4cute5tupleIJNS5_1CILi1EEES8_S8_EEENS6_IJNS7_ILi128EEENS7_ILi176EEESA_EEELi128ENS_6half_tEfNS_4arch4Sm90ELb0ELb0ELb0ELb1ELb0ELb1ELb0ELb1ELb1ELb0ELb0ELb0EEENS1_21CollectiveEpilogueFwdINS6_IJSA_SA_SB_EEES9_SD_SF_Li256ELb1ELb0ELb0ELb0EEENS1_36VarlenDynamicPersistentTileSchedulerILi128ELi176ELi256ELi32ELb0ELb0ELb1ELb0ELb1ELb1EEEEEEEEEvNT_6ParamsE)
        /*0248*/ 	.word	0x00000004


	//----- nvinfo : EIATTR_FRAME_SIZE
	.align		4
.L_108:
        /*024c*/ 	.byte	0x04, 0x11
        /*024e*/ 	.short	(.L_110 - .L_109)
	.align		4
.L_109:
        /*0250*/ 	.word	index@(_ZN7cutlass13device_kernelIN5flash11enable_sm90INS1_16FlashAttnFwdSm90INS1_25CollectiveMainloopFwdSm90ILi2EN4cute5tupleIJNS5_1CILi1EEES8_S8_EEENS6_IJNS7_ILi128EEENS7_ILi176EEESA_EEELi128ENS_6half_tEfNS_4arch4Sm90ELb0ELb0ELb0ELb1ELb0ELb1ELb0ELb1ELb1ELb0ELb0ELb0EEENS1_21CollectiveEpilogueFwdINS6_IJSA_SA_SB_EEES9_SD_SF_Li256ELb1ELb0ELb0ELb0EEENS1_36VarlenDynamicPersistentTileSchedulerILi128ELi176ELi256ELi32ELb0ELb0ELb1ELb0ELb1ELb1EEEEEEEEEvNT_6ParamsE)
        /*0254*/ 	.word	0x00000000


	//----- nvinfo : EIATTR_REGCOUNT
	.align		4
.L_110:
        /*0258*/ 	.byte	0x04, 0x2f
        /*025a*/ 	.short	(.L_112 - .L_111)
	.align		4
.L_111:
        /*025c*/ 	.word	index@(_ZN7cutlass13device_kernelIN5flash11enable_sm90INS1_16FlashAttnFwdSm90INS1_25CollectiveMainloopFwdSm90ILi2EN4cute5tupleIJNS5_1CILi1EEES8_S8_EEENS6_IJNS7_ILi128EEENS7_ILi176EEESA_EEELi128ENS_6half_tEfNS_4arch4Sm90ELb0ELb0ELb0ELb1ELb0ELb0ELb0ELb1ELb1ELb0ELb0ELb0EEENS1_21CollectiveEpilogueFwdINS6_IJSA_SA_SB_EEES9_SD_SF_Li256ELb1ELb0ELb0ELb0EEENS1_36VarlenDynamicPersistentTileSchedulerILi128ELi176ELi256ELi32ELb0ELb0ELb1ELb0ELb1ELb1EEEEEEEEEvNT_6ParamsE)
        /*0260*/ 	.word	0x00000004


	//----- nvinfo : EIATTR_FRAME_SIZE
	.align		4
.L_112:
        /*0264*/ 	.byte	0x04, 0x11
        /*0266*/ 	.short	(.L_114 - .L_113)
	.align		4
.L_113:
        /*0268*/ 	.word	index@(_ZN7cutlass13device_kernelIN5flash11enable_sm90INS1_16FlashAttnFwdSm90INS1_25CollectiveMainloopFwdSm90ILi2EN4cute5tupleIJNS5_1CILi1EEES8_S8_EEENS6_IJNS7_ILi128EEENS7_ILi176EEESA_EEELi128ENS_6half_tEfNS_4arch4Sm90ELb0ELb0ELb0ELb1ELb0ELb0ELb0ELb1ELb1ELb0ELb0ELb0EEENS1_21CollectiveEpilogueFwdINS6_IJSA_SA_SB_EEES9_SD_SF_Li256ELb1ELb0ELb0ELb0EEENS1_36VarlenDynamicPersistentTileSchedulerILi128ELi176ELi256ELi32ELb0ELb0ELb1ELb0ELb1ELb1EEEEEEEEEvNT_6ParamsE)
        /*026c*/ 	.word	0x00000000


	//----- nvinfo : EIATTR_REGCOUNT
	.align		4
.L_114:
        /*0270*/ 	.byte	0x04, 0x2f
        /*0272*/ 	.short	(.L_116 - .L_115)
	.align		4
.L_115:
        /*0274*/ 	.word	index@(_ZN7cutlass13device_kernelIN5flash11enable_sm90INS1_16FlashAttnFwdSm90INS1_25CollectiveMainloopFwdSm90ILi2EN4cute5tupleIJNS5_1CILi2EEENS7_ILi1EEES9_EEENS6_IJNS7_ILi128EEENS7_ILi176EEESB_EEELi128ENS_6half_tEfNS_4arch4Sm90ELb0ELb0ELb0ELb0ELb0ELb0ELb0ELb1ELb1ELb0ELb0ELb0EEENS1_21CollectiveEpilogueFwdINS6_IJSB_SB_SC_EEESA_SE_SG_Li256ELb0ELb0ELb0ELb0EEENS1_29StaticPersistentTileSchedulerILb0EEEEEEEEEvNT_6ParamsE)
        /*0278*/ 	.word	0x00000004


	//----- nvinfo : EIATTR_FRAME_SIZE
	.align		4
.L_116:
        /*027c*/ 	.byte	0x04, 0x11
        /*027e*/ 	.short	(.L_118 - .L_117)
	.align		4
.L_117:
        /*0280*/ 	.word	index@(_ZN7cutlass13device_kernelIN5flash11enable_sm90INS1_16FlashAttnFwdSm90INS1_25CollectiveMainloopFwdSm90ILi2EN4cute5tupleIJNS5_1CILi2EEENS7_ILi1EEES9_EEENS6_IJNS7_ILi128EEENS7_ILi176EEESB_EEELi128ENS_6half_tEfNS_4arch4Sm90ELb0ELb0ELb0ELb0ELb0ELb0ELb0ELb1ELb1ELb0ELb0ELb0EEENS1_21CollectiveEpilogueFwdINS6_IJSB_SB_SC_EEESA_SE_SG_Li256ELb0ELb0ELb0ELb0EEENS1_29StaticPersistentTileSchedulerILb0EEEEEEEEEvNT_6ParamsE)
        /*0284*/ 	.word	0x00000000


	//----- nvinfo : EIATTR_REGCOUNT
	.align		4
.L_118:
        /*0288*/ 	.byte	0x04, 0x2f
        /*028a*/ 	.short	(.L_120 - .L_119)
	.align		4
.L_119:
        /*028c*/ 	.word	index@(_ZN7cutlass13device_kernelIN5flash11enable_sm90INS1_16FlashAttnFwdSm90INS1_25CollectiveMainloopFwdSm90ILi2EN4cute5tupleIJNS5_1CILi1EEES8_S8_EEENS6_IJNS7_ILi128EEENS7_ILi176EEESA_EEELi128ENS_6half_tEfNS_4arch4Sm90ELb0ELb0ELb0ELb0ELb0ELb0ELb0ELb1ELb1ELb0ELb0ELb0EEENS1_21CollectiveEpilogueFwdINS6_IJSA_SA_SB_EEES9_SD_SF_Li256ELb0ELb0ELb0ELb0EEENS1_29StaticPersistentTileSchedulerILb0EEEEEEEEEvNT_6ParamsE)
        /*0290*/ 	.word	0x00000004


	//----- nvinfo : EIATTR_FRAME_SIZE
	.align		4
.L_120:
        /*0294*/ 	.byte	0x04, 0x11
        /*0296*/ 	.short	(.L_122 - .L_121)
	.align		4
.L_121:
        /*0298*/ 	.word	index@(_ZN7cutlass13device_kernelIN5flash11enable_sm90INS1_16FlashAttnFwdSm90INS1_25CollectiveMainloopFwdSm90ILi2EN4cute5tupleIJNS5_1CILi1EEES8_S8_EEENS6_IJNS7_ILi128EEENS7_ILi176EEESA_EEELi128ENS_6half_tEfNS_4arch4Sm90ELb0ELb0ELb0ELb0ELb0ELb0ELb0ELb1ELb1ELb0ELb0ELb0EEENS1_21CollectiveEpilogueFwdINS6_IJSA_SA_SB_EEES9_SD_SF_Li256ELb0ELb0ELb0ELb0EEENS1_29StaticPersistentTileSchedulerILb0EEEEEEEEEvNT_6ParamsE)
        /*029c*/ 	.word	0x00000000


	//----- nvinfo : EIATTR_REGCOUNT
	.align		4
.L_122:
        /*02a0*/ 	.byte	0x04, 0x2f
        /*02a2*/ 	.short	(.L_124 - .L_123)
	.align		4
.L_123:
        /*02a4*/ 	.word	index@(_ZN7cutlass13device_kernelIN5flash11enable_sm90INS1_16FlashAttnFwdSm90INS1_25CollectiveMainloopFwdSm90ILi2EN4cute5tupleIJNS5_1CILi1EEES8_S8_EEENS6_IJNS7_ILi128EEENS7_ILi112EEENS7_ILi192EEEEEELi192ENS_6half_tEfNS_4arch4Sm90ELb1ELb0ELb0ELb1ELb0ELb1ELb0ELb1ELb1ELb0ELb0ELb0EEENS1_21CollectiveEpilogueFwdINS6_IJSA_SC_SB_EEES9_SE_SG_Li256ELb1ELb0ELb0ELb0EEENS1_36VarlenDynamicPersistentTileSchedulerILi128ELi112ELi256ELi32ELb0ELb0ELb1ELb1ELb1ELb1EEEEEEEEEvNT_6ParamsE)
        /*02a8*/ 	.word	0x00000004


	//----- nvinfo : EIATTR_FRAME_SIZE
	.align		4
.L_124:
        /*02ac*/ 	.byte	0x04, 0x11
        /*02ae*/ 	.short	(.L_126 - .L_125)
	.align		4
.L_125:
        /*02b0*/ 	.word	index@(_ZN7cutlass13device_kernelIN5flash11enable_sm90INS1_16FlashAttnFwdSm90INS1_25CollectiveMainloopFwdSm90ILi2EN4cute5tupleIJNS5_1CILi1EEES8_S8_EEENS6_IJNS7_ILi128EEENS7_ILi112EEENS7_ILi192EEEEEELi192ENS_6half_tEfNS_4arch4Sm90ELb1ELb0ELb0ELb1ELb0ELb1ELb0ELb1ELb1ELb0ELb0ELb0EEENS1_21CollectiveEpilogueFwdINS6_IJSA_SC_SB_EEES9_SE_SG_Li256ELb1ELb0ELb0ELb0EEENS1_36VarlenDynamicPersistentTileSchedulerILi128ELi112ELi256ELi32ELb0ELb0ELb1ELb1ELb1ELb1EEEEEEEEEvNT_6ParamsE)
        /*02b4*/ 	.word	0x00000000


	//----- nvinfo : EIATTR_REGCOUNT
	.align		4
.L_126:
        /*02b8*/ 	.byte	0x04, 0x2f
        /*02ba*/ 	.short	(.L_128 - .L_127)
	.align		4
.L_127:
        /*02bc*/ 	.word	index@(_ZN7cutlass13device_kernelIN5flash11enable_sm90INS1_16FlashAttnFwdSm90INS1_25CollectiveMainloopFwdSm90ILi2EN4cute5tupleIJNS5_1CILi1EEES8_S8_EEENS6_IJNS7_ILi128EEENS7_ILi112EEENS7_ILi192EEEEEELi192ENS_6half_tEfNS_4arch4Sm90ELb1ELb0ELb0ELb1ELb0ELb0ELb0ELb1ELb1ELb0ELb0ELb0EEENS1_21CollectiveEpilogueFwdINS6_IJSA_SC_SB_EEES9_SE_SG_Li256ELb1ELb0ELb0ELb0EEENS1_36VarlenDynamicPersistentTileSchedulerILi128ELi112ELi256ELi32ELb0ELb0ELb1ELb1ELb1ELb1EEEEEEEEEvNT_6ParamsE)
        /*02c0*/ 	.word	0x00000004


	//----- nvinfo : EIATTR_FRAME_SIZE
	.align		4
.L_128:
        /*02c4*/ 	.byte	0x04, 0x11
        /*02c6*/ 	.short	(.L_130 - .L_129)
	.align		4
.L_129:
        /*02c8*/ 	.word	index@(_ZN7cutlass13device_kernelIN5flash11enable_sm90INS1_16FlashAttnFwdSm90INS1_25CollectiveMainloopFwdSm90ILi2EN4cute5tupleIJNS5_1CILi1EEES8_S8_EEENS6_IJNS7_ILi128EEENS7_ILi112EEENS7_ILi192EEEEEELi192ENS_6half_tEfNS_4arch4Sm90ELb1ELb0ELb0ELb1ELb0ELb0ELb0ELb1ELb1ELb0ELb0ELb0EEENS1_21CollectiveEpilogueFwdINS6_IJSA_SC_SB_EEES9_SE_SG_Li256ELb1ELb0ELb0ELb0EEENS1_36VarlenDynamicPersistentTileSchedulerILi128ELi112ELi256ELi32ELb0ELb0ELb1ELb1ELb1ELb1EEEEEEEEEvNT_6ParamsE)
        /*02cc*/ 	.word	0x00000000


	//----- nvinfo : EIATTR_REGCOUNT
	.align		4
.L_130:
        /*02d0*/ 	.byte	0x04, 0x2f
        /*02d2*/ 	.short	(.L_132 - .L_131)
	.align		4
.L_131:
        /*02d4*/ 	.word	index@(_ZN7cutlass13device_kernelIN5flash11enable_sm90INS1_16FlashAttnFwdSm90INS1_25CollectiveMainloopFwdSm90ILi2EN4cute5tupleIJNS5_1CILi1EEES8_S8_EEENS6_IJNS7_ILi128EEENS7_ILi112EEENS7_ILi192EEEEEELi192ENS_6half_tEfNS_4arch4Sm90ELb1ELb0ELb0ELb0ELb0ELb0ELb0ELb1ELb1ELb0ELb0ELb0EEENS1_21CollectiveEpilogueFwdINS6_IJSA_SC_SB_EEES9_SE_SG_Li256ELb0ELb0ELb0ELb0EEENS1_30DynamicPersistentTileSchedulerILi256ELi32ELb0ELb0ELb1EEEEEEEEEvNT_6ParamsE)
        /*02d8*/ 	.word	0x00000004


	//----- nvinfo : EIATTR_FRAME_SIZE
	.align		4
.L_132:
        /*02dc*/ 	.byte	0x04, 0x11
        /*02de*/ 	.short	(.L_134 - .L_133)
	.align		4
.L_133:
        /*02e0*/ 	.word	index@(_ZN7cutlass13device_kernelIN5flash11enable_sm90INS1_16FlashAttnFwdSm90INS1_25CollectiveMainloopFwdSm90ILi2EN4cute5tupleIJNS5_1CILi1EEES8_S8_EEENS6_IJNS7_ILi128EEENS7_ILi112EEENS7_ILi192EEEEEELi192ENS_6half_tEfNS_4arch4Sm90ELb1ELb0ELb0ELb0ELb0ELb0ELb0ELb1ELb1ELb0ELb0ELb0EEENS1_21CollectiveEpilogueFwdINS6_IJSA_SC_SB_EEES9_SE_SG_Li256ELb0ELb0ELb0ELb0EEENS1_30DynamicPersistentTileSchedulerILi256ELi32ELb0ELb0ELb1EEEEEEEEEvNT_6ParamsE)
        /*02e4*/ 	.word	0x00000000


	//----- nvinfo : EIATTR_REGCOUNT
	.align		4
.L_134:
        /*02e8*/ 	.byte	0x04, 0x2f
        /*02ea*/ 	.short	(.L_136 - .L_135)
	.align		4
.L_135:
        /*02ec*/ 	.word	index@(_ZN7cutlass13device_kernelIN5flash11enable_sm90INS1_16FlashAttnFwdSm90INS1_25CollectiveMainloopFwdSm90ILi2EN4cute5tupleIJNS5_1CILi1EEES8_S8_EEENS6_IJNS7_ILi128EEENS7_ILi96EEENS7_ILi192EEEEEELi192ENS_6half_tEfNS_4arch4Sm90ELb0ELb1ELb0ELb1ELb0ELb1ELb0ELb1ELb1ELb0ELb0ELb0EEENS1_21CollectiveEpilogueFwdINS6_IJSA_SC_SB_EEES9_SE_SG_Li256ELb1ELb0ELb0ELb0EEENS1_36VarlenDynamicPersistentTileSchedulerILi128ELi96ELi256ELi32ELb0ELb0ELb1ELb1ELb0ELb1EEEEEEEEEvNT_6ParamsE)
        /*02f0*/ 	.word	0x00000004


	//----- nvinfo : EIATTR_FRAME_SIZE
	.align		4
.L_136:
        /*02f4*/ 	.byte	0x04, 0x11
        /*02f6*/ 	.short	(.L_138 - .L_137)
	.align		4
.L_137:
        /*02f8*/ 	.word	index@(_ZN7cutlass13device_kernelIN5flash11enable_sm90INS1_16FlashAttnFwdSm90INS1_25CollectiveMainloopFwdSm90ILi2EN4cute5tupleIJNS5_1CILi1EEES8_S8_EEENS6_IJNS7_ILi128EEENS7_ILi96EEENS7_ILi192EEEEEELi192ENS_6half_tEfNS_4arch4Sm90ELb0ELb1ELb0ELb1ELb0ELb1ELb0ELb1ELb1ELb0ELb0ELb0EEENS1_21CollectiveEpilogueFwdINS6_IJSA_SC_SB_EEES9_SE_SG_Li256ELb1ELb0ELb0ELb0EEENS1_36VarlenDynamicPersistentTileSchedulerILi128ELi96ELi256ELi32ELb0ELb0ELb1ELb1ELb0ELb1EEEEEEEEEvNT_6ParamsE)
        /*02fc*/ 	.word	0x00000000


	//----- nvinfo : EIATTR_REGCOUNT
	.align		4
.L_138:
        /*0300*/ 	.byte	0x04, 0x2f
        /*0302*/ 	.short	(.L_140 - .L_139)
	.align		4
.L_139:
        /*0304*/ 	.word	index@(_ZN7cutlass13device_kernelIN5flash11enable_sm90INS1_16FlashAttnFwdSm90INS1_25CollectiveMainloopFwdSm90ILi2EN4cute5tupleIJNS5_1CILi1EEES8_S8_EEENS6_IJNS7_ILi128EEENS7_ILi96EEENS7_ILi192EEEEEELi192ENS_6half_tEfNS_4arch4Sm90ELb0ELb1ELb0ELb1ELb0ELb0ELb0ELb1ELb1ELb0ELb0ELb0EEENS1_21CollectiveEpilogueFwdINS6_IJSA_SC_SB_EEES9_SE_SG_Li256ELb1ELb0ELb0ELb0EEENS1_36VarlenDynamicPersistentTileSchedulerILi128ELi96ELi256ELi32ELb0ELb0ELb1ELb1ELb0ELb1EEEEEEEEEvNT_6ParamsE)
        /*0308*/ 	.word	0x00000004


	//----- nvinfo : EIATTR_FRAME_SIZE
	.align		4
.L_140:
        /*030c*/ 	.byte	0x04, 0x11
        /*030e*/ 	.short	(.L_142 - .L_141)
	.align		4
.L_141:
        /*0310*/ 	.word	index@(_ZN7cutlass13device_kernelIN5flash11enable_sm90INS1_16FlashAttnFwdSm90INS1_25CollectiveMainloopFwdSm90ILi2EN4cute5tupleIJNS5_1CILi1EEES8_S8_EEENS6_IJNS7_ILi128EEENS7_ILi96EEENS7_ILi192EEEEEELi192ENS_6half_tEfNS_4arch4Sm90ELb0ELb1ELb0ELb1ELb0ELb0ELb0ELb1ELb1ELb0ELb0ELb0EEENS1_21CollectiveEpilogueFwdINS6_IJSA_SC_SB_EEES9_SE_SG_Li256ELb1ELb0ELb0ELb0EEENS1_36VarlenDynamicPersistentTileSchedulerILi128ELi96ELi256ELi32ELb0ELb0ELb1ELb1ELb0ELb1EEEEEEEEEvNT_6ParamsE)
        /*0314*/ 	.word	0x00000000


	//----- nvinfo : EIATTR_REGCOUNT
	.align		4
.L_142:
        /*0318*/ 	.byte	0x04, 0x2f
        /*031a*/ 	.short	(.L_144 - .L_143)
	.align		4
.L_143:
        /*031c*/ 	.word	index@(_ZN7cutlass13device_kernelIN5flash11enable_sm90INS1_16FlashAttnFwdSm90INS1_25CollectiveMainloopFwdSm90ILi2EN4cute5tupleIJNS5_1CILi1EEES8_S8_EEENS6_IJNS7_ILi128EEENS7_ILi96EEENS7_ILi192EEEEEELi192ENS_6half_tEfNS_4arch4Sm90ELb0ELb1ELb0ELb0ELb0ELb0ELb0ELb1ELb1ELb0ELb0ELb0EEENS1_21CollectiveEpilogueFwdINS6_IJSA_SC_SB_EEES9_SE_SG_Li256ELb0ELb0ELb0ELb0EEENS1_30DynamicPersistentTileSchedulerILi256ELi32ELb0ELb0ELb1EEEEEEEEEvNT_6ParamsE)
        /*0320*/ 	.word	0x00000004


	//----- nvinfo : EIATTR_FRAME_SIZE
	.align		4
.L_144:
        /*0324*/ 	.byte	0x04, 0x11
        /*0326*/ 	.short	(.L_146 - .L_145)
	.align		4
.L_145:
        /*0328*/ 	.word	index@(_ZN7cutlass13device_kernelIN5flash11enable_sm90INS1_16FlashAttnFwdSm90INS1_25CollectiveMainloopFwdSm90ILi2EN4cute5tupleIJNS5_1CILi1EEES8_S8_EEENS6_IJNS7_ILi128EEENS7_ILi96EEENS7_ILi192EEEEEELi192ENS_6half_tEfNS_4arch4Sm90ELb0ELb1ELb0ELb0ELb0ELb0ELb0ELb1ELb1ELb0ELb0ELb0EEENS1_21CollectiveEpilogueFwdINS6_IJSA_SC_SB_EEES9_SE_SG_Li256ELb0ELb0ELb0ELb0EEENS1_30DynamicPersistentTileSchedulerILi256ELi32ELb0ELb0ELb1EEEEEEEEEvNT_6ParamsE)
        /*032c*/ 	.word	0x00000000


	//----- nvinfo : EIATTR_REGCOUNT
	.align		4
.L_146:
        /*0330*/ 	.byte	0x04, 0x2f
        /*0332*/ 	.short	(.L_148 - .L_147)
	.align		4
.L_147:
        /*0334*/ 	.word	index@(_ZN7cutlass13device_kernelIN5flash11enable_sm90INS1_16FlashAttnFwdSm90INS1_25CollectiveMainloopFwdSm90ILi2EN4cute5tupleIJNS5_1CILi1EEES8_S8_EEENS6_IJNS7_ILi128EEENS7_ILi112EEENS7_ILi192EEEEEELi192ENS_6half_tEfNS_4arch4Sm90ELb0ELb0ELb0ELb1ELb0ELb1ELb0ELb1ELb1ELb0ELb0ELb0EEENS1_21CollectiveEpilogueFwdINS6_IJSA_SC_SB_EEES9_SE_SG_Li256ELb1ELb0ELb0ELb0EEENS1_36VarlenDynamicPersistentTileSchedulerILi128ELi112ELi256ELi32ELb0ELb0ELb1ELb0ELb1ELb1EEEEEEEEEvNT_6ParamsE)
        /*0338*/ 	.word	0x00000004


	//----- nvinfo : EIATTR_FRAME_SIZE
	.align		4
.L_148:
        /*033c*/ 	.byte	0x04, 0x11
        /*033e*/ 	.short	(.L_150 - .L_149)
	.align		4
.L_149:
        /*0340*/ 	.word	index@(_ZN7cutlass13device_kernelIN5flash11enable_sm90INS1_16FlashAttnFwdSm90INS1_25CollectiveMainloopFwdSm90ILi2EN4cute5tupleIJNS5_1CILi1EEES8_S8_EEENS6_IJNS7_ILi128EEENS7_ILi112EEENS7_ILi192EEEEEELi192ENS_6half_tEfNS_4arch4Sm90ELb0ELb0ELb0ELb1ELb0ELb1ELb0ELb1ELb1ELb0ELb0ELb0EEENS1_21CollectiveEpilogueFwdINS6_IJSA_SC_SB_EEES9_SE_SG_Li256ELb1ELb0ELb0ELb0EEENS1_36VarlenDynamicPersistentTileSchedulerILi128ELi112ELi256ELi32ELb0ELb0ELb1ELb0ELb1ELb1EEEEEEEEEvNT_6ParamsE)
        /*0344*/ 	.word	0x00000000


	//----- nvinfo : EIATTR_REGCOUNT
	.align		4
.L_150:
        /*0348*/ 	.byte	0x04, 0x2f
        /*034a*/ 	.short	(.L_152 - .L_151)
	.align		4
.L_151:
        /*034c*/ 	.word	index@(_ZN7cutlass13device_kernelIN5flash11enable_sm90INS1_16FlashAttnFwdSm90INS1_25CollectiveMainloopFwdSm90ILi2EN4cute5tupleIJNS5_1CILi1EEES8_S8_EEENS6_IJNS7_ILi128EEENS7_ILi112EEENS7_ILi192EEEEEELi192ENS_6half_tEfNS_4arch4Sm90ELb0ELb0ELb0ELb1ELb0ELb0ELb0ELb1ELb1ELb0ELb0ELb0EEENS1_21CollectiveEpilogueFwdINS6_IJSA_SC_SB_EEES9_SE_SG_Li256ELb1ELb0ELb0ELb0EEENS1_36VarlenDynamicPersistentTileSchedulerILi128ELi112ELi256ELi32ELb0ELb0ELb1ELb0ELb1ELb1EEEEEEEEEvNT_6ParamsE)
        /*0350*/ 	.word	0x00000004


	//----- nvinfo : EIATTR_FRAME_SIZE
	.align		4
.L_152:
        /*0354*/ 	.byte	0x04, 0x11
        /*0356*/ 	.short	(.L_154 - .L_153)
	.align		4
.L_153:
        /*0358*/ 	.word	index@(_ZN7cutlass13device_kernelIN5flash11enable_sm90INS1_16FlashAttnFwdSm90INS1_25CollectiveMainloopFwdSm90ILi2EN4cute5tupleIJNS5_1CILi1EEES8_S8_EEENS6_IJNS7_ILi128EEENS7_ILi112EEENS7_ILi192EEEEEELi192ENS_6half_tEfNS_4arch4Sm90ELb0ELb0ELb0ELb1ELb0ELb0ELb0ELb1ELb1ELb0ELb0ELb0EEENS1_21CollectiveEpilogueFwdINS6_IJSA_SC_SB_EEES9_SE_SG_Li256ELb1ELb0ELb0ELb0EEENS1_36VarlenDynamicPersistentTileSchedulerILi128ELi112ELi256ELi32ELb0ELb0ELb1ELb0ELb1ELb1EEEEEEEEEvNT_6ParamsE)
        /*035c*/ 	.word	0x00000000


	//----- nvinfo : EIATTR_REGCOUNT
	.align		4
.L_154:
        /*0360*/ 	.byte	0x04, 0x2f
        /*0362*/ 	.short	(.L_156 - .L_155)
	.align		4
.L_155:
        /*0364*/ 	.word	index@(_ZN7cutlass13device_kernelIN5flash11enable_sm90INS1_16FlashAttnFwdSm90INS1_25CollectiveMainloopFwdSm90ILi2EN4cute5tupleIJNS5_1CILi2EEENS7_ILi1EEES9_EEENS6_IJNS7_ILi128EEENS7_ILi112EEENS7_ILi192EEEEEELi192ENS_6half_tEfNS_4arch4Sm90ELb0ELb0ELb0ELb0ELb0ELb0ELb0ELb1ELb1ELb0ELb0ELb0EEENS1_21CollectiveEpilogueFwdINS6_IJSB_SD_SC_EEESA_SF_SH_Li256ELb0ELb0ELb0ELb0EEENS1_29StaticPersistentTileSchedulerILb0EEEEEEEEEvNT_6ParamsE)
        /*0368*/ 	.word	0x00000004


	//----- nvinfo : EIATTR_FRAME_SIZE
	.align		4
.L_156:
        /*036c*/ 	.byte	0x04, 0x11
        /*036e*/ 	.short	(.L_158 - .L_157)
	.align		4
.L_157:
        /*0370*/ 	.word	index@(_ZN7cutlass13device_kernelIN5flash11enable_sm90INS1_16FlashAttnFwdSm90INS1_25CollectiveMainloopFwdSm90ILi2EN4cute5tupleIJNS5_1CILi2EEENS7_ILi1EEES9_EEENS6_IJNS7_ILi128EEENS7_ILi112EEENS7_ILi192EEEEEELi192ENS_6half_tEfNS_4arch4Sm90ELb0ELb0ELb0ELb0ELb0ELb0ELb0ELb1ELb1ELb0ELb0ELb0EEENS1_21CollectiveEpilogueFwdINS6_IJSB_SD_SC_EEESA_SF_SH_Li256ELb0ELb0ELb0ELb0EEENS1_29StaticPersistentTileSchedulerILb0EEEEEEEEEvNT_6ParamsE)
        /*0374*/ 	.word	0x00000000


	//----- nvinfo : EIATTR_REGCOUNT
	.align		4
.L_158:
        /*0378*/ 	.byte	0x04, 0x2f
        /*037a*/ 	.short	(.L_160 - .L_159)
	.align		4
.L_159:
        /*037c*/ 	.word	index@(_ZN7cutlass13device_kernelIN5flash11enable_sm90INS1_16FlashAttnFwdSm90INS1_25CollectiveMainloopFwdSm90ILi2EN4cute5tupleIJNS5_1CILi1EEES8_S8_EEENS6_IJNS7_ILi128EEENS7_ILi112EEENS7_ILi192EEEEEELi192ENS_6half_tEfNS_4arch4Sm90ELb0ELb0ELb0ELb0ELb0ELb0ELb0ELb1ELb1ELb0ELb0ELb0EEENS1_21CollectiveEpilogueFwdINS6_IJSA_SC_SB_EEES9_SE_SG_Li256ELb0ELb0ELb0ELb0EEENS1_29StaticPersistentTileSchedulerILb0EEEEEEEEEvNT_6ParamsE)
        /*0380*/ 	.word	0x00000004


	//----- nvinfo : EIATTR_FRAME_SIZE
	.align		4
.L_160:
        /*0384*/ 	.byte	0x04, 0x11
        /*0386*/ 	.short	(.L_162 - .L_161)
	.align		4
.L_161:
        /*0388*/ 	.word	index@(_ZN7cutlass13device_kernelIN5flash11enable_sm90INS1_16FlashAttnFwdSm90INS1_25CollectiveMainloopFwdSm90ILi2EN4cute5tupleIJNS5_1CILi1EEES8_S8_EEENS6_IJNS7_ILi128EEENS7_ILi112EEENS7_ILi192EEEEEELi192ENS_6half_tEfNS_4arch4Sm90ELb0ELb0ELb0ELb0ELb0ELb0ELb0ELb1ELb1ELb0ELb0ELb0EEENS1_21CollectiveEpilogueFwdINS6_IJSA_SC_SB_EEES9_SE_SG_Li256ELb0ELb0ELb0ELb0EEENS1_29StaticPersistentTileSchedulerILb0EEEEEEEEEvNT_6ParamsE)
        /*038c*/ 	.word	0x00000000


	//----- nvinfo : EIATTR_REGCOUNT
	.align		4
.L_162:
        /*0390*/ 	.byte	0x04, 0x2f
        /*0392*/ 	.short	(.L_164 - .L_163)
	.align		4
.L_163:
        /*0394*/ 	.word	index@(_ZN7cutlass13device_kernelIN5flash11enable_sm90INS1_16FlashAttnFwdSm90INS1_25CollectiveMainloopFwdSm90ILi2EN4cute5tupleIJNS5_1CILi1EEES8_S8_EEENS6_IJNS7_ILi128EEENS7_ILi80EEENS7_ILi256EEEEEELi256ENS_6half_tEfNS_4arch4Sm90ELb1ELb0ELb0ELb1ELb0ELb1ELb0ELb1ELb1ELb0ELb0ELb0EEENS1_21CollectiveEpilogueFwdINS6_IJSA_SC_SB_EEES9_SE_SG_Li256ELb1ELb0ELb0ELb0EEENS1_36VarlenDynamicPersistentTileSchedulerILi128ELi80ELi256ELi32ELb0ELb0ELb1ELb1ELb1ELb1EEEEEEEEEvNT_6ParamsE)
        /*0398*/ 	.word	0x00000004


	//----- nvinfo : EIATTR_FRAME_SIZE
	.align		4
.L_164:
        /*039c*/ 	.byte	0x04, 0x11
        /*039e*/ 	.short	(.L_166 - .L_165)
	.align		4
.L_165:
        /*03a0*/ 	.word	index@(_ZN7cutlass13device_kernelIN5flash11enable_sm90INS1_16FlashAttnFwdSm90INS1_25CollectiveMainloopFwdSm90ILi2EN4cute5tupleIJNS5_1CILi1EEES8_S8_EEENS6_IJNS7_ILi128EEENS7_ILi80EEENS7_ILi256EEEEEELi256ENS_6half_tEfNS_4arch4Sm90ELb1ELb0ELb0ELb1ELb0ELb1ELb0ELb1ELb1ELb0ELb0ELb0EEENS1_21CollectiveEpilogueFwdINS6_IJSA_SC_SB_EEES9_SE_SG_Li256ELb1ELb0ELb0ELb0EEENS1_36VarlenDynamicPersistentTileSchedulerILi128ELi80ELi256ELi32ELb0ELb0ELb1ELb1ELb1ELb1EEEEEEEEEvNT_6ParamsE)
        /*03a4*/ 	.word	0x00000000


	//----- nvinfo : EIATTR_REGCOUNT
	.align		4
.L_166:
        /*03a8*/ 	.byte	0x04, 0x2f
        /*03aa*/ 	.short	(.L_168 - .L_167)
	.align		4
.L_167:
        /*03ac*/ 	.word	index@(_ZN7cutlass13device_kernelIN5flash11enable_sm90INS1_16FlashAttnFwdSm90INS1_25CollectiveMainloopFwdSm90ILi2EN4cute5tupleIJNS5_1CILi1EEES8_S8_EEENS6_IJNS7_ILi128EEENS7_ILi80EEENS7_ILi256EEEEEELi256ENS_6half_tEfNS_4arch4Sm90ELb1ELb0ELb0ELb1ELb0ELb0ELb0ELb1ELb1ELb0ELb0ELb0EEENS1_21CollectiveEpilogueFwdINS6_IJSA_SC_SB_EEES9_SE_SG_Li256ELb1ELb0ELb0ELb0EEENS1_36VarlenDynamicPersistentTileSchedulerILi128ELi80ELi256ELi32ELb0ELb0ELb1ELb1ELb1ELb1EEEEEEEEEvNT_6ParamsE)
        /*03b0*/ 	.word	0x00000004


	//----- nvinfo : EIATTR_FRAME_SIZE
	.align		4
.L_168:
        /*03b4*/ 	.byte	0x04, 0x11
        /*03b6*/ 	.short	(.L_170 - .L_169)
	.align		4
.L_169:
        /*03b8*/ 	.word	index@(_ZN7cutlass13device_kernelIN5flash11enable_sm90INS1_16FlashAttnFwdSm90INS1_25CollectiveMainloopFwdSm90ILi2EN4cute5tupleIJNS5_1CILi1EEES8_S8_EEENS6_IJNS7_ILi128EEENS7_ILi80EEENS7_ILi256EEEEEELi256ENS_6half_tEfNS_4arch4Sm90ELb1ELb0ELb0ELb1ELb0ELb0ELb0ELb1ELb1ELb0ELb0ELb0EEENS1_21CollectiveEpilogueFwdINS6_IJSA_SC_SB_EEES9_SE_SG_Li256ELb1ELb0ELb0ELb0EEENS1_36VarlenDynamicPersistentTileSchedulerILi128ELi80ELi256ELi32ELb0ELb0ELb1ELb1ELb1ELb1EEEEEEEEEvNT_6ParamsE)
        /*03bc*/ 	.word	0x00000000


	//----- nvinfo : EIATTR_REGCOUNT
	.align		4
.L_170:
        /*03c0*/ 	.byte	0x04, 0x2f
        /*03c2*/ 	.short	(.L_172 - .L_171)
	.align		4
.L_171:
        /*03c4*/ 	.word	index@(_ZN7cutlass13device_kernelIN5flash11enable_sm90INS1_16FlashAttnFwdSm90INS1_25CollectiveMainloopFwdSm90ILi2EN4cute5tupleIJNS5_1CILi1EEES8_S8_EEENS6_IJNS7_ILi128EEENS7_ILi80EEENS7_ILi256EEEEEELi256ENS_6half_tEfNS_4arch4Sm90ELb1ELb0ELb0ELb0ELb0ELb0ELb0ELb1ELb1ELb0ELb0ELb0EEENS1_21CollectiveEpilogueFwdINS6_IJSA_SC_SB_EEES9_SE_SG_Li256ELb0ELb0ELb0ELb0EEENS1_30DynamicPersistentTileSchedulerILi256ELi32ELb0ELb0ELb1EEEEEEEEEvNT_6ParamsE)
        /*03c8*/ 	.word	0x00000004


	//----- nvinfo : EIATTR_FRAME_SIZE
	.align		4
.L_172:
        /*03cc*/ 	.byte	0x04, 0x11
        /*03ce*/ 	.short	(.L_174 - .L_173)
	.align		4
.L_173:
        /*03d0*/ 	.word	index@(_ZN7cutlass13device_kernelIN5flash11enable_sm90INS1_16FlashAttnFwdSm90INS1_25CollectiveMainloopFwdSm90ILi2EN4cute5tupleIJNS5_1CILi1EEES8_S8_EEENS6_IJNS7_ILi128EEENS7_ILi80EEENS7_ILi256EEEEEELi256ENS_6half_tEfNS_4arch4Sm90ELb1ELb0ELb0ELb0ELb0ELb0ELb0ELb1ELb1ELb0ELb0ELb0EEENS1_21CollectiveEpilogueFwdINS6_IJSA_SC_SB_EEES9_SE_SG_Li256ELb0ELb0ELb0ELb0EEENS1_30DynamicPersistentTileSchedulerILi256ELi32ELb0ELb0ELb1EEEEEEEEEvNT_6ParamsE)
        /*03d4*/ 	.word	0x00000000


	//----- nvinfo : EIATTR_REGCOUNT
	.align		4
.L_174:
        /*03d8*/ 	.byte	0x04, 0x2f
        /*03da*/ 	.short	(.L_176 - .L_175)
	.align		4
.L_175:
        /*03dc*/ 	.word	index@(_ZN7cutlass13device_kernelIN5flash11enable_sm90INS1_16FlashAttnFwdSm90INS1_25CollectiveMainloopFwdSm90ILi2EN4cute5tupleIJNS5_1CILi1EEES8_S8_EEENS6_IJNS7_ILi128EEENS7_ILi64EEENS7_ILi256EEEEEELi256ENS_6half_tEfNS_4arch4Sm90ELb0ELb1ELb0ELb1ELb0ELb1ELb0ELb1ELb1ELb0ELb0ELb0EEENS1_21CollectiveEpilogueFwdINS6_IJSA_SC_SB_EEES9_SE_SG_Li256ELb1ELb0ELb0ELb0EEENS1_36VarlenDynamicPersistentTileSchedulerILi128ELi64ELi256ELi32ELb0ELb0ELb1ELb1ELb0ELb1EEEEEEEEEvNT_6ParamsE)
        /*03e0*/ 	.word	0x00000004


	//----- nvinfo : EIATTR_FRAME_SIZE
	.align		4
.L_176:
        /*03e4*/ 	.byte	0x04, 0x11
        /*03e6*/ 	.short	(.L_178 - .L_177)
	.align		4
.L_177:
        /*03e8*/ 	.word	index@(_ZN7cutlass13device_kernelIN5flash11enable_sm90INS1_16FlashAttnFwdSm90INS1_25CollectiveMainloopFwdSm90ILi2EN4cute5tupleIJNS5_1CILi1EEES8_S8_EEENS6_IJNS7_ILi128EEENS7_ILi64EEENS7_ILi256EEEEEELi256ENS_6half_tEfNS_4arch4Sm90ELb0ELb1ELb0ELb1ELb0ELb1ELb0ELb1ELb1ELb0ELb0ELb0EEENS1_21CollectiveEpilogueFwdINS6_IJSA_SC_SB_EEES9_SE_SG_Li256ELb1ELb0ELb0ELb0EEENS1_36VarlenDynamicPersistentTileSchedulerILi128ELi64ELi256ELi32ELb0ELb0ELb1ELb1ELb0ELb1EEEEEEEEEvNT_6ParamsE)
        /*03ec*/ 	.word	0x00000000


	//----- nvinfo : EIATTR_REGCOUNT
	.align		4
.L_178:
        /*03f0*/ 	.byte	0x04, 0x2f
        /*03f2*/ 	.short	(.L_180 - .L_179)
	.align		4
.L_179:
        /*03f4*/ 	.word	index@(_ZN7cutlass13device_kernelIN5flash11enable_sm90INS1_16FlashAttnFwdSm90INS1_25CollectiveMainloopFwdSm90ILi2EN4cute5tupleIJNS5_1CILi1EEES8_S8_EEENS6_IJNS7_ILi128EEENS7_ILi64EEENS7_ILi256EEEEEELi256ENS_6half_tEfNS_4arch4Sm90ELb0ELb1ELb0ELb1ELb0ELb0ELb0ELb1ELb1ELb0ELb0ELb0EEENS1_21CollectiveEpilogueFwdINS6_IJSA_SC_SB_EEES9_SE_SG_Li256ELb1ELb0ELb0ELb0EEENS1_36VarlenDynamicPersistentTileSchedulerILi128ELi64ELi256ELi32ELb0ELb0ELb1ELb1ELb0ELb1EEEEEEEEEvNT_6ParamsE)
        /*03f8*/ 	.word	0x00000004


	//----- nvinfo : EIATTR_FRAME_SIZE
	.align		4
.L_180:
        /*03fc*/ 	.byte	0x04, 0x11
        /*03fe*/ 	.short	(.L_182 - .L_181)
	.align		4
.L_181:
        /*0400*/ 	.word	index@(_ZN7cutlass13device_kernelIN5flash11enable_sm90INS1_16FlashAttnFwdSm90INS1_25CollectiveMainloopFwdSm90ILi2EN4cute5tupleIJNS5_1CILi1EEES8_S8_EEENS6_IJNS7_ILi128EEENS7_ILi64EEENS7_ILi256EEEEEELi256ENS_6half_tEfNS_4arch4Sm90ELb0ELb1ELb0ELb1ELb0ELb0ELb0ELb1ELb1ELb0ELb0ELb0EEENS1_21CollectiveEpilogueFwdINS6_IJSA_SC_SB_EEES9_SE_SG_Li256ELb1ELb0ELb0ELb0EEENS1_36VarlenDynamicPersistentTileSchedulerILi128ELi64ELi256ELi32ELb0ELb0ELb1ELb1ELb0ELb1EEEEEEEEEvNT_6ParamsE)
        /*0404*/ 	.word	0x00000000


	//----- nvinfo : EIATTR_REGCOUNT
	.align		4
.L_182:
        /*0408*/ 	.byte	0x04, 0x2f
        /*040a*/ 	.short	(.L_184 - .L_183)
	.align		4
.L_183:
        /*040c*/ 	.word	index@(_ZN7cutlass13device_kernelIN5flash11enable_sm90INS1_16FlashAttnFwdSm90INS1_25CollectiveMainloopFwdSm90ILi2EN4cute5tupleIJNS5_1CILi1EEES8_S8_EEENS6_IJNS7_ILi128EEENS7_ILi64EEENS7_ILi256EEEEEELi256ENS_6half_tEfNS_4arch4Sm90ELb0ELb1ELb0ELb0ELb0ELb0ELb0ELb1ELb1ELb0ELb0ELb0EEENS1_21CollectiveEpilogueFwdINS6_IJSA_SC_SB_EEES9_SE_SG_Li256ELb0ELb0ELb0ELb0EEENS1_30DynamicPersistentTileSchedulerILi256ELi32ELb0ELb0ELb1EEEEEEEEEvNT_6ParamsE)
        /*0410*/ 	.word	0x00000004


	//----- nvinfo : EIATTR_FRAME_SIZE
	.align		4
.L_184:
        /*0414*/ 	.byte	0x04, 0x11
        /*0416*/ 	.short	(.L_186 - .L_185)
	.align		4
.L_185:
        /*0418*/ 	.word	index@(_ZN7cutlass13device_kernelIN5flash11enable_sm90INS1_16FlashAttnFwdSm90INS1_25CollectiveMainloopFwdSm90ILi2EN4cute5tupleIJNS5_1CILi1EEES8_S8_EEENS6_IJNS7_ILi128EEENS7_ILi64EEENS7_ILi256EEEEEELi256ENS_6half_tEfNS_4arch4Sm90ELb0ELb1ELb0ELb0ELb0ELb0ELb0ELb1ELb1ELb0ELb0ELb0EEENS1_21CollectiveEpilogueFwdINS6_IJSA_SC_SB_EEES9_SE_SG_Li256ELb0ELb0ELb0ELb0EEENS1_30DynamicPersistentTileSchedulerILi256ELi32ELb0ELb0ELb1EEEEEEEEEvNT_6ParamsE)
        /*041c*/ 	.word	0x00000000


	//----- nvinfo : EIATTR_REGCOUNT
	.align		4
.L_186:
        /*0420*/ 	.byte	0x04, 0x2f
        /*0422*/ 	.short	(.L_188 - .L_187)
	.align		4
.L_187:
        /*0424*/ 	.word	index@(_ZN7cutlass13device_kernelIN5flash11enable_sm90INS1_16FlashAttnFwdSm90INS1_25CollectiveMainloopFwdSm90ILi2EN4cute5tupleIJNS5_1CILi1EEES8_S8_EEENS6_IJNS7_ILi128EEENS7_ILi80EEENS7_ILi256EEEEEELi256ENS_6half_tEfNS_4arch4Sm90ELb0ELb0ELb0ELb1ELb0ELb1ELb0ELb1ELb1ELb0ELb0ELb0EEENS1_21CollectiveEpilogueFwdINS6_IJSA_SC_SB_EEES9_SE_SG_Li256ELb1ELb0ELb0ELb0EEENS1_36VarlenDynamicPersistentTileSchedulerILi128ELi80ELi256ELi32ELb0ELb0ELb1ELb0ELb1ELb1EEEEEEEEEvNT_6ParamsE)
        /*0428*/ 	.word	0x00000004


	//----- nvinfo : EIATTR_FRAME_SIZE
	.align		4
.L_188:
        /*042c*/ 	.byte	0x04, 0x11
        /*042e*/ 	.short	(.L_190 - .L_189)
	.align		4
.L_189:
        /*0430*/ 	.word	index@(_ZN7cutlass13device_kernelIN5flash11enable_sm90INS1_16FlashAttnFwdSm90INS1_25CollectiveMainloopFwdSm90ILi2EN4cute5tupleIJNS5_1CILi1EEES8_S8_EEENS6_IJNS7_ILi128EEENS7_ILi80EEENS7_ILi256EEEEEELi256ENS_6half_tEfNS_4arch4Sm90ELb0ELb0ELb0ELb1ELb0ELb1ELb0ELb1ELb1ELb0ELb0ELb0EEENS1_21CollectiveEpilogueFwdINS6_IJSA_SC_SB_EEES9_SE_SG_Li256ELb1ELb0ELb0ELb0EEENS1_36VarlenDynamicPersistentTileSchedulerILi128ELi80ELi256ELi32ELb0ELb0ELb1ELb0ELb1ELb1EEEEEEEEEvNT_6ParamsE)
        /*0434*/ 	.word	0x00000000


	//----- nvinfo : EIATTR_REGCOUNT
	.align		4
.L_190:
        /*0438*/ 	.byte	0x04, 0x2f
        /*043a*/ 	.short	(.L_192 - .L_191)
	.align		4
.L_191:
        /*043c*/ 	.word	index@(_ZN7cutlass13device_kernelIN5flash11enable_sm90INS1_16FlashAttnFwdSm90INS1_25CollectiveMainloopFwdSm90ILi2EN4cute5tupleIJNS5_1CILi1EEES8_S8_EEENS6_IJNS7_ILi128EEENS7_ILi80EEENS7_ILi256EEEEEELi256ENS_6half_tEfNS_4arch4Sm90ELb0ELb0ELb0ELb1ELb0ELb0ELb0ELb1ELb1ELb0ELb0ELb0EEENS1_21CollectiveEpilogueFwdINS6_IJSA_SC_SB_EEES9_SE_SG_Li256ELb1ELb0ELb0ELb0EEENS1_36VarlenDynamicPersistentTileSchedulerILi128ELi80ELi256ELi32ELb0ELb0ELb1ELb0ELb1ELb1EEEEEEEEEvNT_6ParamsE)
        /*0440*/ 	.word	0x00000004


	//----- nvinfo : EIATTR_FRAME_SIZE
	.align		4
.L_192:
        /*0444*/ 	.byte	0x04, 0x11
        /*0446*/ 	.short	(.L_194 - .L_193)
	.align		4
.L_193:
        /*0448*/ 	.word	index@(_ZN7cutlass13device_kernelIN5flash11enable_sm90INS1_16FlashAttnFwdSm90INS1_25CollectiveMainloopFwdSm90ILi2EN4cute5tupleIJNS5_1CILi1EEES8_S8_EEENS6_IJNS7_ILi128EEENS7_ILi80EEENS7_ILi256EEEEEELi256ENS_6half_tEfNS_4arch4Sm90ELb0ELb0ELb0ELb1ELb0ELb0ELb0ELb1ELb1ELb0ELb0ELb0EEENS1_21CollectiveEpilogueFwdINS6_IJSA_SC_SB_EEES9_SE_SG_Li256ELb1ELb0ELb0ELb0EEENS1_36VarlenDynamicPersistentTileSchedulerILi128ELi80ELi256ELi32ELb0ELb0ELb1ELb0ELb1ELb1EEEEEEEEEvNT_6ParamsE)
        /*044c*/ 	.word	0x00000000


	//----- nvinfo : EIATTR_REGCOUNT
	.align		4
.L_194:
        /*0450*/ 	.byte	0x04, 0x2f
        /*0452*/ 	.short	(.L_196 - .L_195)
	.align		4
.L_195:
        /*0454*/ 	.word	index@(_ZN7cutlass13device_kernelIN5flash11enable_sm90INS1_16FlashAttnFwdSm90INS1_25CollectiveMainloopFwdSm90ILi2EN4cute5tupleIJNS5_1CILi2EEENS7_ILi1EEES9_EEENS6_IJNS7_ILi128EEENS7_ILi80EEENS7_ILi256EEEEEELi256ENS_6half_tEfNS_4arch4Sm90ELb0ELb0ELb0ELb0ELb0ELb0ELb0ELb1ELb1ELb0ELb0ELb0EEENS1_21CollectiveEpilogueFwdINS6_IJSB_SD_SC_EEESA_SF_SH_Li256ELb0ELb0ELb0ELb0EEENS1_29StaticPersistentTileSchedulerILb0EEEEEEEEEvNT_6ParamsE)
        /*0458*/ 	.word	0x00000004


	//----- nvinfo : EIATTR_FRAME_SIZE
	.align		4
.L_196:
        /*045c*/ 	.byte	0x04, 0x11
        /*045e*/ 	.short	(.L_198 - .L_197)
	.align		4
.L_197:
        /*0460*/ 	.word	index@(_ZN7cutlass13device_kernelIN5flash11enable_sm90INS1_16FlashAttnFwdSm90INS1_25CollectiveMainloopFwdSm90ILi2EN4cute5tupleIJNS5_1CILi2EEENS7_ILi1EEES9_EEENS6_IJNS7_ILi128EEENS7_ILi80EEENS7_ILi256EEEEEELi256ENS_6half_tEfNS_4arch4Sm90ELb0ELb0ELb0ELb0ELb0ELb0ELb0ELb1ELb1ELb0ELb0ELb0EEENS1_21CollectiveEpilogueFwdINS6_IJSB_SD_SC_EEESA_SF_SH_Li256ELb0ELb0ELb0ELb0EEENS1_29StaticPersistentTileSchedulerILb0EEEEEEEEEvNT_6ParamsE)
        /*0464*/ 	.word	0x00000000


	//----- nvinfo : EIATTR_REGCOUNT
	.align		4
.L_198:
        /*0468*/ 	.byte	0x04, 0x2f
        /*046a*/ 	.short	(.L_200 - .L_199)
	.align		4
.L_199:
        /*046c*/ 	.word	index@(_ZN7cutlass13device_kernelIN5flash11enable_sm90INS1_16FlashAttnFwdSm90INS1_25CollectiveMainloopFwdSm90ILi2EN4cute5tupleIJNS5_1CILi1EEES8_S8_EEENS6_IJNS7_ILi128EEENS7_ILi80EEENS7_ILi256EEEEEELi256ENS_6half_tEfNS_4arch4Sm90ELb0ELb0ELb0ELb0ELb0ELb0ELb0ELb1ELb1ELb0ELb0ELb0EEENS1_21CollectiveEpilogueFwdINS6_IJSA_SC_SB_EEES9_SE_SG_Li256ELb0ELb0ELb0ELb0EEENS1_29StaticPersistentTileSchedulerILb0EEEEEEEEEvNT_6ParamsE)
        /*0470*/ 	.word	0x00000004


	//----- nvinfo : EIATTR_FRAME_SIZE
	.align		4
.L_200:
        /*0474*/ 	.byte	0x04, 0x11
        /*0476*/ 	.short	(.L_202 - .L_201)
	.align		4
.L_201:
        /*0478*/ 	.word	index@(_ZN7cutlass13device_kernelIN5flash11enable_sm90INS1_16FlashAttnFwdSm90INS1_25CollectiveMainloopFwdSm90ILi2EN4cute5tupleIJNS5_1CILi1EEES8_S8_EEENS6_IJNS7_ILi128EEENS7_ILi80EEENS7_ILi256EEEEEELi256ENS_6half_tEfNS_4arch4Sm90ELb0ELb0ELb0ELb0ELb0ELb0ELb0ELb1ELb1ELb0ELb0ELb0EEENS1_21CollectiveEpilogueFwdINS6_IJSA_SC_SB_EEES9_SE_SG_Li256ELb0ELb0ELb0ELb0EEENS1_29StaticPersistentTileSchedulerILb0EEEEEEEEEvNT_6ParamsE)
        /*047c*/ 	.word	0x00000000


	//----- nvinfo : EIATTR_MIN_STACK_SIZE
	.align		4
.L_202:
        /*0480*/ 	.byte	0x04, 0x12
        /*0482*/ 	.short	(.L_204 - .L_203)
	.align		4
.L_203:
        /*0484*/ 	.word	index@(_ZN7cutlass13device_kernelIN5flash11enable_sm90INS1_16FlashAttnFwdSm90INS1_25CollectiveMainloopFwdSm90ILi2EN4cute5tupleIJNS5_1CILi1EEES8_S8_EEENS6_IJNS7_ILi128EEENS7_ILi80EEENS7_ILi256EEEEEELi256ENS_6half_tEfNS_4arch4Sm90ELb0ELb0ELb0ELb0ELb0ELb0ELb0ELb1ELb1ELb0ELb0ELb0EEENS1_21CollectiveEpilogueFwdINS6_IJSA_SC_SB_EEES9_SE_SG_Li256ELb0ELb0ELb0ELb0EEENS1_29StaticPersistentTileSchedulerILb0EEEEEEEEEvNT_6ParamsE)
        /*0488*/ 	.word	0x00000000


	//----- nvinfo : EIATTR_MIN_STACK_SIZE
	.align		4
.L_204:
        /*048c*/ 	.byte	0x04, 0x12
        /*048e*/ 	.short	(.L_206 - .L_205)
	.align		4
.L_205:
        /*0490*/ 	.word	index@(_ZN7cutlass13device_kernelIN5flash11enable_sm90INS1_16FlashAttnFwdSm90INS1_25CollectiveMainloopFwdSm90ILi2EN4cute5tupleIJNS5_1CILi2EEENS7_ILi1EEES9_EEENS6_IJNS7_ILi128EEENS7_ILi80EEENS7_ILi256EEEEEELi256ENS_6half_tEfNS_4arch4Sm90ELb0ELb0ELb0ELb0ELb0ELb0ELb0ELb1ELb1ELb0ELb0ELb0EEENS1_21CollectiveEpilogueFwdINS6_IJSB_SD_SC_EEESA_SF_SH_Li256ELb0ELb0ELb0ELb0EEENS1_29StaticPersistentTileSchedulerILb0EEEEEEEEEvNT_6ParamsE)
        /*0494*/ 	.word	0x00000000


	//----- nvinfo : EIATTR_MIN_STACK_SIZE
	.align		4
.L_206:
        /*0498*/ 	.byte	0x04, 0x12
        /*049a*/ 	.short	(.L_208 - .L_207)
	.align		4
.L_207:
        /*049c*/ 	.word	index@(_ZN7cutlass13device_kernelIN5flash11enable_sm90INS1_16FlashAttnFwdSm90INS1_25CollectiveMainloopFwdSm90ILi2EN4cute5tupleIJNS5_1CILi1EEES8_S8_EEENS6_IJNS7_ILi128EEENS7_ILi80EEENS7_ILi256EEEEEELi256ENS_6half_tEfNS_4arch4Sm90ELb0ELb0ELb0ELb1ELb0ELb0ELb0ELb1ELb1ELb0ELb0ELb0EEENS1_21CollectiveEpilogueFwdINS6_IJSA_SC_SB_EEES9_SE_SG_Li256ELb1ELb0ELb0ELb0EEENS1_36VarlenDynamicPersistentTileSchedulerILi128ELi80ELi256ELi32ELb0ELb0ELb1ELb0ELb1ELb1EEEEEEEEEvNT_6ParamsE)
        /*04a0*/ 	.word	0x00000000


	//----- nvinfo : EIATTR_MIN_STACK_SIZE
	.align		4
.L_208:
        /*04a4*/ 	.byte	0x04, 0x12
        /*04a6*/ 	.short	(.L_210 - .L_209)
	.align		4
.L_209:
        /*04a8*/ 	.word	index@(_ZN7cutlass13device_kernelIN5flash11enable_sm90INS1_16FlashAttnFwdSm90INS1_25CollectiveMainloopFwdSm90ILi2EN4cute5tupleIJNS5_1CILi1EEES8_S8_EEENS6_IJNS7_ILi128EEENS7_ILi80EEENS7_ILi256EEEEEELi256ENS_6half_tEfNS_4arch4Sm90ELb0ELb0ELb0ELb1ELb0ELb1ELb0ELb1ELb1ELb0ELb0ELb0EEENS1_21CollectiveEpilogueFwdINS6_IJSA_SC_SB_EEES9_SE_SG_Li256ELb1ELb0ELb0ELb0EEENS1_36VarlenDynamicPersistentTileSchedulerILi128ELi80ELi256ELi32ELb0ELb0ELb1ELb0ELb1ELb1EEEEEEEEEvNT_6ParamsE)
        /*04ac*/ 	.word	0x00000000


	//----- nvinfo : EIATTR_MIN_STACK_SIZE
	.align		4
.L_210:
        /*04b0*/ 	.byte	0x04, 0x12
        /*04b2*/ 	.short	(.L_212 - .L_211)
	.align		4
.L_211:
        /*04b4*/ 	.word	index@(_ZN7cutlass13device_kernelIN5flash11enable_sm90INS1_16FlashAttnFwdSm90INS1_25CollectiveMainloopFwdSm90ILi2EN4cute5tupleIJNS5_1CILi1EEES8_S8_EEENS6_IJNS7_ILi128EEENS7_ILi64EEENS7_ILi256EEEEEELi256ENS_6half_tEfNS_4arch4Sm90ELb0ELb1ELb0ELb0ELb0ELb0ELb0ELb1ELb1ELb0ELb0ELb0EEENS1_21CollectiveEpilogueFwdINS6_IJSA_SC_SB_EEES9_SE_SG_Li256ELb0ELb0ELb0ELb0EEENS1_30DynamicPersistentTileSchedulerILi256ELi32ELb0ELb0ELb1EEEEEEEEEvNT_6ParamsE)
        /*04b8*/ 	.word	0x00000000


	//----- nvinfo : EIATTR_MIN_STACK_SIZE
	.align		4
.L_212:
        /*04bc*/ 	.byte	0x04, 0x12
        /*04be*/ 	.short	(.L_214 - .L_213)
	.align		4
.L_213:
        /*04c0*/ 	.word	index@(_ZN7cutlass13device_kernelIN5flash11enable_sm90INS1_16FlashAttnFwdSm90INS1_25CollectiveMainloopFwdSm90ILi2EN4cute5tupleIJNS5_1CILi1EEES8_S8_EEENS6_IJNS7_ILi128EEENS7_ILi64EEENS7_ILi256EEEEEELi256ENS_6half_tEfNS_4arch4Sm90ELb0ELb1ELb0ELb1ELb0ELb0ELb0ELb1ELb1ELb0ELb0ELb0EEENS1_21CollectiveEpilogueFwdINS6_IJSA_SC_SB_EEES9_SE_SG_Li256ELb1ELb0ELb0ELb0EEENS1_36VarlenDynamicPersistentTileSchedulerILi128ELi64ELi256ELi32ELb0ELb0ELb1ELb1ELb0ELb1EEEEEEEEEvNT_6ParamsE)
        /*04c4*/ 	.word	0x00000000


	//----- nvinfo : EIATTR_MIN_STACK_SIZE
	.align		4
.L_214:
        /*04c8*/ 	.byte	0x04, 0x12
        /*04ca*/ 	.short	(.L_216 - .L_215)
	.align		4
.L_215:
        /*04cc*/ 	.word	index@(_ZN7cutlass13device_kernelIN5flash11enable_sm90INS1_16FlashAttnFwdSm90INS1_25CollectiveMainloopFwdSm90ILi2EN4cute5tupleIJNS5_1CILi1EEES8_S8_EEENS6_IJNS7_ILi128EEENS7_ILi64EEENS7_ILi256EEEEEELi256ENS_6half_tEfNS_4arch4Sm90ELb0ELb1ELb0ELb1ELb0ELb1ELb0ELb1ELb1ELb0ELb0ELb0EEENS1_21CollectiveEpilogueFwdINS6_IJSA_SC_SB_EEES9_SE_SG_Li256ELb1ELb0ELb0ELb0EEENS1_36VarlenDynamicPersistentTileSchedulerILi128ELi64ELi256ELi32ELb0ELb0ELb1ELb1ELb0ELb1EEEEEEEEEvNT_6ParamsE)
        /*04d0*/ 	.word	0x00000000


	//----- nvinfo : EIATTR_MIN_STACK_SIZE
	.align		4
.L_216:
        /*04d4*/ 	.byte	0x04, 0x12
        /*04d6*/ 	.short	(.L_218 - .L_217)
	.align		4
.L_217:
        /*04d8*/ 	.word	index@(_ZN7cutlass13device_kernelIN5flash11enable_sm90INS1_16FlashAttnFwdSm90INS1_25CollectiveMainloopFwdSm90ILi2EN4cute5tupleIJNS5_1CILi1EEES8_S8_EEENS6_IJNS7_ILi128EEENS7_ILi80EEENS7_ILi256EEEEEELi256ENS_6half_tEfNS_4arch4Sm90ELb1ELb0ELb0ELb0ELb0ELb0ELb0ELb1ELb1ELb0ELb0ELb0EEENS1_21CollectiveEpilogueFwdINS6_IJSA_SC_SB_EEES9_SE_SG_Li256ELb0ELb0ELb0ELb0EEENS1_30DynamicPersistentTileSchedulerILi256ELi32ELb0ELb0ELb1EEEEEEEEEvNT_6ParamsE)
        /*04dc*/ 	.word	0x00000000


	//----- nvinfo : EIATTR_MIN_STACK_SIZE
	.align		4
.L_218:
        /*04e0*/ 	.byte	0x04, 0x12
        /*04e2*/ 	.short	(.L_220 - .L_219)
	.align		4
.L_219:
        /*04e4*/ 	.word	index@(_ZN7cutlass13device_kernelIN5flash11enable_sm90INS1_16FlashAttnFwdSm90INS1_25CollectiveMainloopFwdSm90ILi2EN4cute5tupleIJNS5_1CILi1EEES8_S8_EEENS6_IJNS7_ILi128EEENS7_ILi80EEENS7_ILi256EEEEEELi256ENS_6half_tEfNS_4arch4Sm90ELb1ELb0ELb0ELb1ELb0ELb0ELb0ELb1ELb1ELb0ELb0ELb0EEENS1_21CollectiveEpilogueFwdINS6_IJSA_SC_SB_EEES9_SE_SG_Li256ELb1ELb0ELb0ELb0EEENS1_36VarlenDynamicPersistentTileSchedulerILi128ELi80ELi256ELi32ELb0ELb0ELb1ELb1ELb1ELb1EEEEEEEEEvNT_6ParamsE)
        /*04e8*/ 	.word	0x00000000


	//----- nvinfo : EIATTR_MIN_STACK_SIZE
	.align		4
.L_220:
        /*04ec*/ 	.byte	0x04, 0x12
        /*04ee*/ 	.short	(.L_222 - .L_221)
	.align		4
.L_221:
        /*04f0*/ 	.word	index@(_ZN7cutlass13device_kernelIN5flash11enable_sm90INS1_16FlashAttnFwdSm90INS1_25CollectiveMainloopFwdSm90ILi2EN4cute5tupleIJNS5_1CILi1EEES8_S8_EEENS6_IJNS7_ILi128EEENS7_ILi80EEENS7_ILi256EEEEEELi256ENS_6half_tEfNS_4arch4Sm90ELb1ELb0ELb0ELb1ELb0ELb1ELb0ELb1ELb1ELb0ELb0ELb0EEENS1_21CollectiveEpilogueFwdINS6_IJSA_SC_SB_EEES9_SE_SG_Li256ELb1ELb0ELb0ELb0EEENS1_36VarlenDynamicPersistentTileSchedulerILi128ELi80ELi256ELi32ELb0ELb0ELb1ELb1ELb1ELb1EEEEEEEEEvNT_6ParamsE)
        /*04f4*/ 	.word	0x00000000


	//----- nvinfo : EIATTR_MIN_STACK_SIZE
	.align		4
.L_222:
        /*04f8*/ 	.byte	0x04, 0x12
        /*04fa*/ 	.short	(.L_224 - .L_223)
	.align		4
.L_223:
        /*04fc*/ 	.word	index@(_ZN7cutlass13device_kernelIN5flash11enable_sm90INS1_16FlashAttnFwdSm90INS1_25CollectiveMainloopFwdSm90ILi2EN4cute5tupleIJNS5_1CILi1EEES8_S8_EEENS6_IJNS7_ILi128EEENS7_ILi112EEENS7_ILi192EEEEEELi192ENS_6half_tEfNS_4arch4Sm90ELb0ELb0ELb0ELb0ELb0ELb0ELb0ELb1ELb1ELb0ELb0ELb0EEENS1_21CollectiveEpilogueFwdINS6_IJSA_SC_SB_EEES9_SE_SG_Li256ELb0ELb0ELb0ELb0EEENS1_29StaticPersistentTileSchedulerILb0EEEEEEEEEvNT_6ParamsE)
        /*0500*/ 	.word	0x00000000


	//----- nvinfo : EIATTR_MIN_STACK_SIZE
	.align		4
.L_224:
        /*0504*/ 	.byte	0x04, 0x12
        /*0506*/ 	.short	(.L_226 - .L_225)
	.align		4
.L_225:
        /*0508*/ 	.word	index@(_ZN7cutlass13device_kernelIN5flash11enable_sm90INS1_16FlashAttnFwdSm90INS1_25CollectiveMainloopFwdSm90ILi2EN4cute5tupleIJNS5_1CILi2EEENS7_ILi1EEES9_EEENS6_IJNS7_ILi128EEENS7_ILi112EEENS7_ILi192EEEEEELi192ENS_6half_tEfNS_4arch4Sm90ELb0ELb0ELb0ELb0ELb0ELb0ELb0ELb1ELb1ELb0ELb0ELb0EEENS1_21CollectiveEpilogueFwdINS6_IJSB_SD_SC_EEESA_SF_SH_Li256ELb0ELb0ELb0ELb0EEENS1_29StaticPersistentTileSchedulerILb0EEEEEEEEEvNT_6ParamsE)
        /*050c*/ 	.word	0x00000000


	//----- nvinfo : EIATTR_MIN_STACK_SIZE
	.align		4
.L_226:
        /*0510*/ 	.byte	0x04, 0x12
        /*0512*/ 	.short	(.L_228 - .L_227)
	.align		4
.L_227:
        /*0514*/ 	.word	index@(_ZN7cutlass13device_kernelIN5flash11enable_sm90INS1_16FlashAttnFwdSm90INS1_25CollectiveMainloopFwdSm90ILi2EN4cute5tupleIJNS5_1CILi1EEES8_S8_EEENS6_IJNS7_ILi128EEENS7_ILi112EEENS7_ILi192EEEEEELi192ENS_6half_tEfNS_4arch4Sm90ELb0ELb0ELb0ELb1ELb0ELb0ELb0ELb1ELb1ELb0ELb0ELb0EEENS1_21CollectiveEpilogueFwdINS6_IJSA_SC_SB_EEES9_SE_SG_Li256ELb1ELb0ELb0ELb0EEENS1_36VarlenDynamicPersistentTileSchedulerILi128ELi112ELi256ELi32ELb0ELb0ELb1ELb0ELb1ELb1EEEEEEEEEvNT_6ParamsE)
        /*0518*/ 	.word	0x00000000


	//----- nvinfo : EIATTR_MIN_STACK_SIZE
	.align		4
.L_228:
        /*051c*/ 	.byte	0x04, 0x12
        /*051e*/ 	.short	(.L_230 - .L_229)
	.align		4
.L_229:
        /*0520*/ 	.word	index@(_ZN7cutlass13device_kernelIN5flash11enable_sm90INS1_16FlashAttnFwdSm90INS1_25CollectiveMainloopFwdSm90ILi2EN4cute5tupleIJNS5_1CILi1EEES8_S8_EEENS6_IJNS7_ILi128EEENS7_ILi112EEENS7_ILi192EEEEEELi192ENS_6half_tEfNS_4arch4Sm90ELb0ELb0ELb0ELb1ELb0ELb1ELb0ELb1ELb1ELb0ELb0ELb0EEENS1_21CollectiveEpilogueFwdINS6_IJSA_SC_SB_EEES9_SE_SG_Li256ELb1ELb0ELb0ELb0EEENS1_36VarlenDynamicPersistentTileSchedulerILi128ELi112ELi256ELi32ELb0ELb0ELb1ELb0ELb1ELb1EEEEEEEEEvNT_6ParamsE)
        /*0524*/ 	.word	0x00000000


	//----- nvinfo : EIATTR_MIN_STACK_SIZE
	.align		4
.L_230:
        /*0528*/ 	.byte	0x04, 0x12
        /*052a*/ 	.short	(.L_232 - .L_231)
	.align		4
.L_231:
        /*052c*/ 	.word	index@(_ZN7cutlass13device_kernelIN5flash11enable_sm90INS1_16FlashAttnFwdSm90INS1_25CollectiveMainloopFwdSm90ILi2EN4cute5tupleIJNS5_1CILi1EEES8_S8_EEENS6_IJNS7_ILi128EEENS7_ILi96EEENS7_ILi192EEEEEELi192ENS_6half_tEfNS_4arch4Sm90ELb0ELb1ELb0ELb0ELb0ELb0ELb0ELb1ELb1ELb0ELb0ELb0EEENS1_21CollectiveEpilogueFwdINS6_IJSA_SC_SB_EEES9_SE_SG_Li256ELb0ELb0ELb0ELb0EEENS1_30DynamicPersistentTileSchedulerILi256ELi32ELb0ELb0ELb1EEEEEEEEEvNT_6ParamsE)
        /*0530*/ 	.word	0x00000000


	//----- nvinfo : EIATTR_MIN_STACK_SIZE
	.align		4
.L_232:
        /*0534*/ 	.byte	0x04, 0x12
        /*0536*/ 	.short	(.L_234 - .L_233)
	.align		4
.L_233:
        /*0538*/ 	.word	index@(_ZN7cutlass13device_kernelIN5flash11enable_sm90INS1_16FlashAttnFwdSm90INS1_25CollectiveMainloopFwdSm90ILi2EN4cute5tupleIJNS5_1CILi1EEES8_S8_EEENS6_IJNS7_ILi128EEENS7_ILi96EEENS7_ILi192EEEEEELi192ENS_6half_tEfNS_4arch4Sm90ELb0ELb1ELb0ELb1ELb0ELb0ELb0ELb1ELb1ELb0ELb0ELb0EEENS1_21CollectiveEpilogueFwdINS6_IJSA_SC_SB_EEES9_SE_SG_Li256ELb1ELb0ELb0ELb0EEENS1_36VarlenDynamicPersistentTileSchedulerILi128ELi96ELi256ELi32ELb0ELb0ELb1ELb1ELb0ELb1EEEEEEEEEvNT_6ParamsE)
        /*053c*/ 	.word	0x00000000


	//----- nvinfo : EIATTR_MIN_STACK_SIZE
	.align		4
.L_234:
        /*0540*/ 	.byte	0x04, 0x12
        /*0542*/ 	.short	(.L_236 - .L_235)
	.align		4
.L_235:
        /*0544*/ 	.word	index@(_ZN7cutlass13device_kernelIN5flash11enable_sm90INS1_16FlashAttnFwdSm90INS1_25CollectiveMainloopFwdSm90ILi2EN4cute5tupleIJNS5_1CILi1EEES8_S8_EEENS6_IJNS7_ILi128EEENS7_ILi96EEENS7_ILi192EEEEEELi192ENS_6half_tEfNS_4arch4Sm90ELb0ELb1ELb0ELb1ELb0ELb1ELb0ELb1ELb1ELb0ELb0ELb0EEENS1_21CollectiveEpilogueFwdINS6_IJSA_SC_SB_EEES9_SE_SG_Li256ELb1ELb0ELb0ELb0EEENS1_36VarlenDynamicPersistentTileSchedulerILi128ELi96ELi256ELi32ELb0ELb0ELb1ELb1ELb0ELb1EEEEEEEEEvNT_6ParamsE)
        /*0548*/ 	.word	0x00000000


	//----- nvinfo : EIATTR_MIN_STACK_SIZE
	.align		4
.L_236:
        /*054c*/ 	.byte	0x04, 0x12
        /*054e*/ 	.short	(.L_238 - .L_237)
	.align		4
.L_237:
        /*0550*/ 	.word	index@(_ZN7cutlass13device_kernelIN5flash11enable_sm90INS1_16FlashAttnFwdSm90INS1_25CollectiveMainloopFwdSm90ILi2EN4cute5tupleIJNS5_1CILi1EEES8_S8_EEENS6_IJNS7_ILi128EEENS7_ILi112EEENS7_ILi192EEEEEELi192ENS_6half_tEfNS_4arch4Sm90ELb1ELb0ELb0ELb0ELb0ELb0ELb0ELb1ELb1ELb0ELb0ELb0EEENS1_21CollectiveEpilogueFwdINS6_IJSA_SC_SB_EEES9_SE_SG_Li256ELb0ELb0ELb0ELb0EEENS1_30DynamicPersistentTileSchedulerILi256ELi32ELb0ELb0ELb1EEEEEEEEEvNT_6ParamsE)
        /*0554*/ 	.word	0x00000000


	//----- nvinfo : EIATTR_MIN_STACK_SIZE
	.align		4
.L_238:
        /*0558*/ 	.byte	0x04, 0x12
        /*055a*/ 	.short	(.L_240 - .L_239)
	.align		4
.L_239:
        /*055c*/ 	.word	index@(_ZN7cutlass13device_kernelIN5flash11enable_sm90INS1_16FlashAttnFwdSm90INS1_25CollectiveMainloopFwdSm90ILi2EN4cute5tupleIJNS5_1CILi1EEES8_S8_EEENS6_IJNS7_ILi128EEENS7_ILi112EEENS7_ILi192EEEEEELi192ENS_6half_tEfNS_4arch4Sm90ELb1ELb0ELb0ELb1ELb0ELb0ELb0ELb1ELb1ELb0ELb0ELb0EEENS1_21CollectiveEpilogueFwdINS6_IJSA_SC_SB_EEES9_SE_SG_Li256ELb1ELb0ELb0ELb0EEENS1_36VarlenDynamicPersistentTileSchedulerILi128ELi112ELi256ELi32ELb0ELb0ELb1ELb1ELb1ELb1EEEEEEEEEvNT_6ParamsE)
        /*0560*/ 	.word	0x00000000


	//----- nvinfo : EIATTR_MIN_STACK_SIZE
	.align		4
.L_240:
        /*0564*/ 	.byte	0x04, 0x12
        /*0566*/ 	.short	(.L_242 - .L_241)
	.align		4
.L_241:
        /*0568*/ 	.word	index@(_ZN7cutlass13device_kernelIN5flash11enable_sm90INS1_16FlashAttnFwdSm90INS1_25CollectiveMainloopFwdSm90ILi2EN4cute5tupleIJNS5_1CILi1EEES8_S8_EEENS6_IJNS7_ILi128EEENS7_ILi112EEENS7_ILi192EEEEEELi192ENS_6half_tEfNS_4arch4Sm90ELb1ELb0ELb0ELb1ELb0ELb1ELb0ELb1ELb1ELb0ELb0ELb0EEENS1_21CollectiveEpilogueFwdINS6_IJSA_SC_SB_EEES9_SE_SG_Li256ELb1ELb0ELb0ELb0EEENS1_36VarlenDynamicPersistentTileSchedulerILi128ELi112ELi256ELi32ELb0ELb0ELb1ELb1ELb1ELb1EEEEEEEEEvNT_6ParamsE)
        /*056c*/ 	.word	0x00000000


	//----- nvinfo : EIATTR_MIN_STACK_SIZE
	.align		4
.L_242:
        /*0570*/ 	.byte	0x04, 0x12
        /*0572*/ 	.short	(.L_244 - .L_243)
	.align		4
.L_243:
        /*0574*/ 	.word	index@(_ZN7cutlass13device_kernelIN5flash11enable_sm90INS1_16FlashAttnFwdSm90INS1_25CollectiveMainloopFwdSm90ILi2EN4cute5tupleIJNS5_1CILi1EEES8_S8_EEENS6_IJNS7_ILi128EEENS7_ILi176EEESA_EEELi128ENS_6half_tEfNS_4arch4Sm90ELb0ELb0ELb0ELb0ELb0ELb0ELb0ELb1ELb1ELb0ELb0ELb0EEENS1_21CollectiveEpilogueFwdINS6_IJSA_SA_SB_EEES9_SD_SF_Li256ELb0ELb0ELb0ELb0EEENS1_29StaticPersistentTileSchedulerILb0EEEEEEEEEvNT_6ParamsE)
        /*0578*/ 	.word	0x00000000


	//----- nvinfo : EIATTR_MIN_STACK_SIZE
	.align		4
.L_244:
        /*057c*/ 	.byte	0x04, 0x12
        /*057e*/ 	.short	(.L_246 - .L_245)
	.align		4
.L_245:
        /*0580*/ 	.word	index@(_ZN7cutlass13device_kernelIN5flash11enable_sm90INS1_16FlashAttnFwdSm90INS1_25CollectiveMainloopFwdSm90ILi2EN4cute5tupleIJNS5_1CILi2EEENS7_ILi1EEES9_EEENS6_IJNS7_ILi128EEENS7_ILi176EEESB_EEELi128ENS_6half_tEfNS_4arch4Sm90ELb0ELb0ELb0ELb0ELb0ELb0ELb0ELb1ELb1ELb0ELb0ELb0EEENS1_21CollectiveEpilogueFwdINS6_IJSB_SB_SC_EEESA_SE_SG_Li256ELb0ELb0ELb0ELb0EEENS1_29StaticPersistentTileSchedulerILb0EEEEEEEEEvNT_6ParamsE)
        /*0584*/ 	.word	0x00000000


	//----- nvinfo : EIATTR_MIN_STACK_SIZE
	.align		4
.L_246:
        /*0588*/ 	.byte	0x04, 0x12
        /*058a*/ 	.short	(.L_248 - .L_247)
	.align		4
.L_247:
        /*058c*/ 	.word	index@(_ZN7cutlass13device_kernelIN5flash11enable_sm90INS1_16FlashAttnFwdSm90INS1_25CollectiveMainloopFwdSm90ILi2EN4cute5tupleIJNS5_1CILi1EEES8_S8_EEENS6_IJNS7_ILi128EEENS7_ILi176EEESA_EEELi128ENS_6half_tEfNS_4arch4Sm90ELb0ELb0ELb0ELb1ELb0ELb0ELb0ELb1ELb1ELb0ELb0ELb0EEENS1_21CollectiveEpilogueFwdINS6_IJSA_SA_SB_EEES9_SD_SF_Li256ELb1ELb0ELb0ELb0EEENS1_36VarlenDynamicPersistentTileSchedulerILi128ELi176ELi256ELi32ELb0ELb0ELb1ELb0ELb1ELb1EEEEEEEEEvNT_6ParamsE)
        /*0590*/ 	.word	0x00000000


	//----- nvinfo : EIATTR_MIN_STACK_SIZE
	.align		4
.L_248:
        /*0594*/ 	.byte	0x04, 0x12
        /*0596*/ 	.short	(.L_250 - .L_249)
	.align		4
.L_249:
        /*0598*/ 	.word	index@(_ZN7cutlass13device_kernelIN5flash11enable_sm90INS1_16FlashAttnFwdSm90INS1_25CollectiveMainloopFwdSm90ILi2EN4cute5tupleIJNS5_1CILi1EEES8_S8_EEENS6_IJNS7_ILi128EEENS7_ILi176EEESA_EEELi128ENS_6half_tEfNS_4arch4Sm90ELb0ELb0ELb0ELb1ELb0ELb1ELb0ELb1ELb1ELb0ELb0ELb0EEENS1_21CollectiveEpilogueFwdINS6_IJSA_SA_SB_EEES9_SD_SF_Li256ELb1ELb0ELb0ELb0EEENS1_36VarlenDynamicPersistentTileSchedulerILi128ELi176ELi256ELi32ELb0ELb0ELb1ELb0ELb1ELb1EEEEEEEEEvNT_6ParamsE)
        /*059c*/ 	.word	0x00000000


	//----- nvinfo : EIATTR_MIN_STACK_SIZE
	.align		4
.L_250:
        /*05a0*/ 	.byte	0x04, 0x12
        /*05a2*/ 	.short	(.L_252 - .L_251)
	.align		4
.L_251:
        /*05a4*/ 	.word	index@(_ZN7cutlass13device_kernelIN5flash11enable_sm90INS1_16FlashAttnFwdSm90INS1_25CollectiveMainloopFwdSm90ILi2EN4cute5tupleIJNS5_1CILi1EEES8_S8_EEENS6_IJNS7_ILi128EEESA_SA_EEELi128ENS_6half_tEfNS_4arch4Sm90ELb0ELb1ELb0ELb0ELb0ELb0ELb0ELb1ELb1ELb0ELb0ELb0EEENS1_21CollectiveEpilogueFwdISB_S9_SC_SE_Li256ELb0ELb0ELb0ELb0EEENS1_30DynamicPersistentTileSchedulerILi256ELi32ELb0ELb0ELb1EEEEEEEEEvNT_6ParamsE)
        /*05a8*/ 	.word	0x00000000


	//----- nvinfo : EIATTR_MIN_STACK_SIZE
	.align		4
.L_252:
        /*05ac*/ 	.byte	0x04, 0x12
        /*05ae*/ 	.short	(.L_254 - .L_253)
	.align		4
.L_253:
        /*05b0*/ 	.word	index@(_ZN7cutlass13device_kernelIN5flash11enable_sm90INS1_16FlashAttnFwdSm90INS1_25CollectiveMainloopFwdSm90ILi2EN4cute5tupleIJNS5_1CILi1EEES8_S8_EEENS6_IJNS7_ILi128EEESA_SA_EEELi128ENS_6half_tEfNS_4arch4Sm90ELb0ELb1ELb0ELb1ELb0ELb0ELb0ELb1ELb1ELb0ELb0ELb0EEENS1_21CollectiveEpilogueFwdISB_S9_SC_SE_Li256ELb1ELb0ELb0ELb0EEENS1_36VarlenDynamicPersistentTileSchedulerILi128ELi128ELi256ELi32ELb0ELb0ELb1ELb1ELb0ELb1EEEEEEEEEvNT_6ParamsE)
        /*05b4*/ 	.word	0x00000000


	//----- nvinfo : EIATTR_MIN_STACK_SIZE
	.align		4
.L_254:
        /*05b8*/ 	.byte	0x04, 0x12
        /*05ba*/ 	.short	(.L_256 - .L_255)
	.align		4
.L_255:
        /*05bc*/ 	.word	index@(_ZN7cutlass13device_kernelIN5flash11enable_sm90INS1_16FlashAttnFwdSm90INS1_25CollectiveMainloopFwdSm90ILi2EN4cute5tupleIJNS5_1CILi1EEES8_S8_EEENS6_IJNS7_ILi128EEESA_SA_EEELi128ENS_6half_tEfNS_4arch4Sm90ELb0ELb1ELb0ELb1ELb0ELb1ELb0ELb1ELb1ELb0ELb0ELb0EEENS1_21CollectiveEpilogueFwdISB_S9_SC_SE_Li256ELb1ELb0ELb0ELb0EEENS1_36VarlenDynamicPersistentTileSchedulerILi128ELi128ELi256ELi32ELb0ELb0ELb1ELb1ELb0ELb1EEEEEEEEEvNT_6ParamsE)
        /*05c0*/ 	.word	0x00000000


	//----- nvinfo : EIATTR_MIN_STACK_SIZE
	.align		4
.L_256:
        /*05c4*/ 	.byte	0x04, 0x12
        /*05c6*/ 	.short	(.L_258 - .L_257)
	.align		4
.L_257:
        /*05c8*/ 	.word	index@(_ZN7cutlass13device_kernelIN5flash11enable_sm90INS1_16FlashAttnFwdSm90INS1_25CollectiveMainloopFwdSm90ILi2EN4cute5tupleIJNS5_1CILi1EEES8_S8_EEENS6_IJNS7_ILi128EEESA_SA_EEELi128ENS_6half_tEfNS_4arch4Sm90ELb1ELb0ELb0ELb0ELb0ELb0ELb0ELb1ELb1ELb0ELb0ELb0EEENS1_21CollectiveEpilogueFwdISB_S9_SC_SE_Li256ELb0ELb0ELb0ELb0EEENS1_30DynamicPersistentTileSchedulerILi256ELi32ELb0ELb0ELb1EEEEEEEEEvNT_6ParamsE)
        /*05cc*/ 	.word	0x00000000


	//----- nvinfo : EIATTR_MIN_STACK_SIZE
	.align		4
.L_258:
        /*05d0*/ 	.byte	0x04, 0x12
        /*05d2*/ 	.short	(.L_260 - .L_259)
	.align		4
.L_259:
        /*05d4*/ 	.word	index@(_ZN7cutlass13device_kernelIN5flash11enable_sm90INS1_16FlashAttnFwdSm90INS1_25CollectiveMainloopFwdSm90ILi2EN4cute5tupleIJNS5_1CILi1EEES8_S8_EEENS6_IJNS7_ILi128EEESA_SA_EEELi128ENS_6half_tEfNS_4arch4Sm90ELb1ELb0ELb0ELb1ELb0ELb0ELb0ELb1ELb1ELb0ELb0ELb0EEENS1_21CollectiveEpilogueFwdISB_S9_SC_SE_Li256ELb1ELb0ELb0ELb0EEENS1_36VarlenDynamicPersistentTileSchedulerILi128ELi128ELi256ELi32ELb0ELb0ELb1ELb1ELb1ELb1EEEEEEEEEvNT_6ParamsE)
        /*05d8*/ 	.word	0x00000000


	//----- nvinfo : EIATTR_MIN_STACK_SIZE
	.align		4
.L_260:
        /*05dc*/ 	.byte	0x04, 0x12
        /*05de*/ 	.short	(.L_262 - .L_261)
	.align		4
.L_261:
        /*05e0*/ 	.word	index@(_ZN7cutlass13device_kernelIN5flash11enable_sm90INS1_16FlashAttnFwdSm90INS1_25CollectiveMainloopFwdSm90ILi2EN4cute5tupleIJNS5_1CILi1EEES8_S8_EEENS6_IJNS7_ILi128EEESA_SA_EEELi128ENS_6half_tEfNS_4arch4Sm90ELb1ELb0ELb0ELb1ELb0ELb1ELb0ELb1ELb1ELb0ELb0ELb0EEENS1_21CollectiveEpilogueFwdISB_S9_SC_SE_Li256ELb1ELb0ELb0ELb0EEENS1_36VarlenDynamicPersistentTileSchedulerILi128ELi128ELi256ELi32ELb0ELb0ELb1ELb1ELb1ELb1EEEEEEEEEvNT_6ParamsE)
        /*05e4*/ 	.word	0x00000000


	//----- nvinfo : EIATTR_MIN_STACK_SIZE
	.align		4
.L_262:
        /*05e8*/ 	.byte	0x04, 0x12
        /*05ea*/ 	.short	(.L_264 - .L_263)
	.align		4
.L_263:
        /*05ec*/ 	.word	index@(_ZN7cutlass13device_kernelIN5flash11enable_sm90INS1_16FlashAttnFwdSm90INS1_25CollectiveMainloopFwdSm90ILi2EN4cute5tupleIJNS5_1CILi1EEES8_S8_EEENS6_IJNS7_ILi192EEENS7_ILi144EEENS7_ILi96EEEEEELi96ENS_6half_tEfNS_4arch4Sm90ELb0ELb0ELb0ELb0ELb0ELb0ELb0ELb0ELb1ELb0ELb0ELb0EEENS1_21CollectiveEpilogueFwdINS6_IJSA_SC_SB_EEES9_SE_SG_Li384ELb0ELb0ELb0ELb0EEENS1_29StaticPersistentTileSchedulerILb0EEEEEEEEEvNT_6ParamsE)
        /*05f0*/ 	.word	0x00000000


	//----- nvinfo : EIATTR_MIN_STACK_SIZE
	.align		4
.L_264:
        /*05f4*/ 	.byte	0x04, 0x12
        /*05f6*/ 	.short	(.L_266 - .L_265)
	.align		4
.L_265:
        /*05f8*/ 	.word	index@(_ZN7cutlass13device_kernelIN5flash11enable_sm90INS1_16FlashAttnFwdSm90INS1_25CollectiveMainloopFwdSm90ILi2EN4cute5tupleIJNS5_1CILi1EEES8_S8_EEENS6_IJNS7_ILi192EEENS7_ILi144EEENS7_ILi96EEEEEELi96ENS_6half_tEfNS_4arch4Sm90ELb0ELb0ELb0ELb1ELb0ELb0ELb0ELb0ELb1ELb0ELb0ELb0EEENS1_21CollectiveEpilogueFwdINS6_IJSA_SC_SB_EEES9_SE_SG_Li384ELb1ELb0ELb0ELb0EEENS1_36VarlenDynamicPersistentTileSchedulerILi192ELi144ELi384ELi32ELb0ELb0ELb1ELb0ELb1ELb1EEEEEEEEEvNT_6ParamsE)
        /*05fc*/ 	.word	0x00000000


	//----- nvinfo : EIATTR_MIN_STACK_SIZE
	.align		4
.L_266:
        /*0600*/ 	.byte	0x04, 0x12
        /*0602*/ 	.short	(.L_268 - .L_267)
	.align		4
.L_267:
        /*0604*/ 	.word	index@(_ZN7cutlass13device_kernelIN5flash11enable_sm90INS1_16FlashAttnFwdSm90INS1_25CollectiveMainloopFwdSm90ILi2EN4cute5tupleIJNS5_1CILi1EEES8_S8_EEENS6_IJNS7_ILi192EEENS7_ILi144EEENS7_ILi96EEEEEELi96ENS_6half_tEfNS_4arch4Sm90ELb0ELb0ELb0ELb1ELb0ELb1ELb0ELb0ELb1ELb0ELb0ELb0EEENS1_21CollectiveEpilogueFwdINS6_IJSA_SC_SB_EEES9_SE_SG_Li384ELb1ELb0ELb0ELb0EEENS1_36VarlenDynamicPersistentTileSchedulerILi192ELi144ELi384ELi32ELb0ELb0ELb1ELb0ELb1ELb1EEEEEEEEEvNT_6ParamsE)
        /*0608*/ 	.word	0x00000000


	//----- nvinfo : EIATTR_MIN_STACK_SIZE
	.align		4
.L_268:
        /*060c*/ 	.byte	0x04, 0x12
        /*060e*/ 	.short	(.L_270 - .L_269)
	.align		4
.L_269:
        /*0610*/ 	.word	index@(_ZN7cutlass13device_kernelIN5flash11enable_sm90INS1_16FlashAttnFwdSm90INS1_25CollectiveMainloopFwdSm90ILi2EN4cute5tupleIJNS5_1CILi1EEES8_S8_EEENS6_IJNS7_ILi192EEENS7_ILi128EEENS7_ILi96EEEEEELi96ENS_6half_tEfNS_4arch4Sm90ELb0ELb1ELb0ELb0ELb0ELb0ELb0ELb0ELb1ELb0ELb0ELb0EEENS1_21CollectiveEpilogueFwdINS6_IJSA_SC_SB_EEES9_SE_SG_Li384ELb0ELb0ELb0ELb0EEENS1_30DynamicPersistentTileSchedulerILi384ELi32ELb0ELb0ELb1EEEEEEEEEvNT_6ParamsE)
        /*0614*/ 	.word	0x00000000


	//----- nvinfo : EIATTR_MIN_STACK_SIZE
	.align		4
.L_270:
        /*0618*/ 	.byte	0x04, 0x12
        /*061a*/ 	.short	(.L_272 - .L_271)
	.align		4
.L_271:
        /*061c*/ 	.word	index@(_ZN7cutlass13device_kernelIN5flash11enable_sm90INS1_16FlashAttnFwdSm90INS1_25CollectiveMainloopFwdSm90ILi2EN4cute5tupleIJNS5_1CILi1EEES8_S8_EEENS6_IJNS7_ILi192EEENS7_ILi128EEENS7_ILi96EEEEEELi96ENS_6half_tEfNS_4arch4Sm90ELb0ELb1ELb0ELb1ELb0ELb0ELb0ELb0ELb1ELb0ELb0ELb0EEENS1_21CollectiveEpilogueFwdINS6_IJSA_SC_SB_EEES9_SE_SG_Li384ELb1ELb0ELb0ELb0EEENS1_36VarlenDynamicPersistentTileSchedulerILi192ELi128ELi384ELi32ELb0ELb0ELb1ELb1ELb0ELb1EEEEEEEEEvNT_6ParamsE)
        /*0620*/ 	.word	0x00000000


	//----- nvinfo : EIATTR_MIN_STACK_SIZE
	.align		4
.L_272:
        /*0624*/ 	.byte	0x04, 0x12
        /*0626*/ 	.short	(.L_274 - .L_273)
	.align		4
.L_273:
        /*0628*/ 	.word	index@(_ZN7cutlass13device_kernelIN5flash11enable_sm90INS1_16FlashAttnFwdSm90INS1_25CollectiveMainloopFwdSm90ILi2EN4cute5tupleIJNS5_1CILi1EEES8_S8_EEENS6_IJNS7_ILi192EEENS7_ILi128EEENS7_ILi96EEEEEELi96ENS_6half_tEfNS_4arch4Sm90ELb0ELb1ELb0ELb1ELb0ELb1ELb0ELb0ELb1ELb0ELb0ELb0EEENS1_21CollectiveEpilogueFwdINS6_IJSA_SC_SB_EEES9_SE_SG_Li384ELb1ELb0ELb0ELb0EEENS1_36VarlenDynamicPersistentTileSchedulerILi192ELi128ELi384ELi32ELb0ELb0ELb1ELb1ELb0ELb1EEEEEEEEEvNT_6ParamsE)
        /*062c*/ 	.word	0x00000000


	//----- nvinfo : EIATTR_MIN_STACK_SIZE
	.align		4
.L_274:
        /*0630*/ 	.byte	0x04, 0x12
        /*0632*/ 	.short	(.L_276 - .L_275)
	.align		4
.L_275:
        /*0634*/ 	.word	index@(_ZN7cutlass13device_kernelIN5flash11enable_sm90INS1_16FlashAttnFwdSm90INS1_25CollectiveMainloopFwdSm90ILi2EN4cute5tupleIJNS5_1CILi1EEES8_S8_EEENS6_IJNS7_ILi192EEENS7_ILi144EEENS7_ILi96EEEEEELi96ENS_6half_tEfNS_4arch4Sm90ELb1ELb0ELb0ELb0ELb0ELb0ELb0ELb0ELb1ELb0ELb0ELb0EEENS1_21CollectiveEpilogueFwdINS6_IJSA_SC_SB_EEES9_SE_SG_Li384ELb0ELb0ELb0ELb0EEENS1_30DynamicPersistentTileSchedulerILi384ELi32ELb0ELb0ELb1EEEEEEEEEvNT_6ParamsE)
        /*0638*/ 	.word	0x00000000


	//----- nvinfo : EIATTR_MIN_STACK_SIZE
	.align		4
.L_276:
        /*063c*/ 	.byte	0x04, 0x12
        /*063e*/ 	.short	(.L_278 - .L_277)
	.align		4
.L_277:
        /*0640*/ 	.word	index@(_ZN7cutlass13device_kernelIN5flash11enable_sm90INS1_16FlashAttnFwdSm90INS1_25CollectiveMainloopFwdSm90ILi2EN4cute5tupleIJNS5_1CILi1EEES8_S8_EEENS6_IJNS7_ILi192EEENS7_ILi144EEENS7_ILi96EEEEEELi96ENS_6half_tEfNS_4arch4Sm90ELb1ELb0ELb0ELb1ELb0ELb0ELb0ELb0ELb1ELb0ELb0ELb0EEENS1_21CollectiveEpilogueFwdINS6_IJSA_SC_SB_EEES9_SE_SG_Li384ELb1ELb0ELb0ELb0EEENS1_36VarlenDynamicPersistentTileSchedulerILi192ELi144ELi384ELi32ELb0ELb0ELb1ELb1ELb1ELb1EEEEEEEEEvNT_6ParamsE)
        /*0644*/ 	.word	0x00000000


	//----- nvinfo : EIATTR_MIN_STACK_SIZE
	.align		4
.L_278:
        /*0648*/ 	.byte	0x04, 0x12
        /*064a*/ 	.short	(.L_280 - .L_279)
	.align		4
.L_279:
        /*064c*/ 	.word	index@(_ZN7cutlass13device_kernelIN5flash11enable_sm90INS1_16FlashAttnFwdSm90INS1_25CollectiveMainloopFwdSm90ILi2EN4cute5tupleIJNS5_1CILi1EEES8_S8_EEENS6_IJNS7_ILi192EEENS7_ILi144EEENS7_ILi96EEEEEELi96ENS_6half_tEfNS_4arch4Sm90ELb1ELb0ELb0ELb1ELb0ELb1ELb0ELb0ELb1ELb0ELb0ELb0EEENS1_21CollectiveEpilogueFwdINS6_IJSA_SC_SB_EEES9_SE_SG_Li384ELb1ELb0ELb0ELb0EEENS1_36VarlenDynamicPersistentTileSchedulerILi192ELi144ELi384ELi32ELb0ELb0ELb1ELb1ELb1ELb1EEEEEEEEEvNT_6ParamsE)
        /*0650*/ 	.word	0x00000000


	//----- nvinfo : EIATTR_MIN_STACK_SIZE
	.align		4
.L_280:
        /*0654*/ 	.byte	0x04, 0x12
        /*0656*/ 	.short	(.L_282 - .L_281)
	.align		4
.L_281:
        /*0658*/ 	.word	index@(_ZN7cutlass13device_kernelIN5flash11enable_sm90INS1_16FlashAttnFwdSm90INS1_25CollectiveMainloopFwdSm90ILi2EN4cute5tupleIJNS5_1CILi1EEES8_S8_EEENS6_IJNS7_ILi192EEESA_NS7_ILi64EEEEEELi64ENS_6half_tEfNS_4arch4Sm90ELb0ELb0ELb0ELb0ELb0ELb0ELb0ELb0ELb1ELb0ELb0ELb0EEENS1_21CollectiveEpilogueFwdINS6_IJSA_SB_SA_EEES9_SD_SF_Li384ELb0ELb0ELb0ELb0EEENS1_29StaticPersistentTileSchedulerILb0EEEEEEEEEvNT_6ParamsE)
        /*065c*/ 	.word	0x00000000


	//----- nvinfo : EIATTR_MIN_STACK_SIZE
	.align		4
.L_282:
        /*0660*/ 	.byte	0x04, 0x12
        /*0662*/ 	.short	(.L_284 - .L_283)
	.align		4
.L_283:
        /*0664*/ 	.word	index@(_ZN7cutlass13device_kernelIN5flash11enable_sm90INS1_16FlashAttnFwdSm90INS1_25CollectiveMainloopFwdSm90ILi2EN4cute5tupleIJNS5_1CILi1EEES8_S8_EEENS6_IJNS7_ILi192EEESA_NS7_ILi64EEEEEELi64ENS_6half_tEfNS_4arch4Sm90ELb0ELb0ELb0ELb1ELb0ELb0ELb0ELb0ELb1ELb0ELb0ELb0EEENS1_21CollectiveEpilogueFwdINS6_IJSA_SB_SA_EEES9_SD_SF_Li384ELb1ELb0ELb0ELb0EEENS1_36VarlenDynamicPersistentTileSchedulerILi192ELi192ELi384ELi32ELb0ELb0ELb1ELb0ELb1ELb1EEEEEEEEEvNT_6ParamsE)
        /*0668*/ 	.word	0x00000000


	//----- nvinfo : EIATTR_MIN_STACK_SIZE
	.align		4
.L_284:
        /*066c*/ 	.byte	0x04, 0x12
        /*066e*/ 	.short	(.L_286 - .L_285)
	.align		4
.L_285:
        /*0670*/ 	.word	index@(_ZN7cutlass13device_kernelIN5flash11enable_sm90INS1_16FlashAttnFwdSm90INS1_25CollectiveMainloopFwdSm90ILi2EN4cute5tupleIJNS5_1CILi1EEES8_S8_EEENS6_IJNS7_ILi192EEESA_NS7_ILi64EEEEEELi64ENS_6half_tEfNS_4arch4Sm90ELb0ELb0ELb0ELb1ELb0ELb1ELb0ELb0ELb1ELb0ELb0ELb0EEENS1_21CollectiveEpilogueFwdINS6_IJSA_SB_SA_EEES9_SD_SF_Li384ELb1ELb0ELb0ELb0EEENS1_36VarlenDynamicPersistentTileSchedulerILi192ELi192ELi384ELi32ELb0ELb0ELb1ELb0ELb1ELb1EEEEEEEEEvNT_6ParamsE)
        /*0674*/ 	.word	0x00000000


	//----- nvinfo : EIATTR_MIN_STACK_SIZE
	.align		4
.L_286:
        /*0678*/ 	.byte	0x04, 0x12
        /*067a*/ 	.short	(.L_288 - .L_287)
	.align		4
.L_287:
        /*067c*/ 	.word	index@(_ZN7cutlass13device_kernelIN5flash11enable_sm90INS1_16FlashAttnFwdSm90INS1_25CollectiveMainloopFwdSm90ILi2EN4cute5tupleIJNS5_1CILi1EEES8_S8_EEENS6_IJNS7_ILi192EEENS7_ILi128EEENS7_ILi64EEEEEELi64ENS_6half_tEfNS_4arch4Sm90ELb0ELb1ELb0ELb0ELb0ELb0ELb0ELb1ELb1ELb0ELb0ELb0EEENS1_21CollectiveEpilogueFwdINS6_IJSA_SC_SB_EEES9_SE_SG_Li384ELb0ELb0ELb0ELb0EEENS1_30DynamicPersistentTileSchedulerILi384ELi32ELb0ELb0ELb1EEEEEEEEEvNT_6ParamsE)
        /*0680*/ 	.word	0x00000000


	//----- nvinfo : EIATTR_MIN_STACK_SIZE
	.align		4
.L_288:
        /*0684*/ 	.byte	0x04, 0x12
        /*0686*/ 	.short	(.L_290 - .L_289)
	.align		4
.L_289:
        /*0688*/ 	.word	index@(_ZN7cutlass13device_kernelIN5flash11enable_sm90INS1_16FlashAttnFwdSm90INS1_25CollectiveMainloopFwdSm90ILi2EN4cute5tupleIJNS5_1CILi1EEES8_S8_EEENS6_IJNS7_ILi192EEENS7_ILi128EEENS7_ILi64EEEEEELi64ENS_6half_tEfNS_4arch4Sm90ELb0ELb1ELb0ELb1ELb0ELb0ELb0ELb1ELb1ELb0ELb0ELb0EEENS1_21CollectiveEpilogueFwdINS6_IJSA_SC_SB_EEES9_SE_SG_Li384ELb1ELb0ELb0ELb0EEENS1_36VarlenDynamicPersistentTileSchedulerILi192ELi128ELi384ELi32ELb0ELb0ELb1ELb1ELb0ELb1EEEEEEEEEvNT_6ParamsE)
        /*068c*/ 	.word	0x00000000


	//----- nvinfo : EIATTR_MIN_STACK_SIZE
	.align		4
.L_290:
        /*0690*/ 	.byte	0x04, 0x12
        /*0692*/ 	.short	(.L_292 - .L_291)
	.align		4
.L_291:
        /*0694*/ 	.word	index@(_ZN7cutlass13device_kernelIN5flash11enable_sm90INS1_16FlashAttnFwdSm90INS1_25CollectiveMainloopFwdSm90ILi2EN4cute5tupleIJNS5_1CILi1EEES8_S8_EEENS6_IJNS7_ILi192EEENS7_ILi128EEENS7_ILi64EEEEEELi64ENS_6half_tEfNS_4arch4Sm90ELb0ELb1ELb0ELb1ELb0ELb1ELb0ELb1ELb1ELb0ELb0ELb0EEENS1_21CollectiveEpilogueFwdINS6_IJSA_SC_SB_EEES9_SE_SG_Li384ELb1ELb0ELb0ELb0EEENS1_36VarlenDynamicPersistentTileSchedulerILi192ELi128ELi384ELi32ELb0ELb0ELb1ELb1ELb0ELb1EEEEEEEEEvNT_6ParamsE)
        /*0698*/ 	.word	0x00000000


	//----- nvinfo : EIATTR_MIN_STACK_SIZE
	.align		4
.L_292:
        /*069c*/ 	.byte	0x04, 0x12
        /*069e*/ 	.short	(.L_294 - .L_293)
	.align		4
.L_293:
        /*06a0*/ 	.word	index@(_ZN7cutlass13device_kernelIN5flash11enable_sm90INS1_16FlashAttnFwdSm90INS1_25CollectiveMainloopFwdSm90ILi2EN4cute5tupleIJNS5_1CILi1EEES8_S8_EEENS6_IJNS7_ILi192EEENS7_ILi128EEENS7_ILi64EEEEEELi64ENS_6half_tEfNS_4arch4Sm90ELb1ELb0ELb0ELb0ELb0ELb0ELb0ELb1ELb1ELb0ELb0ELb0EEENS1_21CollectiveEpilogueFwdINS6_IJSA_SC_SB_EEES9_SE_SG_Li384ELb0ELb0ELb0ELb0EEENS1_30DynamicPersistentTileSchedulerILi384ELi32ELb0ELb0ELb1EEEEEEEEEvNT_6ParamsE)
        /*06a4*/ 	.word	0x00000000


	//----- nvinfo : EIATTR_MIN_STACK_SIZE
	.align		4
.L_294:
        /*06a8*/ 	.byte	0x04, 0x12
        /*06aa*/ 	.short	(.L_296 - .L_295)
	.align		4
.L_295:
        /*06ac*/ 	.word	index@(_ZN7cutlass13device_kernelIN5flash11enable_sm90INS1_16FlashAttnFwdSm90INS1_25CollectiveMainloopFwdSm90ILi2EN4cute5tupleIJNS5_1CILi1EEES8_S8_EEENS6_IJNS7_ILi192EEENS7_ILi128EEENS7_ILi64EEEEEELi64ENS_6half_tEfNS_4arch4Sm90ELb1ELb0ELb0ELb1ELb0ELb0ELb0ELb1ELb1ELb0ELb0ELb0EEENS1_21CollectiveEpilogueFwdINS6_IJSA_SC_SB_EEES9_SE_SG_Li384ELb1ELb0ELb0ELb0EEENS1_36VarlenDynamicPersistentTileSchedulerILi192ELi128ELi384ELi32ELb0ELb0ELb1ELb1ELb1ELb1EEEEEEEEEvNT_6ParamsE)
        /*06b0*/ 	.word	0x00000000


	//----- nvinfo : EIATTR_MIN_STACK_SIZE
	.align		4
.L_296:
        /*06b4*/ 	.byte	0x04, 0x12
        /*06b6*/ 	.short	(.L_298 - .L_297)
	.align		4
.L_297:
        /*06b8*/ 	.word	index@(_ZN7cutlass13device_kernelIN5flash11enable_sm90INS1_16FlashAttnFwdSm90INS1_25CollectiveMainloopFwdSm90ILi2EN4cute5tupleIJNS5_1CILi1EEES8_S8_EEENS6_IJNS7_ILi192EEENS7_ILi128EEENS7_ILi64EEEEEELi64ENS_6half_tEfNS_4arch4Sm90ELb1ELb0ELb0ELb1ELb0ELb1ELb0ELb1ELb1ELb0ELb0ELb0EEENS1_21CollectiveEpilogueFwdINS6_IJSA_SC_SB_EEES9_SE_SG_Li384ELb1ELb0ELb0ELb0EEENS1_36VarlenDynamicPersistentTileSchedulerILi192ELi128ELi384ELi32ELb0ELb0ELb1ELb1ELb1ELb1EEEEEEEEEvNT_6ParamsE)
        /*06bc*/ 	.word	0x00000000
.L_298:


//--------------------- .nv.compat                --------------------------
	.section	.nv.compat,"",@"SHT_CUDA_COMPAT_INFO"
	.align	4
        /*0000*/ 	.byte	0x02, 0x09, 0x01, 0x00, 0x02, 0x02, 0x01, 0x00, 0x02, 0x05, 0x05, 0x00, 0x03, 0x07, 0x01, 0x01
        /*0010*/ 	.byte	0x02, 0x03, 0x00, 0x00, 0x02, 0x06, 0x01, 0x00, 0x04, 0x0b, 0x08, 0x00, 0x00, 0x00, 0x00, 0x00
        /*0020*/ 	.byte	0x00, 0x00, 0x00, 0x00


//--------------------- .nv.info._ZN7cutlass13device_kernelIN5flash11enable_sm90INS1_16FlashAttnFwdSm90INS1_25CollectiveMainloopFwdSm90ILi2EN4cute5tupleIJNS5_1CILi1EEES8_S8_EEENS6_IJNS7_ILi128EEENS7_ILi80EEENS7_ILi256EEEEEELi256ENS_6half_tEfNS_4arch4Sm90ELb0ELb0ELb0ELb0ELb0ELb0ELb0ELb1ELb1ELb0ELb0ELb0EEENS1_21CollectiveEpilogueFwdINS6_IJSA_SC_SB_EEES9_SE_SG_Li256ELb0ELb0ELb0ELb0EEENS1_29StaticPersistentTileSchedulerILb0EEEEEEEEEvNT_6ParamsE --------------------------
	.section	.nv.info._ZN7cutlass13device_kernelIN5flash11enable_sm90INS1_16FlashAttnFwdSm90INS1_25CollectiveMainloopFwdSm90ILi2EN4cute5tupleIJNS5_1CILi1EEES8_S8_EEENS6_IJNS7_ILi128EEENS7_ILi80EEENS7_ILi256EEEEEELi256ENS_6half_tEfNS_4arch4Sm90ELb0ELb0ELb0ELb0ELb0ELb0ELb0ELb1ELb1ELb0ELb0ELb0EEENS1_21CollectiveEpilogueFwdINS6_IJSA_SC_SB_EEES9_SE_SG_Li256ELb0ELb0ELb0ELb0EEENS1_29StaticPersistentTileSchedulerILb0EEEEEEEEEvNT_6ParamsE,"",@"SHT_CUDA_INFO"
	.sectionflags	@""
	.align	4


	//----- nvinfo : EIATTR_CUDA_API_VERSION
	.align		4
        /*0000*/ 	.byte	0x04, 0x37
        /*0002*/ 	.short	(.L_300 - .L_299)
.L_299:
        /*0004*/ 	.word	0x00000082


	//----- nvinfo : EIATTR_KPARAM_INFO
	.align		4
.L_300:
        /*0008*/ 	.byte	0x04, 0x17
        /*000a*/ 	.short	(.L_302 - .L_301)
.L_301:
        /*000c*/ 	.word	0x00000000
        /*0010*/ 	.short	0x0000
        /*0012*/ 	.short	0x0000
        /*0014*/ 	.byte	0x00, 0xf0, 0x01, 0x2e


	//----- nvinfo : EIATTR_SPARSE_MMA_MASK
	.align		4
.L_302:
        /*0018*/ 	.byte	0x03, 0x50
        /*001a*/ 	.short	0x0000


	//----- nvinfo : EIATTR_MAXREG_COUNT
	.align		4
        /*001c*/ 	.byte	0x03, 0x1b
        /*001e*/ 	.short	0x00a8


	//----- nvinfo : EIATTR_MERCURY_ISA_VERSION
	.align		4
        /*0020*/ 	.byte	0x03, 0x5f
        /*0022*/ 	.short	0x0101


	//----- nvinfo : EIATTR_VRC_CTA_INIT_COUNT
	.align		4
        /*0024*/ 	.byte	0x02, 0x4a
	.zero		1
	.zero		1


	//----- nvinfo : EIATTR_EXIT_INSTR_OFFSETS
	.align		4
        /*0028*/ 	.byte	0x04, 0x1c
        /*002a*/ 	.short	(.L_304 - .L_303)


	//   ....[0]....
.L_303:
        /*002c*/ 	.word	0x00000010


	//----- nvinfo : EIATTR_MAX_THREADS
	.align		4
.L_304:
        /*0030*/ 	.byte	0x04, 0x05
        /*0032*/ 	.short	(.L_306 - .L_305)
.L_305:
        /*0034*/ 	.word	0x00000180
        /*0038*/ 	.word	0x00000001
        /*003c*/ 	.word	0x00000001


	//----- nvinfo : EIATTR_CBANK_PARAM_SIZE
	.align		4
.L_306:
        /*0040*/ 	.byte	0x03, 0x19
        /*0042*/ 	.short	0x0b80


	//----- nvinfo : EIATTR_PARAM_CBANK
	.align		4
        /*0044*/ 	.byte	0x04, 0x0a
        /*0046*/ 	.short	(.L_308 - .L_307)
	.align		4
.L_307:
        /*0048*/ 	.word	index@(.nv.constant0._ZN7cutlass13device_kernelIN5flash11enable_sm90INS1_16FlashAttnFwdSm90INS1_25CollectiveMainloopFwdSm90ILi2EN4cute5tupleIJNS5_1CILi1EEES8_S8_EEENS6_IJNS7_ILi128EEENS7_ILi80EEENS7_ILi256EEEEEELi256ENS_6half_tEfNS_4arch4Sm90ELb0ELb0ELb0ELb0ELb0ELb0ELb0ELb1ELb1ELb0ELb0ELb0EEENS1_21CollectiveEpilogueFwdINS6_IJSA_SC_SB_EEES9_SE_SG_Li256ELb0ELb0ELb0ELb0EEENS1_29StaticPersistentTileSchedulerILb0EEEEEEEEEvNT_6ParamsE)
        /*004c*/ 	.short	0x0380
        /*004e*/ 	.short	0x0b80


	//----- nvinfo : EIATTR_SW_WAR
	.align		4
.L_308:
        /*0050*/ 	.byte	0x04, 0x36
        /*0052*/ 	.short	(.L_310 - .L_309)
.L_309:
        /*0054*/ 	.word	0x00000008
.L_310:


//--------------------- .nv.info._ZN7cutlass13device_kernelIN5flash11enable_sm90INS1_16FlashAttnFwdSm90INS1_25CollectiveMainloopFwdSm90ILi2EN4cute5tupleIJNS5_1CILi2EEENS7_ILi1EEES9_EEENS6_IJNS7_ILi128EEENS7_ILi80EEENS7_ILi256EEEEEELi256ENS_6half_tEfNS_4arch4Sm90ELb0ELb0ELb0ELb0ELb0ELb0ELb0ELb1ELb1ELb0ELb0ELb0EEENS1_21CollectiveEpilogueFwdINS6_IJSB_SD_SC_EEESA_SF_SH_Li256ELb0ELb0ELb0ELb0EEENS1_29StaticPersistentTileSchedulerILb0EEEEEEEEEvNT_6ParamsE --------------------------
	.section	.nv.info._ZN7cutlass13device_kernelIN5flash11enable_sm90INS1_16FlashAttnFwdSm90INS1_25CollectiveMainloopFwdSm90ILi2EN4cute5tupleIJNS5_1CILi2EEENS7_ILi1EEES9_EEENS6_IJNS7_ILi128EEENS7_ILi80EEENS7_ILi256EEEEEELi256ENS_6half_tEfNS_4arch4Sm90ELb0ELb0ELb0ELb0ELb0ELb0ELb0ELb1ELb1ELb0ELb0ELb0EEENS1_21CollectiveEpilogueFwdINS6_IJSB_SD_SC_EEESA_SF_SH_Li256ELb0ELb0ELb0ELb0EEENS1_29StaticPersistentTileSchedulerILb0EEEEEEEEEvNT_6ParamsE,"",@"SHT_CUDA_INFO"
	.sectionflags	@""
	.align	4


	//----- nvinfo : EIATTR_CUDA_API_VERSION
	.align		4
        /*0000*/ 	.byte	0x04, 0x37
        /*0002*/ 	.short	(.L_312 - .L_311)
.L_311:
        /*0004*/ 	.word	0x00000082


	//----- nvinfo : EIATTR_KPARAM_INFO
	.align		4
.L_312:
        /*0008*/ 	.byte	0x04, 0x17
        /*000a*/ 	.short	(.L_314 - .L_313)
.L_313:
        /*000c*/ 	.word	0x00000000
        /*0010*/ 	.short	0x0000
        /*0012*/ 	.short	0x0000
        /*0014*/ 	.byte	0x00, 0xf0, 0x01, 0x2e


	//----- nvinfo : EIATTR_SPARSE_MMA_MASK
	.align		4
.L_314:
        /*0018*/ 	.byte	0x03, 0x50
        /*001a*/ 	.short	0x0000


	//----- nvinfo : EIATTR_MAXREG_COUNT
	.align		4
        /*001c*/ 	.byte	0x03, 0x1b
        /*001e*/ 	.short	0x00a8


	//----- nvinfo : EIATTR_MERCURY_ISA_VERSION
	.align		4
        /*0020*/ 	.byte	0x03, 0x5f
        /*0022*/ 	.short	0x0101


	//----- nvinfo : EIATTR_VRC_CTA_INIT_COUNT
	.align		4
        /*0024*/ 	.byte	0x02, 0x4a
	.zero		1
	.zero		1


	//----- nvinfo : EIATTR_EXIT_INSTR_OFFSETS
	.align		4
        /*0028*/ 	.byte	0x04, 0x1c
        /*002a*/ 	.short	(.L_316 - .L_315)


	//   ....[0]....
.L_315:
        /*002c*/ 	.word	0x00000010


	//----- nvinfo : EIATTR_MAX_THREADS
	.align		4
.L_316:
        /*0030*/ 	.byte	0x04, 0x05
        /*0032*/ 	.short	(.L_318 - .L_317)
.L_317:
        /*0034*/ 	.word	0x00000180
        /*0038*/ 	.word	0x00000001
        /*003c*/ 	.word	0x00000001


	//----- nvinfo : EIATTR_CBANK_PARAM_SIZE
	.align		4
.L_318:
        /*0040*/ 	.byte	0x03, 0x19
        /*0042*/ 	.short	0x0b80


	//----- nvinfo : EIATTR_PARAM_CBANK
	.align		4
        /*0044*/ 	.byte	0x04, 0x0a
        /*0046*/ 	.short	(.L_320 - .L_319)
	.align		4
.L_319:
        /*0048*/ 	.word	index@(.nv.constant0._ZN7cutlass13device_kernelIN5flash11enable_sm90INS1_16FlashAttnFwdSm90INS1_25CollectiveMainloopFwdSm90ILi2EN4cute5tupleIJNS5_1CILi2EEENS7_ILi1EEES9_EEENS6_IJNS7_ILi128EEENS7_ILi80EEENS7_ILi256EEEEEELi256ENS_6half_tEfNS_4arch4Sm90ELb0ELb0ELb0ELb0ELb0ELb0ELb0ELb1ELb1ELb0ELb0ELb0EEENS1_21CollectiveEpilogueFwdINS6_IJSB_SD_SC_EEESA_SF_SH_Li256ELb0ELb0ELb0ELb0EEENS1_29StaticPersistentTileSchedulerILb0EEEEEEEEEvNT_6ParamsE)
        /*004c*/ 	.short	0x0380
        /*004e*/ 	.short	0x0b80


	//----- nvinfo : EIATTR_SW_WAR
	.align		4
.L_320:
        /*0050*/ 	.byte	0x04, 0x36
        /*0052*/ 	.short	(.L_322 - .L_321)
.L_321:
        /*0054*/ 	.word	0x00000008
.L_322:


//--------------------- .nv.info._ZN7cutlass13device_kernelIN5flash11enable_sm90INS1_16FlashAttnFwdSm90INS1_25CollectiveMainloopFwdSm90ILi2EN4cute5tupleIJNS5_1CILi1EEES8_S8_EEENS6_IJNS7_ILi128EEENS7_ILi80EEENS7_ILi256EEEEEELi256ENS_6half_tEfNS_4arch4Sm90ELb0ELb0ELb0ELb1ELb0ELb0ELb0ELb1ELb1ELb0ELb0ELb0EEENS1_21CollectiveEpilogueFwdINS6_IJSA_SC_SB_EEES9_SE_SG_Li256ELb1ELb0ELb0ELb0EEENS1_36VarlenDynamicPersistentTileSchedulerILi128ELi80ELi256ELi32ELb0ELb0ELb1ELb0ELb1ELb1EEEEEEEEEvNT_6ParamsE --------------------------
	.section	.nv.info._ZN7cutlass13device_kernelIN5flash11enable_sm90INS1_16FlashAttnFwdSm90INS1_25CollectiveMainloopFwdSm90ILi2EN4cute5tupleIJNS5_1CILi1EEES8_S8_EEENS6_IJNS7_ILi128EEENS7_ILi80EEENS7_ILi256EEEEEELi256ENS_6half_tEfNS_4arch4Sm90ELb0ELb0ELb0ELb1ELb0ELb0ELb0ELb1ELb1ELb0ELb0ELb0EEENS1_21CollectiveEpilogueFwdINS6_IJSA_SC_SB_EEES9_SE_SG_Li256ELb1ELb0ELb0ELb0EEENS1_36VarlenDynamicPersistentTileSchedulerILi128ELi80ELi256ELi32ELb0ELb0ELb1ELb0ELb1ELb1EEEEEEEEEvNT_6ParamsE,"",@"SHT_CUDA_INFO"
	.sectionflags	@""
	.align	4


	//----- nvinfo : EIATTR_CUDA_API_VERSION
	.align		4
        /*0000*/ 	.byte	0x04, 0x37
        /*0002*/ 	.short	(.L_324 - .L_323)
.L_323:
        /*0004*/ 	.word	0x00000082


	//----- nvinfo : EIATTR_KPARAM_INFO
	.align		4
.L_324:
        /*0008*/ 	.byte	0x04, 0x17
        /*000a*/ 	.short	(.L_326 - .L_325)
.L_325:
        /*000c*/ 	.word	0x00000000
        /*0010*/ 	.short	0x0000
        /*0012*/ 	.short	0x0000
        /*0014*/ 	.byte	0x00, 0xf0, 0x01, 0x28


	//----- nvinfo : EIATTR_SPARSE_MMA_MASK
	.align		4
.L_326:
        /*0018*/ 	.byte	0x03, 0x50
        /*001a*/ 	.short	0x0000


	//----- nvinfo : EIATTR_MAXREG_COUNT
	.align		4
        /*001c*/ 	.byte	0x03, 0x1b
        /*001e*/ 	.short	0x00a8


	//----- nvinfo : EIATTR_MERCURY_ISA_VERSION
	.align		4
        /*0020*/ 	.byte	0x03, 0x5f
        /*0022*/ 	.short	0x0101


	//----- nvinfo : EIATTR_VRC_CTA_INIT_COUNT
	.align		4
        /*0024*/ 	.byte	0x02, 0x4a
	.zero		1
	.zero		1


	//----- nvinfo : EIATTR_EXIT_INSTR_OFFSETS
	.align		4
        /*0028*/ 	.byte	0x04, 0x1c
        /*002a*/ 	.short	(.L_328 - .L_327)


	//   ....[0]....
.L_327:
        /*002c*/ 	.word	0x00000010


	//----- nvinfo : EIATTR_MAX_THREADS
	.align		4
.L_328:
        /*0030*/ 	.byte	0x04, 0x05
        /*0032*/ 	.short	(.L_330 - .L_329)
.L_329:
        /*0034*/ 	.word	0x00000180
        /*0038*/ 	.word	0x00000001
        /*003c*/ 	.word	0x00000001


	//----- nvinfo : EIATTR_CBANK_PARAM_SIZE
	.align		4
.L_330:
        /*0040*/ 	.byte	0x03, 0x19
        /*0042*/ 	.short	0x0a00


	//----- nvinfo : EIATTR_PARAM_CBANK
	.align		4
        /*0044*/ 	.byte	0x04, 0x0a
        /*0046*/ 	.short	(.L_332 - .L_331)
	.align		4
.L_331:
        /*0048*/ 	.word	index@(.nv.constant0._ZN7cutlass13device_kernelIN5flash11enable_sm90INS1_16FlashAttnFwdSm90INS1_25CollectiveMainloopFwdSm90ILi2EN4cute5tupleIJNS5_1CILi1EEES8_S8_EEENS6_IJNS7_ILi128EEENS7_ILi80EEENS7_ILi256EEEEEELi256ENS_6half_tEfNS_4arch4Sm90ELb0ELb0ELb0ELb1ELb0ELb0ELb0ELb1ELb1ELb0ELb0ELb0EEENS1_21CollectiveEpilogueFwdINS6_IJSA_SC_SB_EEES9_SE_SG_Li256ELb1ELb0ELb0ELb0EEENS1_36VarlenDynamicPersistentTileSchedulerILi128ELi80ELi256ELi32ELb0ELb0ELb1ELb0ELb1ELb1EEEEEEEEEvNT_6ParamsE)
        /*004c*/ 	.short	0x0380
        /*004e*/ 	.short	0x0a00


	//----- nvinfo : EIATTR_SW_WAR
	.align		4
.L_332:
        /*0050*/ 	.byte	0x04, 0x36
        /*0052*/ 	.short	(.L_334 - .L_333)
.L_333:
        /*0054*/ 	.word	0x00000008
.L_334:


//--------------------- .nv.info._ZN7cutlass13device_kernelIN5flash11enable_sm90INS1_16FlashAttnFwdSm90INS1_25CollectiveMainloopFwdSm90ILi2EN4cute5tupleIJNS5_1CILi1EEES8_S8_EEENS6_IJNS7_ILi128EEENS7_ILi80EEENS7_ILi256EEEEEELi256ENS_6half_tEfNS_4arch4Sm90ELb0ELb0ELb0ELb1ELb0ELb1ELb0ELb1ELb1ELb0ELb0ELb0EEENS1_21CollectiveEpilogueFwdINS6_IJSA_SC_SB_EEES9_SE_SG_Li256ELb1ELb0ELb0ELb0EEENS1_36VarlenDynamicPersistentTileSchedulerILi128ELi80ELi256ELi32ELb0ELb0ELb1ELb0ELb1ELb1EEEEEEEEEvNT_6ParamsE --------------------------
	.section	.nv.info._ZN7cutlass13device_kernelIN5flash11enable_sm90INS1_16FlashAttnFwdSm90INS1_25CollectiveMainloopFwdSm90ILi2EN4cute5tupleIJNS5_1CILi1EEES8_S8_EEENS6_IJNS7_ILi128EEENS7_ILi80EEENS7_ILi256EEEEEELi256ENS_6half_tEfNS_4arch4Sm90ELb0ELb0ELb0ELb1ELb0ELb1ELb0ELb1ELb1ELb0ELb0ELb0EEENS1_21CollectiveEpilogueFwdINS6_IJSA_SC_SB_EEES9_SE_SG_Li256ELb1ELb0ELb0ELb0EEENS1_36VarlenDynamicPersistentTileSchedulerILi128ELi80ELi256ELi32ELb0ELb0ELb1ELb0ELb1ELb1EEEEEEEEEvNT_6ParamsE,"",@"SHT_CUDA_INFO"
	.sectionflags	@""
	.align	4


	//----- nvinfo : EIATTR_CUDA_API_VERSION
	.align		4
        /*0000*/ 	.byte	0x04, 0x37
        /*0002*/ 	.short	(.L_336 - .L_335)
.L_335:
        /*0004*/ 	.word	0x00000082


	//----- nvinfo : EIATTR_KPARAM_INFO
	.align		4
.L_336:
        /*0008*/ 	.byte	0x04, 0x17
        /*000a*/ 	.short	(.L_338 - .L_337)
.L_337:
        /*000c*/ 	.word	0x00000000
        /*0010*/ 	.short	0x0000
        /*0012*/ 	.short	0x0000
        /*0014*/ 	.byte	0x00, 0xf0, 0x01, 0x28


	//----- nvinfo : EIATTR_SPARSE_MMA_MASK
	.align		4
.L_338:
        /*0018*/ 	.byte	0x03, 0x50
        /*001a*/ 	.short	0x0000


	//----- nvinfo : EIATTR_MAXREG_COUNT
	.align		4
        /*001c*/ 	.byte	0x03, 0x1b
        /*001e*/ 	.short	0x00a8


	//----- nvinfo : EIATTR_MERCURY_ISA_VERSION
	.align		4
        /*0020*/ 	.byte	0x03, 0x5f
        /*0022*/ 	.short	0x0101


	//----- nvinfo : EIATTR_VRC_CTA_INIT_COUNT
	.align		4
        /*0024*/ 	.byte	0x02, 0x4a
	.zero		1
	.zero		1


	//----- nvinfo : EIATTR_EXIT_INSTR_OFFSETS
	.align		4
        /*0028*/ 	.byte	0x04, 0x1c
        /*002a*/ 	.short	(.L_340 - .L_339)


	//   ....[0]....
.L_339:
        /*002c*/ 	.word	0x00000010


	//----- nvinfo : EIATTR_MAX_THREADS
	.align		4
.L_340:
        /*0030*/ 	.byte	0x04, 0x05
        /*0032*/ 	.short	(.L_342 - .L_341)
.L_341:
        /*0034*/ 	.word	0x00000180
        /*0038*/ 	.word	0x00000001
        /*003c*/ 	.word	0x00000001


	//----- nvinfo : EIATTR_CBANK_PARAM_SIZE
	.align		4
.L_342:
        /*0040*/ 	.byte	0x03, 0x19
        /*0042*/ 	.short	0x0a00


	//----- nvinfo : EIATTR_PARAM_CBANK
	.align		4
        /*0044*/ 	.byte	0x04, 0x0a
        /*0046*/ 	.short	(.L_344 - .L_343)
	.align		4
.L_343:
        /*0048*/ 	.word	index@(.nv.constant0._ZN7cutlass13device_kernelIN5flash11enable_sm90INS1_16FlashAttnFwdSm90INS1_25CollectiveMainloopFwdSm90ILi2EN4cute5tupleIJNS5_1CILi1EEES8_S8_EEENS6_IJNS7_ILi128EEENS7_ILi80EEENS7_ILi256EEEEEELi256ENS_6half_tEfNS_4arch4Sm90ELb0ELb0ELb0ELb1ELb0ELb1ELb0ELb1ELb1ELb0ELb0ELb0EEENS1_21CollectiveEpilogueFwdINS6_IJSA_SC_SB_EEES9_SE_SG_Li256ELb1ELb0ELb0ELb0EEENS1_36VarlenDynamicPersistentTileSchedulerILi128ELi80ELi256ELi32ELb0ELb0ELb1ELb0ELb1ELb1EEEEEEEEEvNT_6ParamsE)
        /*004c*/ 	.short	0x0380
        /*004e*/ 	.short	0x0a00


	//----- nvinfo : EIATTR_SW_WAR
	.align		4
.L_344:
        /*0050*/ 	.byte	0x04, 0x36
        /*0052*/ 	.short	(.L_346 - .L_345)
.L_345:
        /*0054*/ 	.word	0x00000008
.L_346:


//--------------------- .nv.info._ZN7cutlass13device_kernelIN5flash11enable_sm90INS1_16FlashAttnFwdSm90INS1_25CollectiveMainloopFwdSm90ILi2EN4cute5tupleIJNS5_1CILi1EEES8_S8_EEENS6_IJNS7_ILi128EEENS7_ILi64EEENS7_ILi256EEEEEELi256ENS_6half_tEfNS_4arch4Sm90ELb0ELb1ELb0ELb0ELb0ELb0ELb0ELb1ELb1ELb0ELb0ELb0EEENS1_21CollectiveEpilogueFwdINS6_IJSA_SC_SB_EEES9_SE_SG_Li256ELb0ELb0ELb0ELb0EEENS1_30DynamicPersistentTileSchedulerILi256ELi32ELb0ELb0ELb1EEEEEEEEEvNT_6ParamsE --------------------------
	.section	.nv.info._ZN7cutlass13device_kernelIN5flash11enable_sm90INS1_16FlashAttnFwdSm90INS1_25CollectiveMainloopFwdSm90ILi2EN4cute5tupleIJNS5_1CILi1EEES8_S8_EEENS6_IJNS7_ILi128EEENS7_ILi64EEENS7_ILi256EEEEEELi256ENS_6half_tEfNS_4arch4Sm90ELb0ELb1ELb0ELb0ELb0ELb0ELb0ELb1ELb1ELb0ELb0ELb0EEENS1_21CollectiveEpilogueFwdINS6_IJSA_SC_SB_EEES9_SE_SG_Li256ELb0ELb0ELb0ELb0EEENS1_30DynamicPersistentTileSchedulerILi256ELi32ELb0ELb0ELb1EEEEEEEEEvNT_6ParamsE,"",@"SHT_CUDA_INFO"
	.sectionflags	@""
	.align	4


	//----- nvinfo : EIATTR_CUDA_API_VERSION
	.align		4
        /*0000*/ 	.byte	0x04, 0x37
        /*0002*/ 	.short	(.L_348 - .L_347)
.L_347:
        /*0004*/ 	.word	0x00000082


	//----- nvinfo : EIATTR_KPARAM_INFO
	.align		4
.L_348:
        /*0008*/ 	.byte	0x04, 0x17
        /*000a*/ 	.short	(.L_350 - .L_349)
.L_349:
        /*000c*/ 	.word	0x00000000
        /*0010*/ 	.short	0x0000
        /*0012*/ 	.short	0x0000
        /*0014*/ 	.byte	0x00, 0xf0, 0x01, 0x2e


	//----- nvinfo : EIATTR_SPARSE_MMA_MASK
	.align		4
.L_350:
        /*0018*/ 	.byte	0x03, 0x50
        /*001a*/ 	.short	0x0000


	//----- nvinfo : EIATTR_MAXREG_COUNT
	.align		4
        /*001c*/ 	.byte	0x03, 0x1b
        /*001e*/ 	.short	0x00a8


	//----- nvinfo : EIATTR_MERCURY_ISA_VERSION
	.align		4
        /*0020*/ 	.byte	0x03, 0x5f
        /*0022*/ 	.short	0x0101


	//----- nvinfo : EIATTR_VRC_CTA_INIT_COUNT
	.align		4
        /*0024*/ 	.byte	0x02, 0x4a
	.zero		1
	.zero		1


	//----- nvinfo : EIATTR_EXIT_INSTR_OFFSETS
	.align		4
        /*0028*/ 	.byte	0x04, 0x1c
        /*002a*/ 	.short	(.L_352 - .L_351)


	//   ....[0]....
.L_351:
        /*002c*/ 	.word	0x00000010


	//----- nvinfo : EIATTR_MAX_THREADS
	.align		4
.L_352:
        /*0030*/ 	.byte	0x04, 0x05
        /*0032*/ 	.short	(.L_354 - .L_353)
.L_353:
        /*0034*/ 	.word	0x00000180
        /*0038*/ 	.word	0x00000001
        /*003c*/ 	.word	0x00000001


	//----- nvinfo : EIATTR_CBANK_PARAM_SIZE
	.align		4
.L_354:
        /*0040*/ 	.byte	0x03, 0x19
        /*0042*/ 	.short	0x0b80


	//----- nvinfo : EIATTR_PARAM_CBANK
	.align		4
        /*0044*/ 	.byte	0x04, 0x0a
        /*0046*/ 	.short	(.L_356 - .L_355)
	.align		4
.L_355:
        /*0048*/ 	.word	index@(.nv.constant0._ZN7cutlass13device_kernelIN5flash11enable_sm90INS1_16FlashAttnFwdSm90INS1_25CollectiveMainloopFwdSm90ILi2EN4cute5tupleIJNS5_1CILi1EEES8_S8_EEENS6_IJNS7_ILi128EEENS7_ILi64EEENS7_ILi256EEEEEELi256ENS_6half_tEfNS_4arch4Sm90ELb0ELb1ELb0ELb0ELb0ELb0ELb0ELb1ELb1ELb0ELb0ELb0EEENS1_21CollectiveEpilogueFwdINS6_IJSA_SC_SB_EEES9_SE_SG_Li256ELb0ELb0ELb0ELb0EEENS1_30DynamicPersistentTileSchedulerILi256ELi32ELb0ELb0ELb1EEEEEEEEEvNT_6ParamsE)
        /*004c*/ 	.short	0x0380
        /*004e*/ 	.short	0x0b80


	//----- nvinfo : EIATTR_SW_WAR
	.align		4
.L_356:
        /*0050*/ 	.byte	0x04, 0x36
        /*0052*/ 	.short	(.L_358 - .L_357)
.L_357:
        /*0054*/ 	.word	0x00000008
.L_358:


//--------------------- .nv.info._ZN7cutlass13device_kernelIN5flash11enable_sm90INS1_16FlashAttnFwdSm90INS1_25CollectiveMainloopFwdSm90ILi2EN4cute5tupleIJNS5_1CILi1EEES8_S8_EEENS6_IJNS7_ILi128EEENS7_ILi64EEENS7_ILi256EEEEEELi256ENS_6half_tEfNS_4arch4Sm90ELb0ELb1ELb0ELb1ELb0ELb0ELb0ELb1ELb1ELb0ELb0ELb0EEENS1_21CollectiveEpilogueFwdINS6_IJSA_SC_SB_EEES9_SE_SG_Li256ELb1ELb0ELb0ELb0EEENS1_36VarlenDynamicPersistentTileSchedulerILi128ELi64ELi256ELi32ELb0ELb0ELb1ELb1ELb0ELb1EEEEEEEEEvNT_6ParamsE --------------------------
	.section	.nv.info._ZN7cutlass13device_kernelIN5flash11enable_sm90INS1_16FlashAttnFwdSm90INS1_25CollectiveMainloopFwdSm90ILi2EN4cute5tupleIJNS5_1CILi1EEES8_S8_EEENS6_IJNS7_ILi128EEENS7_ILi64EEENS7_ILi256EEEEEELi256ENS_6half_tEfNS_4arch4Sm90ELb0ELb1ELb0ELb1ELb0ELb0ELb0ELb1ELb1ELb0ELb0ELb0EEENS1_21CollectiveEpilogueFwdINS6_IJSA_SC_SB_EEES9_SE_SG_Li256ELb1ELb0ELb0ELb0EEENS1_36VarlenDynamicPersistentTileSchedulerILi128ELi64ELi256ELi32ELb0ELb0ELb1ELb1ELb0ELb1EEEEEEEEEvNT_6ParamsE,"",@"SHT_CUDA_INFO"
	.sectionflags	@""
	.align	4


	//----- nvinfo : EIATTR_CUDA_API_VERSION
	.align		4
        /*0000*/ 	.byte	0x04, 0x37
        /*0002*/ 	.short	(.L_360 - .L_359)
.L_359:
        /*0004*/ 	.word	0x00000082


	//----- nvinfo : EIATTR_KPARAM_INFO
	.align		4
.L_360:
        /*0008*/ 	.byte	0x04, 0x17
        /*000a*/ 	.short	(.L_362 - .L_361)
.L_361:
        /*000c*/ 	.word	0x00000000
        /*0010*/ 	.short	0x0000
        /*0012*/ 	.short	0x0000
        /*0014*/ 	.byte	0x00, 0xf0, 0x01, 0x28


	//----- nvinfo : EIATTR_SPARSE_MMA_MASK
	.align		4
.L_362:
        /*0018*/ 	.byte	0x03, 0x50
        /*001a*/ 	.short	0x0000


	//----- nvinfo : EIATTR_MAXREG_COUNT
	.align		4
        /*001c*/ 	.byte	0x03, 0x1b
        /*001e*/ 	.short	0x00a8


	//----- nvinfo : EIATTR_MERCURY_ISA_VERSION
	.align		4
        /*0020*/ 	.byte	0x03, 0x5f
        /*0022*/ 	.short	0x0101


	//----- nvinfo : EIATTR_VRC_CTA_INIT_COUNT
	.align		4
        /*0024*/ 	.byte	0x02, 0x4a
	.zero		1
	.zero		1


	//----- nvinfo : EIATTR_EXIT_INSTR_OFFSETS
	.align		4
        /*0028*/ 	.byte	0x04, 0x1c
        /*002a*/ 	.short	(.L_364 - .L_363)


	//   ....[0]....
.L_363:
        /*002c*/ 	.word	0x00000010


	//----- nvinfo : EIATTR_MAX_THREADS
	.align		4
.L_364:
        /*0030*/ 	.byte	0x04, 0x05
        /*0032*/ 	.short	(.L_366 - .L_365)
.L_365:
        /*0034*/ 	.word	0x00000180
        /*0038*/ 	.word	0x00000001
        /*003c*/ 	.word	0x00000001


	//----- nvinfo : EIATTR_CBANK_PARAM_SIZE
	.align		4
.L_366:
        /*0040*/ 	.byte	0x03, 0x19
        /*0042*/ 	.short	0x0a00


	//----- nvinfo : EIATTR_PARAM_CBANK
	.align		4
        /*0044*/ 	.byte	0x04, 0x0a
        /*0046*/ 	.short	(.L_368 - .L_367)
	.align		4
.L_367:
        /*0048*/ 	.word	index@(.nv.constant0._ZN7cutlass13device_kernelIN5flash11enable_sm90INS1_16FlashAttnFwdSm90INS1_25CollectiveMainloopFwdSm90ILi2EN4cute5tupleIJNS5_1CILi1EEES8_S8_EEENS6_IJNS7_ILi128EEENS7_ILi64EEENS7_ILi256EEEEEELi256ENS_6half_tEfNS_4arch4Sm90ELb0ELb1ELb0ELb1ELb0ELb0ELb0ELb1ELb1ELb0ELb0ELb0EEENS1_21CollectiveEpilogueFwdINS6_IJSA_SC_SB_EEES9_SE_SG_Li256ELb1ELb0ELb0ELb0EEENS1_36VarlenDynamicPersistentTileSchedulerILi128ELi64ELi256ELi32ELb0ELb0ELb1ELb1ELb0ELb1EEEEEEEEEvNT_6ParamsE)
        /*004c*/ 	.short	0x0380
        /*004e*/ 	.short	0x0a00


	//----- nvinfo : EIATTR_SW_WAR
	.align		4
.L_368:
        /*0050*/ 	.byte	0x04, 0x36
        /*0052*/ 	.short	(.L_370 - .L_369)
.L_369:
        /*0054*/ 	.word	0x00000008
.L_370:


//--------------------- .nv.info._ZN7cutlass13device_kernelIN5flash11enable_sm90INS1_16FlashAttnFwdSm90INS1_25CollectiveMainloopFwdSm90ILi2EN4cute5tupleIJNS5_1CILi1EEES8_S8_EEENS6_IJNS7_ILi128EEENS7_ILi64EEENS7_ILi256EEEEEELi256ENS_6half_tEfNS_4arch4Sm90ELb0ELb1ELb0ELb1ELb0ELb1ELb0ELb1ELb1ELb0ELb0ELb0EEENS1_21CollectiveEpilogueFwdINS6_IJSA_SC_SB_EEES9_SE_SG_Li256ELb1ELb0ELb0ELb0EEENS1_36VarlenDynamicPersistentTileSchedulerILi128ELi64ELi256ELi32ELb0ELb0ELb1ELb1ELb0ELb1EEEEEEEEEvNT_6ParamsE --------------------------
	.section	.nv.info._ZN7cutlass13device_kernelIN5flash11enable_sm90INS1_16FlashAttnFwdSm90INS1_25CollectiveMainloopFwdSm90ILi2EN4cute5tupleIJNS5_1CILi1EEES8_S8_EEENS6_IJNS7_ILi128EEENS7_ILi64EEENS7_ILi256EEEEEELi256ENS_6half_tEfNS_4arch4Sm90ELb0ELb1ELb0ELb1ELb0ELb1ELb0ELb1ELb1ELb0ELb0ELb0EEENS1_21CollectiveEpilogueFwdINS6_IJSA_SC_SB_EEES9_SE_SG_Li256ELb1ELb0ELb0ELb0EEENS1_36VarlenDynamicPersistentTileSchedulerILi128ELi64ELi256ELi32ELb0ELb0ELb1ELb1ELb0ELb1EEEEEEEEEvNT_6ParamsE,"",@"SHT_CUDA_INFO"
	.sectionflags	@""
	.align	4


	//----- nvinfo : EIATTR_CUDA_API_VERSION
	.align		4
        /*0000*/ 	.byte	0x04, 0x37
        /*0002*/ 	.short	(.L_372 - .L_371)
.L_371:
        /*0004*/ 	.word	0x00000082


	//----- nvinfo : EIATTR_KPARAM_INFO
	.align		4
.L_372:
        /*0008*/ 	.byte	0x04, 0x17
        /*000a*/ 	.short	(.L_374 - .L_373)
.L_373:
        /*000c*/ 	.word	0x00000000
        /*0010*/ 	.short	0x0000
        /*0012*/ 	.short	0x0000
        /*0014*/ 	.byte	0x00, 0xf0, 0x01, 0x28


	//----- nvinfo : EIATTR_SPARSE_MMA_MASK
	.align		4
.L_374:
        /*0018*/ 	.byte	0x03, 0x50
        /*001a*/ 	.short	0x0000


	//----- nvinfo : EIATTR_MAXREG_COUNT
	.align		4
        /*001c*/ 	.byte	0x03, 0x1b
        /*001e*/ 	.short	0x00a8


	//----- nvinfo : EIATTR_MERCURY_ISA_VERSION
	.align		4
        /*0020*/ 	.byte	0x03, 0x5f
        /*0022*/ 	.short	0x0101


	//----- nvinfo : EIATTR_VRC_CTA_INIT_COUNT
	.align		4
        /*0024*/ 	.byte	0x02, 0x4a
	.zero		1
	.zero		1


	//----- nvinfo : EIATTR_EXIT_INSTR_OFFSETS
	.align		4
        /*0028*/ 	.byte	0x04, 0x1c
        /*002a*/ 	.short	(.L_376 - .L_375)


	//   ....[0]....
.L_375:
        /*002c*/ 	.word	0x00000010


	//----- nvinfo : EIATTR_MAX_THREADS
	.align		4
.L_376:
        /*0030*/ 	.byte	0x04, 0x05
        /*0032*/ 	.short	(.L_378 - .L_377)
.L_377:
        /*0034*/ 	.word	0x00000180
        /*0038*/ 	.word	0x00000001
        /*003c*/ 	.word	0x00000001


	//----- nvinfo : EIATTR_CBANK_PARAM_SIZE
	.align		4
.L_378:
        /*0040*/ 	.byte	0x03, 0x19
        /*0042*/ 	.short	0x0a00


	//----- nvinfo : EIATTR_PARAM_CBANK
	.align		4
        /*0044*/ 	.byte	0x04, 0x0a
        /*0046*/ 	.short	(.L_380 - .L_379)
	.align		4
.L_379:
        /*0048*/ 	.word	index@(.nv.constant0._ZN7cutlass13device_kernelIN5flash11enable_sm90INS1_16FlashAttnFwdSm90INS1_25CollectiveMainloopFwdSm90ILi2EN4cute5tupleIJNS5_1CILi1EEES8_S8_EEENS6_IJNS7_ILi128EEENS7_ILi64EEENS7_ILi256EEEEEELi256ENS_6half_tEfNS_4arch4Sm90ELb0ELb1ELb0ELb1ELb0ELb1ELb0ELb1ELb1ELb0ELb0ELb0EEENS1_21CollectiveEpilogueFwdINS6_IJSA_SC_SB_EEES9_SE_SG_Li256ELb1ELb0ELb0ELb0EEENS1_36VarlenDynamicPersistentTileSchedulerILi128ELi64ELi256ELi32ELb0ELb0ELb1ELb1ELb0ELb1EEEEEEEEEvNT_6ParamsE)
        /*004c*/ 	.short	0x0380
        /*004e*/ 	.short	0x0a00


	//----- nvinfo : EIATTR_SW_WAR
	.align		4
.L_380:
        /*0050*/ 	.byte	0x04, 0x36
        /*0052*/ 	.short	(.L_382 - .L_381)
.L_381:
        /*0054*/ 	.word	0x00000008
.L_382:


//--------------------- .nv.info._ZN7cutlass13device_kernelIN5flash11enable_sm90INS1_16FlashAttnFwdSm90INS1_25CollectiveMainloopFwdSm90ILi2EN4cute5tupleIJNS5_1CILi1EEES8_S8_EEENS6_IJNS7_ILi128EEENS7_ILi80EEENS7_ILi256EEEEEELi256ENS_6half_tEfNS_4arch4Sm90ELb1ELb0ELb0ELb0ELb0ELb0ELb0ELb1ELb1ELb0ELb0ELb0EEENS1_21CollectiveEpilogueFwdINS6_IJSA_SC_SB_EEES9_SE_SG_Li256ELb0ELb0ELb0ELb0EEENS1_30DynamicPersistentTileSchedulerILi256ELi32ELb0ELb0ELb1EEEEEEEEEvNT_6ParamsE --------------------------
	.section	.nv.info._ZN7cutlass13device_kernelIN5flash11enable_sm90INS1_16FlashAttnFwdSm90INS1_25CollectiveMainloopFwdSm90ILi2EN4cute5tupleIJNS5_1CILi1EEES8_S8_EEENS6_IJNS7_ILi128EEENS7_ILi80EEENS7_ILi256EEEEEELi256ENS_6half_tEfNS_4arch4Sm90ELb1ELb0ELb0ELb0ELb0ELb0ELb0ELb1ELb1ELb0ELb0ELb0EEENS1_21CollectiveEpilogueFwdINS6_IJSA_SC_SB_EEES9_SE_SG_Li256ELb0ELb0ELb0ELb0EEENS1_30DynamicPersistentTileSchedulerILi256ELi32ELb0ELb0ELb1EEEEEEEEEvNT_6ParamsE,"",@"SHT_CUDA_INFO"
	.sectionflags	@""
	.align	4


	//----- nvinfo : EIATTR_CUDA_API_VERSION
	.align		4
        /*0000*/ 	.byte	0x04, 0x37
        /*0002*/ 	.short	(.L_384 - .L_383)
.L_383:
        /*0004*/ 	.word	0x00000082


	//----- nvinfo : EIATTR_KPARAM_INFO
	.align		4
.L_384:
        /*0008*/ 	.byte	0x04, 0x17
        /*000a*/ 	.short	(.L_386 - .L_385)
.L_385:
        /*000c*/ 	.word	0x00000000
        /*0010*/ 	.short	0x0000
        /*0012*/ 	.short	0x0000
        /*0014*/ 	.byte	0x00, 0xf0, 0x01, 0x2e


	//----- nvinfo : EIATTR_SPARSE_MMA_MASK
	.align		4
.L_386:
        /*0018*/ 	.byte	0x03, 0x50
        /*001a*/ 	.short	0x0000


	//----- nvinfo : EIATTR_MAXREG_COUNT
	.align		4
        /*001c*/ 	.byte	0x03, 0x1b
        /*001e*/ 	.short	0x00a8


	//----- nvinfo : EIATTR_MERCURY_ISA_VERSION
	.align		4
        /*0020*/ 	.byte	0x03, 0x5f
        /*0022*/ 	.short	0x0101


	//----- nvinfo : EIATTR_VRC_CTA_INIT_COUNT
	.align		4
        /*0024*/ 	.byte	0x02, 0x4a
	.zero		1
	.zero		1


	//----- nvinfo : EIATTR_EXIT_INSTR_OFFSETS
	.align		4
        /*0028*/ 	.byte	0x04, 0x1c
        /*002a*/ 	.short	(.L_388 - .L_387)


	//   ....[0]....
.L_387:
        /*002c*/ 	.word	0x00000010


	//----- nvinfo : EIATTR_MAX_THREADS
	.align		4
.L_388:
        /*0030*/ 	.byte	0x04, 0x05
        /*0032*/ 	.short	(.L_390 - .L_389)
.L_389:
        /*0034*/ 	.word	0x00000180
        /*0038*/ 	.word	0x00000001
        /*003c*/ 	.word	0x00000001


	//----- nvinfo : EIATTR_CBANK_PARAM_SIZE
	.align		4
.L_390:
        /*0040*/ 	.byte	0x03, 0x19
        /*0042*/ 	.short	0x0b80


	//----- nvinfo : EIATTR_PARAM_CBANK
	.align		4
        /*0044*/ 	.byte	0x04, 0x0a
        /*0046*/ 	.short	(.L_392 - .L_391)
	.align		4
.L_391:
        /*0048*/ 	.word	index@(.nv.constant0._ZN7cutlass13device_kernelIN5flash11enable_sm90INS1_16FlashAttnFwdSm90INS1_25CollectiveMainloopFwdSm90ILi2EN4cute5tupleIJNS5_1CILi1EEES8_S8_EEENS6_IJNS7_ILi128EEENS7_ILi80EEENS7_ILi256EEEEEELi256ENS_6half_tEfNS_4arch4Sm90ELb1ELb0ELb0ELb0ELb0ELb0ELb0ELb1ELb1ELb0ELb0ELb0EEENS1_21CollectiveEpilogueFwdINS6_IJSA_SC_SB_EEES9_SE_SG_Li256ELb0ELb0ELb0ELb0EEENS1_30DynamicPersistentTileSchedulerILi256ELi32ELb0ELb0ELb1EEEEEEEEEvNT_6ParamsE)
        /*004c*/ 	.short	0x0380
        /*004e*/ 	.short	0x0b80


	//----- nvinfo : EIATTR_SW_WAR
	.align		4
.L_392:
        /*0050*/ 	.byte	0x04, 0x36
        /*0052*/ 	.short	(.L_394 - .L_393)
.L_393:
        /*0054*/ 	.word	0x00000008
.L_394:


//--------------------- .nv.info._ZN7cutlass13device_kernelIN5flash11enable_sm90INS1_16FlashAttnFwdSm90INS1_25CollectiveMainloopFwdSm90ILi2EN4cute5tupleIJNS5_1CILi1EEES8_S8_EEENS6_IJNS7_ILi128EEENS7_ILi80EEENS7_ILi256EEEEEELi256ENS_6half_tEfNS_4arch4Sm90ELb1ELb0ELb0ELb1ELb0ELb0ELb0ELb1ELb1ELb0ELb0ELb0EEENS1_21CollectiveEpilogueFwdINS6_IJSA_SC_SB_EEES9_SE_SG_Li256ELb1ELb0ELb0ELb0EEENS1_36VarlenDynamicPersistentTileSchedulerILi128ELi80ELi256ELi32ELb0ELb0ELb1ELb1ELb1ELb1EEEEEEEEEvNT_6ParamsE --------------------------
	.section	.nv.info._ZN7cutlass13device_kernelIN5flash11enable_sm90INS1_16FlashAttnFwdSm90INS1_25CollectiveMainloopFwdSm90ILi2EN4cute5tupleIJNS5_1CILi1EEES8_S8_EEENS6_IJNS7_ILi128EEENS7_ILi80EEENS7_ILi256EEEEEELi256ENS_6half_tEfNS_4arch4Sm90ELb1ELb0ELb0ELb1ELb0ELb0ELb0ELb1ELb1ELb0ELb0ELb0EEENS1_21CollectiveEpilogueFwdINS6_IJSA_SC_SB_EEES9_SE_SG_Li256ELb1ELb0ELb0ELb0EEENS1_36VarlenDynamicPersistentTileSchedulerILi128ELi80ELi256ELi32ELb0ELb0ELb1ELb1ELb1ELb1EEEEEEEEEvNT_6ParamsE,"",@"SHT_CUDA_INFO"
	.sectionflags	@""
	.align	4


	//----- nvinfo : EIATTR_CUDA_API_VERSION
	.align		4
        /*0000*/ 	.byte	0x04, 0x37
        /*0002*/ 	.short	(.L_396 - .L_395)
.L_395:
        /*0004*/ 	.word	0x00000082


	//----- nvinfo : EIATTR_KPARAM_INFO
	.align		4
.L_396:
        /*0008*/ 	.byte	0x04, 0x17
        /*000a*/ 	.short	(.L_398 - .L_397)
.L_397:
        /*000c*/ 	.word	0x00000000
        /*0010*/ 	.short	0x0000
        /*0012*/ 	.short	0x0000
        /*0014*/ 	.byte	0x00, 0xf0, 0x01, 0x28


	//----- nvinfo : EIATTR_SPARSE_MMA_MASK
	.align		4
.L_398:
        /*0018*/ 	.byte	0x03, 0x50
        /*001a*/ 	.short	0x0000


	//----- nvinfo : EIATTR_MAXREG_COUNT
	.align		4
        /*001c*/ 	.byte	0x03, 0x1b
        /*001e*/ 	.short	0x00a8


	//----- nvinfo : EIATTR_MERCURY_ISA_VERSION
	.align		4
        /*0020*/ 	.byte	0x03, 0x5f
        /*0022*/ 	.short	0x0101


	//----- nvinfo : EIATTR_VRC_CTA_INIT_COUNT
	.align		4
        /*0024*/ 	.byte	0x02, 0x4a
	.zero		1
	.zero		1


	//----- nvinfo : EIATTR_EXIT_INSTR_OFFSETS
	.align		4
        /*0028*/ 	.byte	0x04, 0x1c
        /*002a*/ 	.short	(.L_400 - .L_399)


	//   ....[0]....
.L_399:
        /*002c*/ 	.word	0x00000010


	//----- nvinfo : EIATTR_MAX_THREADS
	.align		4
.L_400:
        /*0030*/ 	.byte	0x04, 0x05
        /*0032*/ 	.short	(.L_402 - .L_401)
.L_401:
        /*0034*/ 	.word	0x00000180
        /*0038*/ 	.word	0x00000001
        /*003c*/ 	.word	0x00000001


	//----- nvinfo : EIATTR_CBANK_PARAM_SIZE
	.align		4
.L_402:
        /*0040*/ 	.byte	0x03, 0x19
        /*0042*/ 	.short	0x0a00


	//----- nvinfo : EIATTR_PARAM_CBANK
	.align		4
        /*0044*/ 	.byte	0x04, 0x0a
        /*0046*/ 	.short	(.L_404 - .L_403)
	.align		4
.L_403:
        /*0048*/ 	.word	index@(.nv.constant0._ZN7cutlass13device_kernelIN5flash11enable_sm90INS1_16FlashAttnFwdSm90INS1_25CollectiveMainloopFwdSm90ILi2EN4cute5tupleIJNS5_1CILi1EEES8_S8_EEENS6_IJNS7_ILi128EEENS7_ILi80EEENS7_ILi256EEEEEELi256ENS_6half_tEfNS_4arch4Sm90ELb1ELb0ELb0ELb1ELb0ELb0ELb0ELb1ELb1ELb0ELb0ELb0EEENS1_21CollectiveEpilogueFwdINS6_IJSA_SC_SB_EEES9_SE_SG_Li256ELb1ELb0ELb0ELb0EEENS1_36VarlenDynamicPersistentTileSchedulerILi128ELi80ELi256ELi32ELb0ELb0ELb1ELb1ELb1ELb1EEEEEEEEEvNT_6ParamsE)
        /*004c*/ 	.short	0x0380
        /*004e*/ 	.short	0x0a00


	//----- nvinfo : EIATTR_SW_WAR
	.align		4
.L_404:
        /*0050*/ 	.byte	0x04, 0x36
        /*0052*/ 	.short	(.L_406 - .L_405)
.L_405:
        /*0054*/ 	.word	0x00000008
.L_406:


//--------------------- .nv.info._ZN7cutlass13device_kernelIN5flash11enable_sm90INS1_16FlashAttnFwdSm90INS1_25CollectiveMainloopFwdSm90ILi2EN4cute5tupleIJNS5_1CILi1EEES8_S8_EEENS6_IJNS7_ILi128EEENS7_ILi80EEENS7_ILi256EEEEEELi256ENS_6half_tEfNS_4arch4Sm90ELb1ELb0ELb0ELb1ELb0ELb1ELb0ELb1ELb1ELb0ELb0ELb0EEENS1_21CollectiveEpilogueFwdINS6_IJSA_SC_SB_EEES9_SE_SG_Li256ELb1ELb0ELb0ELb0EEENS1_36VarlenDynamicPersistentTileSchedulerILi128ELi80ELi256ELi32ELb0ELb0ELb1ELb1ELb1ELb1EEEEEEEEEvNT_6ParamsE --------------------------
	.section	.nv.info._ZN7cutlass13device_kernelIN5flash11enable_sm90INS1_16FlashAttnFwdSm90INS1_25CollectiveMainloopFwdSm90ILi2EN4cute5tupleIJNS5_1CILi1EEES8_S8_EEENS6_IJNS7_ILi128EEENS7_ILi80EEENS7_ILi256EEEEEELi256ENS_6half_tEfNS_4arch4Sm90ELb1ELb0ELb0ELb1ELb0ELb1ELb0ELb1ELb1ELb0ELb0ELb0EEENS1_21CollectiveEpilogueFwdINS6_IJSA_SC_SB_EEES9_SE_SG_Li256ELb1ELb0ELb0ELb0EEENS1_36VarlenDynamicPersistentTileSchedulerILi128ELi80ELi256ELi32ELb0ELb0ELb1ELb1ELb1ELb1EEEEEEEEEvNT_6ParamsE,"",@"SHT_CUDA_INFO"
	.sectionflags	@""
	.align	4


	//----- nvinfo : EIATTR_CUDA_API_VERSION
	.align		4
        /*0000*/ 	.byte	0x04, 0x37
        /*0002*/ 	.short	(.L_408 - .L_407)
.L_407:
        /*0004*/ 	.word	0x00000082


	//----- nvinfo : EIATTR_KPARAM_INFO
	.align		4
.L_408:
        /*0008*/ 	.byte	0x04, 0x17
        /*000a*/ 	.short	(.L_410 - .L_409)
.L_409:
        /*000c*/ 	.word	0x00000000
        /*0010*/ 	.short	0x0000
        /*0012*/ 	.short	0x0000
        /*0014*/ 	.byte	0x00, 0xf0, 0x01, 0x28


	//----- nvinfo : EIATTR_SPARSE_MMA_MASK
	.align		4
.L_410:
        /*0018*/ 	.byte	0x03, 0x50
        /*001a*/ 	.short	0x0000


	//----- nvinfo : EIATTR_MAXREG_COUNT
	.align		4
        /*001c*/ 	.byte	0x03, 0x1b
        /*001e*/ 	.short	0x00a8


	//----- nvinfo : EIATTR_MERCURY_ISA_VERSION
	.align		4
        /*0020*/ 	.byte	0x03, 0x5f
        /*0022*/ 	.short	0x0101


	//----- nvinfo : EIATTR_VRC_CTA_INIT_COUNT
	.align		4
        /*0024*/ 	.byte	0x02, 0x4a
	.zero		1
	.zero		1


	//----- nvinfo : EIATTR_EXIT_INSTR_OFFSETS
	.align		4
        /*0028*/ 	.byte	0x04, 0x1c
        /*002a*/ 	.short	(.L_412 - .L_411)


	//   ....[0]....
.L_411:
        /*002c*/ 	.word	0x00000010


	//----- nvinfo : EIATTR_MAX_THREADS
	.align		4
.L_412:
        /*0030*/ 	.byte	0x04, 0x05
        /*0032*/ 	.short	(.L_414 - .L_413)
.L_413:
        /*0034*/ 	.word	0x00000180
        /*0038*/ 	.word	0x00000001
        /*003c*/ 	.word	0x00000001


	//----- nvinfo : EIATTR_CBANK_PARAM_SIZE
	.align		4
.L_414:
        /*0040*/ 	.byte	0x03, 0x19
        /*0042*/ 	.short	0x0a00


	//----- nvinfo : EIATTR_PARAM_CBANK
	.align		4
        /*0044*/ 	.byte	0x04, 0x0a
        /*0046*/ 	.short	(.L_416 - .L_415)
	.align		4
.L_415:
        /*0048*/ 	.word	index@(.nv.constant0._ZN7cutlass13device_kernelIN5flash11enable_sm90INS1_16FlashAttnFwdSm90INS1_25CollectiveMainloopFwdSm90ILi2EN4cute5tupleIJNS5_1CILi1EEES8_S8_EEENS6_IJNS7_ILi128EEENS7_ILi80EEENS7_ILi256EEEEEELi256ENS_6half_tEfNS_4arch4Sm90ELb1ELb0ELb0ELb1ELb0ELb1ELb0ELb1ELb1ELb0ELb0ELb0EEENS1_21CollectiveEpilogueFwdINS6_IJSA_SC_SB_EEES9_SE_SG_Li256ELb1ELb0ELb0ELb0EEENS1_36VarlenDynamicPersistentTileSchedulerILi128ELi80ELi256ELi32ELb0ELb0ELb1ELb1ELb1ELb1EEEEEEEEEvNT_6ParamsE)
        /*004c*/ 	.short	0x0380
        /*004e*/ 	.short	0x0a00


	//----- nvinfo : EIATTR_SW_WAR
	.align		4
.L_416:
        /*0050*/ 	.byte	0x04, 0x36
        /*0052*/ 	.short	(.L_418 - .L_417)
.L_417:
        /*0054*/ 	.word	0x00000008
.L_418:


//--------------------- .nv.info._ZN7cutlass13device_kernelIN5flash11enable_sm90INS1_16FlashAttnFwdSm90INS1_25CollectiveMainloopFwdSm90ILi2EN4cute5tupleIJNS5_1CILi1EEES8_S8_EEENS6_IJNS7_ILi128EEENS7_ILi112EEENS7_ILi192EEEEEELi192ENS_6half_tEfNS_4arch4Sm90ELb0ELb0ELb0ELb0ELb0ELb0ELb0ELb1ELb1ELb0ELb0ELb0EEENS1_21CollectiveEpilogueFwdINS6_IJSA_SC_SB_EEES9_SE_SG_Li256ELb0ELb0ELb0ELb0EEENS1_29StaticPersistentTileSchedulerILb0EEEEEEEEEvNT_6ParamsE --------------------------
	.section	.nv.info._ZN7cutlass13device_kernelIN5flash11enable_sm90INS1_16FlashAttnFwdSm90INS1_25CollectiveMainloopFwdSm90ILi2EN4cute5tupleIJNS5_1CILi1EEES8_S8_EEENS6_IJNS7_ILi128EEENS7_ILi112EEENS7_ILi192EEEEEELi192ENS_6half_tEfNS_4arch4Sm90ELb0ELb0ELb0ELb0ELb0ELb0ELb0ELb1ELb1ELb0ELb0ELb0EEENS1_21CollectiveEpilogueFwdINS6_IJSA_SC_SB_EEES9_SE_SG_Li256ELb0ELb0ELb0ELb0EEENS1_29StaticPersistentTileSchedulerILb0EEEEEEEEEvNT_6ParamsE,"",@"SHT_CUDA_INFO"
	.sectionflags	@""
	.align	4


	//----- nvinfo : EIATTR_CUDA_API_VERSION
	.align		4
        /*0000*/ 	.byte	0x04, 0x37
        /*0002*/ 	.short	(.L_420 - .L_419)
.L_419:
        /*0004*/ 	.word	0x00000082


	//----- nvinfo : EIATTR_KPARAM_INFO
	.align		4
.L_420:
        /*0008*/ 	.byte	0x04, 0x17
        /*000a*/ 	.short	(.L_422 - .L_421)
.L_421:
        /*000c*/ 	.word	0x00000000
        /*0010*/ 	.short	0x0000
        /*0012*/ 	.short	0x0000
        /*0014*/ 	.byte	0x00, 0xf0, 0x01, 0x2e


	//----- nvinfo : EIATTR_SPARSE_MMA_MASK
	.align		4
.L_422:
        /*0018*/ 	.byte	0x03, 0x50
        /*001a*/ 	.short	0x0000


	//----- nvinfo : EIATTR_MAXREG_COUNT
	.align		4
        /*001c*/ 	.byte	0x03, 0x1b
        /*001e*/ 	.short	0x00a8


	//----- nvinfo : EIATTR_MERCURY_ISA_VERSION
	.align		4
        /*0020*/ 	.byte	0x03, 0x5f
        /*0022*/ 	.short	0x0101


	//----- nvinfo : EIATTR_VRC_CTA_INIT_COUNT
	.align		4
        /*0024*/ 	.byte	0x02, 0x4a
	.zero		1
	.zero		1


	//----- nvinfo : EIATTR_EXIT_INSTR_OFFSETS
	.align		4
        /*0028*/ 	.byte	0x04, 0x1c
        /*002a*/ 	.short	(.L_424 - .L_423)


	//   ....[0]....
.L_423:
        /*002c*/ 	.word	0x00000010


	//----- nvinfo : EIATTR_MAX_THREADS
	.align		4
.L_424:
        /*0030*/ 	.byte	0x04, 0x05
        /*0032*/ 	.short	(.L_426 - .L_425)
.L_425:
        /*0034*/ 	.word	0x00000180
        /*0038*/ 	.word	0x00000001
        /*003c*/ 	.word	0x00000001


	//----- nvinfo : EIATTR_CBANK_PARAM_SIZE
	.align		4
.L_426:
        /*0040*/ 	.byte	0x03, 0x19
        /*0042*/ 	.short	0x0b80


	//----- nvinfo : EIATTR_PARAM_CBANK
	.align		4
        /*0044*/ 	.byte	0x04, 0x0a
        /*0046*/ 	.short	(.L_428 - .L_427)
	.align		4
.L_427:
        /*0048*/ 	.word	index@(.nv.constant0._ZN7cutlass13device_kernelIN5flash11enable_sm90INS1_16FlashAttnFwdSm90INS1_25CollectiveMainloopFwdSm90ILi2EN4cute5tupleIJNS5_1CILi1EEES8_S8_EEENS6_IJNS7_ILi128EEENS7_ILi112EEENS7_ILi192EEEEEELi192ENS_6half_tEfNS_4arch4Sm90ELb0ELb0ELb0ELb0ELb0ELb0ELb0ELb1ELb1ELb0ELb0ELb0EEENS1_21CollectiveEpilogueFwdINS6_IJSA_SC_SB_EEES9_SE_SG_Li256ELb0ELb0ELb0ELb0EEENS1_29StaticPersistentTileSchedulerILb0EEEEEEEEEvNT_6ParamsE)
        /*004c*/ 	.short	0x0380
        /*004e*/ 	.short	0x0b80


	//----- nvinfo : EIATTR_SW_WAR
	.align		4
.L_428:
        /*0050*/ 	.byte	0x04, 0x36
        /*0052*/ 	.short	(.L_430 - .L_429)
.L_429:
        /*0054*/ 	.word	0x00000008
.L_430:


//--------------------- .nv.info._ZN7cutlass13device_kernelIN5flash11enable_sm90INS1_16FlashAttnFwdSm90INS1_25CollectiveMainloopFwdSm90ILi2EN4cute5tupleIJNS5_1CILi2EEENS7_ILi1EEES9_EEENS6_IJNS7_ILi128EEENS7_ILi112EEENS7_ILi192EEEEEELi192ENS_6half_tEfNS_4arch4Sm90ELb0ELb0ELb0ELb0ELb0ELb0ELb0ELb1ELb1ELb0ELb0ELb0EEENS1_21CollectiveEpilogueFwdINS6_IJSB_SD_SC_EEESA_SF_SH_Li256ELb0ELb0ELb0ELb0EEENS1_29StaticPersistentTileSchedulerILb0EEEEEEEEEvNT_6ParamsE --------------------------
	.section	.nv.info._ZN7cutlass13device_kernelIN5flash11enable_sm90INS1_16FlashAttnFwdSm90INS1_25CollectiveMainloopFwdSm90ILi2EN4cute5tupleIJNS5_1CILi2EEENS7_ILi1EEES9_EEENS6_IJNS7_ILi128EEENS7_ILi112EEENS7_ILi192EEEEEELi192ENS_6half_tEfNS_4arch4Sm90ELb0ELb0ELb0ELb0ELb0ELb0ELb0ELb1ELb1ELb0ELb0ELb0EEENS1_21CollectiveEpilogueFwdINS6_IJSB_SD_SC_EEESA_SF_SH_Li256ELb0ELb0ELb0ELb0EEENS1_29StaticPersistentTileSchedulerILb0EEEEEEEEEvNT_6ParamsE,"",@"SHT_CUDA_INFO"
	.sectionflags	@""
	.align	4


	//----- nvinfo : EIATTR_CUDA_API_VERSION
	.align		4
        /*0000*/ 	.byte	0x04, 0x37
        /*0002*/ 	.short	(.L_432 - .L_431)
.L_431:
        /*0004*/ 	.word	0x00000082


	//----- nvinfo : EIATTR_KPARAM_INFO
	.align		4
.L_432:
        /*0008*/ 	.byte	0x04, 0x17
        /*000a*/ 	.short	(.L_434 - .L_433)
.L_433:
        /*000c*/ 	.word	0x00000000
        /*0010*/ 	.short	0x0000
        /*0012*/ 	.short	0x0000
        /*0014*/ 	.byte	0x00, 0xf0, 0x01, 0x2e


	//----- nvinfo : EIATTR_SPARSE_MMA_MASK
	.align		4
.L_434:
        /*0018*/ 	.byte	0x03, 0x50
        /*001a*/ 	.short	0x0000


	//----- nvinfo : EIATTR_MAXREG_COUNT
	.align		4
        /*001c*/ 	.byte	0x03, 0x1b
        /*001e*/ 	.short	0x00a8


	//----- nvinfo : EIATTR_MERCURY_ISA_VERSION
	.align		4
        /*0020*/ 	.byte	0x03, 0x5f
        /*0022*/ 	.short	0x0101


	//----- nvinfo : EIATTR_VRC_CTA_INIT_COUNT
	.align		4
        /*0024*/ 	.byte	0x02, 0x4a
	.zero		1
	.zero		1


	//----- nvinfo : EIATTR_EXIT_INSTR_OFFSETS
	.align		4
        /*0028*/ 	.byte	0x04, 0x1c
        /*002a*/ 	.short	(.L_436 - .L_435)


	//   ....[0]....
.L_435:
        /*002c*/ 	.word	0x00000010


	//----- nvinfo : EIATTR_MAX_THREADS
	.align		4
.L_436:
        /*0030*/ 	.byte	0x04, 0x05
        /*0032*/ 	.short	(.L_438 - .L_437)
.L_437:
        /*0034*/ 	.word	0x00000180
        /*0038*/ 	.word	0x00000001
        /*003c*/ 	.word	0x00000001


	//----- nvinfo : EIATTR_CBANK_PARAM_SIZE
	.align		4
.L_438:
        /*0040*/ 	.byte	0x03, 0x19
        /*0042*/ 	.short	0x0b80


	//----- nvinfo : EIATTR_PARAM_CBANK
	.align		4
        /*0044*/ 	.byte	0x04, 0x0a
        /*0046*/ 	.short	(.L_440 - .L_439)
	.align		4
.L_439:
        /*0048*/ 	.word	index@(.nv.constant0._ZN7cutlass13device_kernelIN5flash11enable_sm90INS1_16FlashAttnFwdSm90INS1_25CollectiveMainloopFwdSm90ILi2EN4cute5tupleIJNS5_1CILi2EEENS7_ILi1EEES9_EEENS6_IJNS7_ILi128EEENS7_ILi112EEENS7_ILi192EEEEEELi192ENS_6half_tEfNS_4arch4Sm90ELb0ELb0ELb0ELb0ELb0ELb0ELb0ELb1ELb1ELb0ELb0ELb0EEENS1_21CollectiveEpilogueFwdINS6_IJSB_SD_SC_EEESA_SF_SH_Li256ELb0ELb0ELb0ELb0EEENS1_29StaticPersistentTileSchedulerILb0EEEEEEEEEvNT_6ParamsE)
        /*004c*/ 	.short	0x0380
        /*004e*/ 	.short	0x0b80


	//----- nvinfo : EIATTR_SW_WAR
	.align		4
.L_440:
        /*0050*/ 	.byte	0x04, 0x36
        /*0052*/ 	.short	(.L_442 - .L_441)
.L_441:
        /*0054*/ 	.word	0x00000008
.L_442:


//--------------------- .nv.info._ZN7cutlass13device_kernelIN5flash11enable_sm90INS1_16FlashAttnFwdSm90INS1_25CollectiveMainloopFwdSm90ILi2EN4cute5tupleIJNS5_1CILi1EEES8_S8_EEENS6_IJNS7_ILi128EEENS7_ILi112EEENS7_ILi192EEEEEELi192ENS_6half_tEfNS_4arch4Sm90ELb0ELb0ELb0ELb1ELb0ELb0ELb0ELb1ELb1ELb0ELb0ELb0EEENS1_21CollectiveEpilogueFwdINS6_IJSA_SC_SB_EEES9_SE_SG_Li256ELb1ELb0ELb0ELb0EEENS1_36VarlenDynamicPersistentTileSchedulerILi128ELi112ELi256ELi32ELb0ELb0ELb1ELb0ELb1ELb1EEEEEEEEEvNT_6ParamsE --------------------------
	.section	.nv.info._ZN7cutlass13device_kernelIN5flash11enable_sm90INS1_16FlashAttnFwdSm90INS1_25CollectiveMainloopFwdSm90ILi2EN4cute5tupleIJNS5_1CILi1EEES8_S8_EEENS6_IJNS7_ILi128EEENS7_ILi112EEENS7_ILi192EEEEEELi192ENS_6half_tEfNS_4arch4Sm90ELb0ELb0ELb0ELb1ELb0ELb0ELb0ELb1ELb1ELb0ELb0ELb0EEENS1_21CollectiveEpilogueFwdINS6_IJSA_SC_SB_EEES9_SE_SG_Li256ELb1ELb0ELb0ELb0EEENS1_36VarlenDynamicPersistentTileSchedulerILi128ELi112ELi256ELi32ELb0ELb0ELb1ELb0ELb1ELb1EEEEEEEEEvNT_6ParamsE,"",@"SHT_CUDA_INFO"
	.sectionflags	@""
	.align	4


	//----- nvinfo : EIATTR_CUDA_API_VERSION
	.align		4
        /*0000*/ 	.byte	0x04, 0x37
        /*0002*/ 	.short	(.L_444 - .L_443)
.L_443:
        /*0004*/ 	.word	0x00000082


	//----- nvinfo : EIATTR_KPARAM_INFO
	.align		4
.L_444:
        /*0008*/ 	.byte	0x04, 0x17
        /*000a*/ 	.short	(.L_446 - .L_445)
.L_445:
        /*000c*/ 	.word	0x00000000
        /*0010*/ 	.short	0x0000
        /*0012*/ 	.short	0x0000
        /*0014*/ 	.byte	0x00, 0xf0, 0x01, 0x28


	//----- nvinfo : EIATTR_SPARSE_MMA_MASK
	.align		4
.L_446:
        /*0018*/ 	.byte	0x03, 0x50
        /*001a*/ 	.short	0x0000


	//----- nvinfo : EIATTR_MAXREG_COUNT
	.align		4
        /*001c*/ 	.byte	0x03, 0x1b
        /*001e*/ 	.short	0x00a8


	//----- nvinfo : EIATTR_MERCURY_ISA_VERSION
	.align		4
        /*0020*/ 	.byte	0x03, 0x5f
        /*0022*/ 	.short	0x0101


	//----- nvinfo : EIATTR_VRC_CTA_INIT_COUNT
	.align		4
        /*0024*/ 	.byte	0x02, 0x4a
	.zero		1
	.zero		1


	//----- nvinfo : EIATTR_EXIT_INSTR_OFFSETS
	.align		4
        /*0028*/ 	.byte	0x04, 0x1c
        /*002a*/ 	.short	(.L_448 - .L_447)


	//   ....[0]....
.L_447:
        /*002c*/ 	.word	0x00000010


	//----- nvinfo : EIATTR_MAX_THREADS
	.align		4
.L_448:
        /*0030*/ 	.byte	0x04, 0x05
        /*0032*/ 	.short	(.L_450 - .L_449)
.L_449:
        /*0034*/ 	.word	0x00000180
        /*0038*/ 	.word	0x00000001
        /*003c*/ 	.word	0x00000001


	//----- nvinfo : EIATTR_CBANK_PARAM_SIZE
	.align		4
.L_450:
        /*0040*/ 	.byte	0x03, 0x19
        /*0042*/ 	.short	0x0a00


	//----- nvinfo : EIATTR_PARAM_CBANK
	.align		4
        /*0044*/ 	.byte	0x04, 0x0a
        /*0046*/ 	.short	(.L_452 - .L_451)
	.align		4
.L_451:
        /*0048*/ 	.word	index@(.nv.constant0._ZN7cutlass13device_kernelIN5flash11enable_sm90INS1_16FlashAttnFwdSm90INS1_25CollectiveMainloopFwdSm90ILi2EN4cute5tupleIJNS5_1CILi1EEES8_S8_EEENS6_IJNS7_ILi128EEENS7_ILi112EEENS7_ILi192EEEEEELi192ENS_6half_tEfNS_4arch4Sm90ELb0ELb0ELb0ELb1ELb0ELb0ELb0ELb1ELb1ELb0ELb0ELb0EEENS1_21CollectiveEpilogueFwdINS6_IJSA_SC_SB_EEES9_SE_SG_Li256ELb1ELb0ELb0ELb0EEENS1_36VarlenDynamicPersistentTileSchedulerILi128ELi112ELi256ELi32ELb0ELb0ELb1ELb0ELb1ELb1EEEEEEEEEvNT_6ParamsE)
        /*004c*/ 	.short	0x0380
        /*004e*/ 	.short	0x0a00


	//----- nvinfo : EIATTR_SW_WAR
	.align		4
.L_452:
        /*0050*/ 	.byte	0x04, 0x36
        /*0052*/ 	.short	(.L_454 - .L_453)
.L_453:
        /*0054*/ 	.word	0x00000008
.L_454:


//--------------------- .nv.info._ZN7cutlass13device_kernelIN5flash11enable_sm90INS1_16FlashAttnFwdSm90INS1_25CollectiveMainloopFwdSm90ILi2EN4cute5tupleIJNS5_1CILi1EEES8_S8_EEENS6_IJNS7_ILi128EEENS7_ILi112EEENS7_ILi192EEEEEELi192ENS_6half_tEfNS_4arch4Sm90ELb0ELb0ELb0ELb1ELb0ELb1ELb0ELb1ELb1ELb0ELb0ELb0EEENS1_21CollectiveEpilogueFwdINS6_IJSA_SC_SB_EEES9_SE_SG_Li256ELb1ELb0ELb0ELb0EEENS1_36VarlenDynamicPersistentTileSchedulerILi128ELi112ELi256ELi32ELb0ELb0ELb1ELb0ELb1ELb1EEEEEEEEEvNT_6ParamsE --------------------------
	.section	.nv.info._ZN7cutlass13device_kernelIN5flash11enable_sm90INS1_16FlashAttnFwdSm90INS1_25CollectiveMainloopFwdSm90ILi2EN4cute5tupleIJNS5_1CILi1EEES8_S8_EEENS6_IJNS7_ILi128EEENS7_ILi112EEENS7_ILi192EEEEEELi192ENS_6half_tEfNS_4arch4Sm90ELb0ELb0ELb0ELb1ELb0ELb1ELb0ELb1ELb1ELb0ELb0ELb0EEENS1_21CollectiveEpilogueFwdINS6_IJSA_SC_SB_EEES9_SE_SG_Li256ELb1ELb0ELb0ELb0EEENS1_36VarlenDynamicPersistentTileSchedulerILi128ELi112ELi256ELi32ELb0ELb0ELb1ELb0ELb1ELb1EEEEEEEEEvNT_6ParamsE,"",@"SHT_CUDA_INFO"
	.sectionflags	@""
	.align	4


	//----- nvinfo : EIATTR_CUDA_API_VERSION
	.align		4
        /*0000*/ 	.byte	0x04, 0x37
        /*0002*/ 	.short	(.L_456 - .L_455)
.L_455:
        /*0004*/ 	.word	0x00000082


	//----- nvinfo : EIATTR_KPARAM_INFO
	.align		4
.L_456:
        /*0008*/ 	.byte	0x04, 0x17
        /*000a*/ 	.short	(.L_458 - .L_457)
.L_457:
        /*000c*/ 	.word	0x00000000
        /*0010*/ 	.short	0x0000
        /*0012*/ 	.short	0x0000
        /*0014*/ 	.byte	0x00, 0xf0, 0x01, 0x28


	//----- nvinfo : EIATTR_SPARSE_MMA_MASK
	.align		4
.L_458:
        /*0018*/ 	.byte	0x03, 0x50
        /*001a*/ 	.short	0x0000


	//----- nvinfo : EIATTR_MAXREG_COUNT
	.align		4
        /*001c*/ 	.byte	0x03, 0x1b
        /*001e*/ 	.short	0x00a8


	//----- nvinfo : EIATTR_MERCURY_ISA_VERSION
	.align		4
        /*0020*/ 	.byte	0x03, 0x5f
        /*0022*/ 	.short	0x0101


	//----- nvinfo : EIATTR_VRC_CTA_INIT_COUNT
	.align		4
        /*0024*/ 	.byte	0x02, 0x4a
	.zero		1
	.zero		1


	//----- nvinfo : EIATTR_EXIT_INSTR_OFFSETS
	.align		4
        /*0028*/ 	.byte	0x04, 0x1c
        /*002a*/ 	.short	(.L_460 - .L_459)


	//   ....[0]....
.L_459:
        /*002c*/ 	.word	0x00000010


	//----- nvinfo : EIATTR_MAX_THREADS
	.align		4
.L_460:
        /*0030*/ 	.byte	0x04, 0x05
        /*0032*/ 	.short	(.L_462 - .L_461)
.L_461:
        /*0034*/ 	.word	0x00000180
        /*0038*/ 	.word	0x00000001
        /*003c*/ 	.word	0x00000001


	//----- nvinfo : EIATTR_CBANK_PARAM_SIZE
	.align		4
.L_462:
        /*0040*/ 	.byte	0x03, 0x19
        /*0042*/ 	.short	0x0a00


	//----- nvinfo : EIATTR_PARAM_CBANK
	.align		4
        /*0044*/ 	.byte	0x04, 0x0a
        /*0046*/ 	.short	(.L_464 - .L_463)
	.align		4
.L_463:
        /*0048*/ 	.word	index@(.nv.constant0._ZN7cutlass13device_kernelIN5flash11enable_sm90INS1_16FlashAttnFwdSm90INS1_25CollectiveMainloopFwdSm90ILi2EN4cute5tupleIJNS5_1CILi1EEES8_S8_EEENS6_IJNS7_ILi128EEENS7_ILi112EEENS7_ILi192EEEEEELi192ENS_6half_tEfNS_4arch4Sm90ELb0ELb0ELb0ELb1ELb0ELb1ELb0ELb1ELb1ELb0ELb0ELb0EEENS1_21CollectiveEpilogueFwdINS6_IJSA_SC_SB_EEES9_SE_SG_Li256ELb1ELb0ELb0ELb0EEENS1_36VarlenDynamicPersistentTileSchedulerILi128ELi112ELi256ELi32ELb0ELb0ELb1ELb0ELb1ELb1EEEEEEEEEvNT_6ParamsE)
        /*004c*/ 	.short	0x0380
        /*004e*/ 	.short	0x0a00


	//----- nvinfo : EIATTR_SW_WAR
	.align		4
.L_464:
        /*0050*/ 	.byte	0x04, 0x36
        /*0052*/ 	.short	(.L_466 - .L_465)
.L_465:
        /*0054*/ 	.word	0x00000008
.L_466:


//--------------------- .nv.info._ZN7cutlass13device_kernelIN5flash11enable_sm90INS1_16FlashAttnFwdSm90INS1_25CollectiveMainloopFwdSm90ILi2EN4cute5tupleIJNS5_1CILi1EEES8_S8_EEENS6_IJNS7_ILi128EEENS7_ILi96EEENS7_ILi192EEEEEELi192ENS_6half_tEfNS_4arch4Sm90ELb0ELb1ELb0ELb0ELb0ELb0ELb0ELb1ELb1ELb0ELb0ELb0EEENS1_21CollectiveEpilogueFwdINS6_IJSA_SC_SB_EEES9_SE_SG_Li256ELb0ELb0ELb0ELb0EEENS1_30DynamicPersistentTileSchedulerILi256ELi32ELb0ELb0ELb1EEEEEEEEEvNT_6ParamsE --------------------------
	.section	.nv.info._ZN7cutlass13device_kernelIN5flash11enable_sm90INS1_16FlashAttnFwdSm90INS1_25CollectiveMainloopFwdSm90ILi2EN4cute5tupleIJNS5_1CILi1EEES8_S8_EEENS6_IJNS7_ILi128EEENS7_ILi96EEENS7_ILi192EEEEEELi192ENS_6half_tEfNS_4arch4Sm90ELb0ELb1ELb0ELb0ELb0ELb0ELb0ELb1ELb1ELb0ELb0ELb0EEENS1_21CollectiveEpilogueFwdINS6_IJSA_SC_SB_EEES9_SE_SG_Li256ELb0ELb0ELb0ELb0EEENS1_30DynamicPersistentTileSchedulerILi256ELi32ELb0ELb0ELb1EEEEEEEEEvNT_6ParamsE,"",@"SHT_CUDA_INFO"
	.sectionflags	@""
	.align	4


	//----- nvinfo : EIATTR_CUDA_API_VERSION
	.align		4
        /*0000*/ 	.byte	0x04, 0x37
        /*0002*/ 	.short	(.L_468 - .L_467)
.L_467:
        /*0004*/ 	.word	0x00000082


	//----- nvinfo : EIATTR_KPARAM_INFO
	.align		4
.L_468:
        /*0008*/ 	.byte	0x04, 0x17
        /*000a*/ 	.short	(.L_470 - .L_469)
.L_469:
        /*000c*/ 	.word	0x00000000
        /*0010*/ 	.short	0x0000
        /*0012*/ 	.short	0x0000
        /*0014*/ 	.byte	0x00, 0xf0, 0x01, 0x2e


	//----- nvinfo : EIATTR_SPARSE_MMA_MASK
	.align		4
.L_470:
        /*0018*/ 	.byte	0x03, 0x50
        /*001a*/ 	.short	0x0000


	//----- nvinfo : EIATTR_MAXREG_COUNT
	.align		4
        /*001c*/ 	.byte	0x03, 0x1b
        /*001e*/ 	.short	0x00a8


	//----- nvinfo : EIATTR_MERCURY_ISA_VERSION
	.align		4
        /*0020*/ 	.byte	0x03, 0x5f
        /*0022*/ 	.short	0x0101


	//----- nvinfo : EIATTR_VRC_CTA_INIT_COUNT
	.align		4
        /*0024*/ 	.byte	0x02, 0x4a
	.zero		1
	.zero		1


	//----- nvinfo : EIATTR_EXIT_INSTR_OFFSETS
	.align		4
        /*0028*/ 	.byte	0x04, 0x1c
        /*002a*/ 	.short	(.L_472 - .L_471)


	//   ....[0]....
.L_471:
        /*002c*/ 	.word	0x00000010


	//----- nvinfo : EIATTR_MAX_THREADS
	.align		4
.L_472:
        /*0030*/ 	.byte	0x04, 0x05
        /*0032*/ 	.short	(.L_474 - .L_473)
.L_473:
        /*0034*/ 	.word	0x00000180
        /*0038*/ 	.word	0x00000001
        /*003c*/ 	.word	0x00000001


	//----- nvinfo : EIATTR_CBANK_PARAM_SIZE
	.align		4
.L_474:
        /*0040*/ 	.byte	0x03, 0x19
        /*0042*/ 	.short	0x0b80


	//----- nvinfo : EIATTR_PARAM_CBANK
	.align		4
        /*0044*/ 	.byte	0x04, 0x0a
        /*0046*/ 	.short	(.L_476 - .L_475)
	.align		4
.L_475:
        /*0048*/ 	.word	index@(.nv.constant0._ZN7cutlass13device_kernelIN5flash11enable_sm90INS1_16FlashAttnFwdSm90INS1_25CollectiveMainloopFwdSm90ILi2EN4cute5tupleIJNS5_1CILi1EEES8_S8_EEENS6_IJNS7_ILi128EEENS7_ILi96EEENS7_ILi192EEEEEELi192ENS_6half_tEfNS_4arch4Sm90ELb0ELb1ELb0ELb0ELb0ELb0ELb0ELb1ELb1ELb0ELb0ELb0EEENS1_21CollectiveEpilogueFwdINS6_IJSA_SC_SB_EEES9_SE_SG_Li256ELb0ELb0ELb0ELb0EEENS1_30DynamicPersistentTileSchedulerILi256ELi32ELb0ELb0ELb1EEEEEEEEEvNT_6ParamsE)
        /*004c*/ 	.short	0x0380
        /*004e*/ 	.short	0x0b80


	//----- nvinfo : EIATTR_SW_WAR
	.align		4
.L_476:
        /*0050*/ 	.byte	0x04, 0x36
        /*0052*/ 	.short	(.L_478 - .L_477)
.L_477:
        /*0054*/ 	.word	0x00000008
.L_478:


//--------------------- .nv.info._ZN7cutlass13device_kernelIN5flash11enable_sm90INS1_16FlashAttnFwdSm90INS1_25CollectiveMainloopFwdSm90ILi2EN4cute5tupleIJNS5_1CILi1EEES8_S8_EEENS6_IJNS7_ILi128EEENS7_ILi96EEENS7_ILi192EEEEEELi192ENS_6half_tEfNS_4arch4Sm90ELb0ELb1ELb0ELb1ELb0ELb0ELb0ELb1ELb1ELb0ELb0ELb0EEENS1_21CollectiveEpilogueFwdINS6_IJSA_SC_SB_EEES9_SE_SG_Li256ELb1ELb0ELb0ELb0EEENS1_36VarlenDynamicPersistentTileSchedulerILi128ELi96ELi256ELi32ELb0ELb0ELb1ELb1ELb0ELb1EEEEEEEEEvNT_6ParamsE --------------------------
	.section	.nv.info._ZN7cutlass13device_kernelIN5flash11enable_sm90INS1_16FlashAttnFwdSm90INS1_25CollectiveMainloopFwdSm90ILi2EN4cute5tupleIJNS5_1CILi1EEES8_S8_EEENS6_IJNS7_ILi128EEENS7_ILi96EEENS7_ILi192EEEEEELi192ENS_6half_tEfNS_4arch4Sm90ELb0ELb1ELb0ELb1ELb0ELb0ELb0ELb1ELb1ELb0ELb0ELb0EEENS1_21CollectiveEpilogueFwdINS6_IJSA_SC_SB_EEES9_SE_SG_Li256ELb1ELb0ELb0ELb0EEENS1_36VarlenDynamicPersistentTileSchedulerILi128ELi96ELi256ELi32ELb0ELb0ELb1ELb1ELb0ELb1EEEEEEEEEvNT_6ParamsE,"",@"SHT_CUDA_INFO"
	.sectionflags	@""
	.align	4


	//----- nvinfo : EIATTR_CUDA_API_VERSION
	.align		4
        /*0000*/ 	.byte	0x04, 0x37
        /*0002*/ 	.short	(.L_480 - .L_479)
.L_479:
        /*0004*/ 	.word	0x00000082


	//----- nvinfo : EIATTR_KPARAM_INFO
	.align		4
.L_480:
        /*0008*/ 	.byte	0x04, 0x17
        /*000a*/ 	.short	(.L_482 - .L_481)
.L_481:
        /*000c*/ 	.word	0x00000000
        /*0010*/ 	.short	0x0000
        /*0012*/ 	.short	0x0000
        /*0014*/ 	.byte	0x00, 0xf0, 0x01, 0x28


	//----- nvinfo : EIATTR_SPARSE_MMA_MASK
	.align		4
.L_482:
        /*0018*/ 	.byte	0x03, 0x50
        /*001a*/ 	.short	0x0000


	//----- nvinfo : EIATTR_MAXREG_COUNT
	.align		4
        /*001c*/ 	.byte	0x03, 0x1b
        /*001e*/ 	.short	0x00a8


	//----- nvinfo : EIATTR_MERCURY_ISA_VERSION
	.align		4
        /*0020*/ 	.byte	0x03, 0x5f
        /*0022*/ 	.short	0x0101


	//----- nvinfo : EIATTR_VRC_CTA_INIT_COUNT
	.align		4
        /*0024*/ 	.byte	0x02, 0x4a
	.zero		1
	.zero		1


	//----- nvinfo : EIATTR_EXIT_INSTR_OFFSETS
	.align		4
        /*0028*/ 	.byte	0x04, 0x1c
        /*002a*/ 	.short	(.L_484 - .L_483)


	//   ....[0]....
.L_483:
        /*002c*/ 	.word	0x00000010


	//----- nvinfo : EIATTR_MAX_THREADS
	.align		4
.L_484:
        /*0030*/ 	.byte	0x04, 0x05
        /*0032*/ 	.short	(.L_486 - .L_485)
.L_485:
        /*0034*/ 	.word	0x00000180
        /*0038*/ 	.word	0x00000001
        /*003c*/ 	.word	0x00000001


	//----- nvinfo : EIATTR_CBANK_PARAM_SIZE
	.align		4
.L_486:
        /*0040*/ 	.byte	0x03, 0x19
        /*0042*/ 	.short	0x0a00


	//----- nvinfo : EIATTR_PARAM_CBANK
	.align		4
        /*0044*/ 	.byte	0x04, 0x0a
        /*0046*/ 	.short	(.L_488 - .L_487)
	.align		4
.L_487:
        /*0048*/ 	.word	index@(.nv.constant0._ZN7cutlass13device_kernelIN5flash11enable_sm90INS1_16FlashAttnFwdSm90INS1_25CollectiveMainloopFwdSm90ILi2EN4cute5tupleIJNS5_1CILi1EEES8_S8_EEENS6_IJNS7_ILi128EEENS7_ILi96EEENS7_ILi192EEEEEELi192ENS_6half_tEfNS_4arch4Sm90ELb0ELb1ELb0ELb1ELb0ELb0ELb0ELb1ELb1ELb0ELb0ELb0EEENS1_21CollectiveEpilogueFwdINS6_IJSA_SC_SB_EEES9_SE_SG_Li256ELb1ELb0ELb0ELb0EEENS1_36VarlenDynamicPersistentTileSchedulerILi128ELi96ELi256ELi32ELb0ELb0ELb1ELb1ELb0ELb1EEEEEEEEEvNT_6ParamsE)
        /*004c*/ 	.short	0x0380
        /*004e*/ 	.short	0x0a00


	//----- nvinfo : EIATTR_SW_WAR
	.align		4
.L_488:
        /*0050*/ 	.byte	0x04, 0x36
        /*0052*/ 	.short	(.L_490 - .L_489)
.L_489:
        /*0054*/ 	.word	0x00000008
.L_490:


//--------------------- .nv.info._ZN7cutlass13device_kernelIN5flash11enable_sm90INS1_16FlashAttnFwdSm90INS1_25CollectiveMainloopFwdSm90ILi2EN4cute5tupleIJNS5_1CILi1EEES8_S8_EEENS6_IJNS7_ILi128EEENS7_ILi96EEENS7_ILi192EEEEEELi192ENS_6half_tEfNS_4arch4Sm90ELb0ELb1ELb0ELb1ELb0ELb1ELb0ELb1ELb1ELb0ELb0ELb0EEENS1_21CollectiveEpilogueFwdINS6_IJSA_SC_SB_EEES9_SE_SG_Li256ELb1ELb0ELb0ELb0EEENS1_36VarlenDynamicPersistentTileSchedulerILi128ELi96ELi256ELi32ELb0ELb0ELb1ELb1ELb0ELb1EEEEEEEEEvNT_6ParamsE --------------------------
	.section	.nv.info._ZN7cutlass13device_kernelIN5flash11enable_sm90INS1_16FlashAttnFwdSm90INS1_25CollectiveMainloopFwdSm90ILi2EN4cute5tupleIJNS5_1CILi1EEES8_S8_EEENS6_IJNS7_ILi128EEENS7_ILi96EEENS7_ILi192EEEEEELi192ENS_6half_tEfNS_4arch4Sm90ELb0ELb1ELb0ELb1ELb0ELb1ELb0ELb1ELb1ELb0ELb0ELb0EEENS1_21CollectiveEpilogueFwdINS6_IJSA_SC_SB_EEES9_SE_SG_Li256ELb1ELb0ELb0ELb0EEENS1_36VarlenDynamicPersistentTileSchedulerILi128ELi96ELi256ELi32ELb0ELb0ELb1ELb1ELb0ELb1EEEEEEEEEvNT_6ParamsE,"",@"SHT_CUDA_INFO"
	.sectionflags	@""
	.align	4


	//----- nvinfo : EIATTR_CUDA_API_VERSION
	.align		4
        /*0000*/ 	.byte	0x04, 0x37
        /*0002*/ 	.short	(.L_492 - .L_491)
.L_491:
        /*0004*/ 	.word	0x00000082


	//----- nvinfo : EIATTR_KPARAM_INFO
	.align		4
.L_492:
        /*0008*/ 	.byte	0x04, 0x17
        /*000a*/ 	.short	(.L_494 - .L_493)
.L_493:
        /*000c*/ 	.word	0x00000000
        /*0010*/ 	.short	0x0000
        /*0012*/ 	.short	0x0000
        /*0014*/ 	.byte	0x00, 0xf0, 0x01, 0x28


	//----- nvinfo : EIATTR_SPARSE_MMA_MASK
	.align		4
.L_494:
        /*0018*/ 	.byte	0x03, 0x50
        /*001a*/ 	.short	0x0000


	//----- nvinfo : EIATTR_MAXREG_COUNT
	.align		4
        /*001c*/ 	.byte	0x03, 0x1b
        /*001e*/ 	.short	0x00a8


	//----- nvinfo : EIATTR_MERCURY_ISA_VERSION
	.align		4
        /*0020*/ 	.byte	0x03, 0x5f
        /*0022*/ 	.short	0x0101


	//----- nvinfo : EIATTR_VRC_CTA_INIT_COUNT
	.align		4
        /*0024*/ 	.byte	0x02, 0x4a
	.zero		1
	.zero		1


	//----- nvinfo : EIATTR_EXIT_INSTR_OFFSETS
	.align		4
        /*0028*/ 	.byte	0x04, 0x1c
        /*002a*/ 	.short	(.L_496 - .L_495)


	//   ....[0]....
.L_495:
        /*002c*/ 	.word	0x00000010


	//----- nvinfo : EIATTR_MAX_THREADS
	.align		4
.L_496:
        /*0030*/ 	.byte	0x04, 0x05
        /*0032*/ 	.short	(.L_498 - .L_497)
.L_497:
        /*0034*/ 	.word	0x00000180
        /*0038*/ 	.word	0x00000001
        /*003c*/ 	.word	0x00000001


	//----- nvinfo : EIATTR_CBANK_PARAM_SIZE
	.align		4
.L_498:
        /*0040*/ 	.byte	0x03, 0x19
        /*0042*/ 	.short	0x0a00


	//----- nvinfo : EIATTR_PARAM_CBANK
	.align		4
        /*0044*/ 	.byte	0x04, 0x0a
        /*0046*/ 	.short	(.L_500 - .L_499)
	.align		4
.L_499:
        /*0048*/ 	.word	index@(.nv.constant0._ZN7cutlass13device_kernelIN5flash11enable_sm90INS1_16FlashAttnFwdSm90INS1_25CollectiveMainloopFwdSm90ILi2EN4cute5tupleIJNS5_1CILi1EEES8_S8_EEENS6_IJNS7_ILi128EEENS7_ILi96EEENS7_ILi192EEEEEELi192ENS_6half_tEfNS_4arch4Sm90ELb0ELb1ELb0ELb1ELb0ELb1ELb0ELb1ELb1ELb0ELb0ELb0EEENS1_21CollectiveEpilogueFwdINS6_IJSA_SC_SB_EEES9_SE_SG_Li256ELb1ELb0ELb0ELb0EEENS1_36VarlenDynamicPersistentTileSchedulerILi128ELi96ELi256ELi32ELb0ELb0ELb1ELb1ELb0ELb1EEEEEEEEEvNT_6ParamsE)
        /*004c*/ 	.short	0x0380
        /*004e*/ 	.short	0x0a00


	//----- nvinfo : EIATTR_SW_WAR
	.align		4
.L_500:
        /*0050*/ 	.byte	0x04, 0x36
        /*0052*/ 	.short	(.L_502 - .L_501)
.L_501:
        /*0054*/ 	.word	0x00000008
.L_502:


//--------------------- .nv.info._ZN7cutlass13device_kernelIN5flash11enable_sm90INS1_16FlashAttnFwdSm90INS1_25CollectiveMainloopFwdSm90ILi2EN4cute5tupleIJNS5_1CILi1EEES8_S8_EEENS6_IJNS7_ILi128EEENS7_ILi112EEENS7_ILi192EEEEEELi192ENS_6half_tEfNS_4arch4Sm90ELb1ELb0ELb0ELb0ELb0ELb0ELb0ELb1ELb1ELb0ELb0ELb0EEENS1_21CollectiveEpilogueFwdINS6_IJSA_SC_SB_EEES9_SE_SG_Li256ELb0ELb0ELb0ELb0EEENS1_30DynamicPersistentTileSchedulerILi256ELi32ELb0ELb0ELb1EEEEEEEEEvNT_6ParamsE --------------------------
	.section	.nv.info._ZN7cutlass13device_kernelIN5flash11enable_sm90INS1_16FlashAttnFwdSm90INS1_25CollectiveMainloopFwdSm90ILi2EN4cute5tupleIJNS5_1CILi1EEES8_S8_EEENS6_IJNS7_ILi128EEENS7_ILi112EEENS7_ILi192EEEEEELi192ENS_6half_tEfNS_4arch4Sm90ELb1ELb0ELb0ELb0ELb0ELb0ELb0ELb1ELb1ELb0ELb0ELb0EEENS1_21CollectiveEpilogueFwdINS6_IJSA_SC_SB_EEES9_SE_SG_Li256ELb0ELb0ELb0ELb0EEENS1_30DynamicPersistentTileSchedulerILi256ELi32ELb0ELb0ELb1EEEEEEEEEvNT_6ParamsE,"",@"SHT_CUDA_INFO"
	.sectionflags	@""
	.align	4


	//----- nvinfo : EIATTR_CUDA_API_VERSION
	.align		4
        /*0000*/ 	.byte	0x04, 0x37
        /*0002*/ 	.short	(.L_504 - .L_503)
.L_503:
        /*0004*/ 	.word	0x00000082


	//----- nvinfo : EIATTR_KPARAM_INFO
	.align		4
.L_504:
        /*0008*/ 	.byte	0x04, 0x17
        /*000a*/ 	.short	(.L_506 - .L_505)
.L_505:
        /*000c*/ 	.word	0x00000000
        /*0010*/ 	.short	0x0000
        /*0012*/ 	.short	0x0000
        /*0014*/ 	.byte	0x00, 0xf0, 0x01, 0x2e


	//----- nvinfo : EIATTR_SPARSE_MMA_MASK
	.align		4
.L_506:
        /*0018*/ 	.byte	0x03, 0x50
        /*001a*/ 	.short	0x0000


	//----- nvinfo : EIATTR_MAXREG_COUNT
	.align		4
        /*001c*/ 	.byte	0x03, 0x1b
        /*001e*/ 	.short	0x00a8


	//----- nvinfo : EIATTR_MERCURY_ISA_VERSION
	.align		4
        /*0020*/ 	.byte	0x03, 0x5f
        /*0022*/ 	.short	0x0101


	//----- nvinfo : EIATTR_VRC_CTA_INIT_COUNT
	.align		4
        /*0024*/ 	.byte	0x02, 0x4a
	.zero		1
	.zero		1


	//----- nvinfo : EIATTR_EXIT_INSTR_OFFSETS
	.align		4
        /*0028*/ 	.byte	0x04, 0x1c
        /*002a*/ 	.short	(.L_508 - .L_507)


	//   ....[0]....
.L_507:
        /*002c*/ 	.word	0x00000010


	//----- nvinfo : EIATTR_MAX_THREADS
	.align		4
.L_508:
        /*0030*/ 	.byte	0x04, 0x05
        /*0032*/ 	.short	(.L_510 - .L_509)
.L_509:
        /*0034*/ 	.word	0x00000180
        /*0038*/ 	.word	0x00000001
        /*003c*/ 	.word	0x00000001


	//----- nvinfo : EIATTR_CBANK_PARAM_SIZE
	.align		4
.L_510:
        /*0040*/ 	.byte	0x03, 0x19
        /*0042*/ 	.short	0x0b80


	//----- nvinfo : EIATTR_PARAM_CBANK
	.align		4
        /*0044*/ 	.byte	0x04, 0x0a
        /*0046*/ 	.short	(.L_512 - .L_511)
	.align		4
.L_511:
        /*0048*/ 	.word	index@(.nv.constant0._ZN7cutlass13device_kernelIN5flash11enable_sm90INS1_16FlashAttnFwdSm90INS1_25CollectiveMainloopFwdSm90ILi2EN4cute5tupleIJNS5_1CILi1EEES8_S8_EEENS6_IJNS7_ILi128EEENS7_ILi112EEENS7_ILi192EEEEEELi192ENS_6half_tEfNS_4arch4Sm90ELb1ELb0ELb0ELb0ELb0ELb0ELb0ELb1ELb1ELb0ELb0ELb0EEENS1_21CollectiveEpilogueFwdINS6_IJSA_SC_SB_EEES9_SE_SG_Li256ELb0ELb0ELb0ELb0EEENS1_30DynamicPersistentTileSchedulerILi256ELi32ELb0ELb0ELb1EEEEEEEEEvNT_6ParamsE)
        /*004c*/ 	.short	0x0380
        /*004e*/ 	.short	0x0b80


	//----- nvinfo : EIATTR_SW_WAR
	.align		4
.L_512:
        /*0050*/ 	.byte	0x04, 0x36
        /*0052*/ 	.short	(.L_514 - .L_513)
.L_513:
        /*0054*/ 	.word	0x00000008
.L_514:


//--------------------- .nv.info._ZN7cutlass13device_kernelIN5flash11enable_sm90INS1_16FlashAttnFwdSm90INS1_25CollectiveMainloopFwdSm90ILi2EN4cute5tupleIJNS5_1CILi1EEES8_S8_EEENS6_IJNS7_ILi128EEENS7_ILi112EEENS7_ILi192EEEEEELi192ENS_6half_tEfNS_4arch4Sm90ELb1ELb0ELb0ELb1ELb0ELb0ELb0ELb1ELb1ELb0ELb0ELb0EEENS1_21CollectiveEpilogueFwdINS6_IJSA_SC_SB_EEES9_SE_SG_Li256ELb1ELb0ELb0ELb0EEENS1_36VarlenDynamicPersistentTileSchedulerILi128ELi112ELi256ELi32ELb0ELb0ELb1ELb1ELb1ELb1EEEEEEEEEvNT_6ParamsE --------------------------
	.section	.nv.info._ZN7cutlass13device_kernelIN5flash11enable_sm90INS1_16FlashAttnFwdSm90INS1_25CollectiveMainloopFwdSm90ILi2EN4cute5tupleIJNS5_1CILi1EEES8_S8_EEENS6_IJNS7_ILi128EEENS7_ILi112EEENS7_ILi192EEEEEELi192ENS_6half_tEfNS_4arch4Sm90ELb1ELb0ELb0ELb1ELb0ELb0ELb0ELb1ELb1ELb0ELb0ELb0EEENS1_21CollectiveEpilogueFwdINS6_IJSA_SC_SB_EEES9_SE_SG_Li256ELb1ELb0ELb0ELb0EEENS1_36VarlenDynamicPersistentTileSchedulerILi128ELi112ELi256ELi32ELb0ELb0ELb1ELb1ELb1ELb1EEEEEEEEEvNT_6ParamsE,"",@"SHT_CUDA_INFO"
	.sectionflags	@""
	.align	4


	//----- nvinfo : EIATTR_CUDA_API_VERSION
	.align		4
        /*0000*/ 	.byte	0x04, 0x37
        /*0002*/ 	.short	(.L_516 - .L_515)
.L_515:
        /*0004*/ 	.word	0x00000082


	//----- nvinfo : EIATTR_KPARAM_INFO
	.align		4
.L_516:
        /*0008*/ 	.byte	0x04, 0x17
        /*000a*/ 	.short	(.L_518 - .L_517)
.L_517:
        /*000c*/ 	.word	0x00000000
        /*0010*/ 	.short	0x0000
        /*0012*/ 	.short	0x0000
        /*0014*/ 	.byte	0x00, 0xf0, 0x01, 0x28


	//----- nvinfo : EIATTR_SPARSE_MMA_MASK
	.align		4
.L_518:
        /*0018*/ 	.byte	0x03, 0x50
        /*001a*/ 	.short	0x0000


	//----- nvinfo : EIATTR_MAXREG_COUNT
	.align		4
        /*001c*/ 	.byte	0x03, 0x1b
        /*001e*/ 	.short	0x00a8


	//----- nvinfo : EIATTR_MERCURY_ISA_VERSION
	.align		4
        /*0020*/ 	.byte	0x03, 0x5f
        /*0022*/ 	.short	0x0101


	//----- nvinfo : EIATTR_VRC_CTA_INIT_COUNT
	.align		4
        /*0024*/ 	.byte	0x02, 0x4a
	.zero		1
	.zero		1


	//----- nvinfo : EIATTR_EXIT_INSTR_OFFSETS
	.align		4
        /*0028*/ 	.byte	0x04, 0x1c
        /*002a*/ 	.short	(.L_520 - .L_519)


	//   ....[0]....
.L_519:
        /*002c*/ 	.word	0x00000010


	//----- nvinfo : EIATTR_MAX_THREADS
	.align		4
.L_520:
        /*0030*/ 	.byte	0x04, 0x05
        /*0032*/ 	.short	(.L_522 - .L_521)
.L_521:
        /*0034*/ 	.word	0x00000180
        /*0038*/ 	.word	0x00000001
        /*003c*/ 	.word	0x00000001


	//----- nvinfo : EIATTR_CBANK_PARAM_SIZE
	.align		4
.L_522:
        /*0040*/ 	.byte	0x03, 0x19
        /*0042*/ 	.short	0x0a00


	//----- nvinfo : EIATTR_PARAM_CBANK
	.align		4
        /*0044*/ 	.byte	0x04, 0x0a
        /*0046*/ 	.short	(.L_524 - .L_523)
	.align		4
.L_523:
        /*0048*/ 	.word	index@(.nv.constant0._ZN7cutlass13device_kernelIN5flash11enable_sm90INS1_16FlashAttnFwdSm90INS1_25CollectiveMainloopFwdSm90ILi2EN4cute5tupleIJNS5_1CILi1EEES8_S8_EEENS6_IJNS7_ILi128EEENS7_ILi112EEENS7_ILi192EEEEEELi192ENS_6half_tEfNS_4arch4Sm90ELb1ELb0ELb0ELb1ELb0ELb0ELb0ELb1ELb1ELb0ELb0ELb0EEENS1_21CollectiveEpilogueFwdINS6_IJSA_SC_SB_EEES9_SE_SG_Li256ELb1ELb0ELb0ELb0EEENS1_36VarlenDynamicPersistentTileSchedulerILi128ELi112ELi256ELi32ELb0ELb0ELb1ELb1ELb1ELb1EEEEEEEEEvNT_6ParamsE)
        /*004c*/ 	.short	0x0380
        /*004e*/ 	.short	0x0a00


	//----- nvinfo : EIATTR_SW_WAR
	.align		4
.L_524:
        /*0050*/ 	.byte	0x04, 0x36
        /*0052*/ 	.short	(.L_526 - .L_525)
.L_525:
        /*0054*/ 	.word	0x00000008
.L_526:


//--------------------- .nv.info._ZN7cutlass13device_kernelIN5flash11enable_sm90INS1_16FlashAttnFwdSm90INS1_25CollectiveMainloopFwdSm90ILi2EN4cute5tupleIJNS5_1CILi1EEES8_S8_EEENS6_IJNS7_ILi128EEENS7_ILi112EEENS7_ILi192EEEEEELi192ENS_6half_tEfNS_4arch4Sm90ELb1ELb0ELb0ELb1ELb0ELb1ELb0ELb1ELb1ELb0ELb0ELb0EEENS1_21CollectiveEpilogueFwdINS6_IJSA_SC_SB_EEES9_SE_SG_Li256ELb1ELb0ELb0ELb0EEENS1_36VarlenDynamicPersistentTileSchedulerILi128ELi112ELi256ELi32ELb0ELb0ELb1ELb1ELb1ELb1EEEEEEEEEvNT_6ParamsE --------------------------
	.section	.nv.info._ZN7cutlass13device_kernelIN5flash11enable_sm90INS1_16FlashAttnFwdSm90INS1_25CollectiveMainloopFwdSm90ILi2EN4cute5tupleIJNS5_1CILi1EEES8_S8_EEENS6_IJNS7_ILi128EEENS7_ILi112EEENS7_ILi192EEEEEELi192ENS_6half_tEfNS_4arch4Sm90ELb1ELb0ELb0ELb1ELb0ELb1ELb0ELb1ELb1ELb0ELb0ELb0EEENS1_21CollectiveEpilogueFwdINS6_IJSA_SC_SB_EEES9_SE_SG_Li256ELb1ELb0ELb0ELb0EEENS1_36VarlenDynamicPersistentTileSchedulerILi128ELi112ELi256ELi32ELb0ELb0ELb1ELb1ELb1ELb1EEEEEEEEEvNT_6ParamsE,"",@"SHT_CUDA_INFO"
	.sectionflags	@""
	.align	4


	//----- nvinfo : EIATTR_CUDA_API_VERSION
	.align		4
        /*0000*/ 	.byte	0x04, 0x37
        /*0002*/ 	.short	(.L_528 - .L_527)
.L_527:
        /*0004*/ 	.word	0x00000082


	//----- nvinfo : EIATTR_KPARAM_INFO
	.align		4
.L_528:
        /*0008*/ 	.byte	0x04, 0x17
        /*000a*/ 	.short	(.L_530 - .L_529)
.L_529:
        /*000c*/ 	.word	0x00000000
        /*0010*/ 	.short	0x0000
        /*0012*/ 	.short	0x0000
        /*0014*/ 	.byte	0x00, 0xf0, 0x01, 0x28


	//----- nvinfo : EIATTR_SPARSE_MMA_MASK
	.align		4
.L_530:
        /*0018*/ 	.byte	0x03, 0x50
        /*001a*/ 	.short	0x0000


	//----- nvinfo : EIATTR_MAXREG_COUNT
	.align		4
        /*001c*/ 	.byte	0x03, 0x1b
        /*001e*/ 	.short	0x00a8


	//----- nvinfo : EIATTR_MERCURY_ISA_VERSION
	.align		4
        /*0020*/ 	.byte	0x03, 0x5f
        /*0022*/ 	.short	0x0101


	//----- nvinfo : EIATTR_VRC_CTA_INIT_COUNT
	.align		4
        /*0024*/ 	.byte	0x02, 0x4a
	.zero		1
	.zero		1


	//----- nvinfo : EIATTR_EXIT_INSTR_OFFSETS
	.align		4
        /*0028*/ 	.byte	0x04, 0x1c
        /*002a*/ 	.short	(.L_532 - .L_531)


	//   ....[0]....
.L_531:
        /*002c*/ 	.word	0x00000010


	//----- nvinfo : EIATTR_MAX_THREADS
	.align		4
.L_532:
        /*0030*/ 	.byte	0x04, 0x05
        /*0032*/ 	.short	(.L_534 - .L_533)
.L_533:
        /*0034*/ 	.word	0x00000180
        /*0038*/ 	.word	0x00000001
        /*003c*/ 	.word	0x00000001


	//----- nvinfo : EIATTR_CBANK_PARAM_SIZE
	.align		4
.L_534:
        /*0040*/ 	.byte	0x03, 0x19
        /*0042*/ 	.short	0x0a00


	//----- nvinfo : EIATTR_PARAM_CBANK
	.align		4
        /*0044*/ 	.byte	0x04, 0x0a
        /*0046*/ 	.short	(.L_536 - .L_535)
	.align		4
.L_535:
        /*0048*/ 	.word	index@(.nv.constant0._ZN7cutlass13device_kernelIN5flash11enable_sm90INS1_16FlashAttnFwdSm90INS1_25CollectiveMainloopFwdSm90ILi2EN4cute5tupleIJNS5_1CILi1EEES8_S8_EEENS6_IJNS7_ILi128EEENS7_ILi112EEENS7_ILi192EEEEEELi192ENS_6half_tEfNS_4arch4Sm90ELb1ELb0ELb0ELb1ELb0ELb1ELb0ELb1ELb1ELb0ELb0ELb0EEENS1_21CollectiveEpilogueFwdINS6_IJSA_SC_SB_EEES9_SE_SG_Li256ELb1ELb0ELb0ELb0EEENS1_36VarlenDynamicPersistentTileSchedulerILi128ELi112ELi256ELi32ELb0ELb0ELb1ELb1ELb1ELb1EEEEEEEEEvNT_6ParamsE)
        /*004c*/ 	.short	0x0380
        /*004e*/ 	.short	0x0a00


	//----- nvinfo : EIATTR_SW_WAR
	.align		4
.L_536:
        /*0050*/ 	.byte	0x04, 0x36
        /*0052*/ 	.short	(.L_538 - .L_537)
.L_537:
        /*0054*/ 	.word	0x00000008
.L_538:


//--------------------- .nv.info._ZN7cutlass13device_kernelIN5flash11enable_sm90INS1_16FlashAttnFwdSm90INS1_25CollectiveMainloopFwdSm90ILi2EN4cute5tupleIJNS5_1CILi1EEES8_S8_EEENS6_IJNS7_ILi128EEENS7_ILi176EEESA_EEELi128ENS_6half_tEfNS_4arch4Sm90ELb0ELb0ELb0ELb0ELb0ELb0ELb0ELb1ELb1ELb0ELb0ELb0EEENS1_21CollectiveEpilogueFwdINS6_IJSA_SA_SB_EEES9_SD_SF_Li256ELb0ELb0ELb0ELb0EEENS1_29StaticPersistentTileSchedulerILb0EEEEEEEEEvNT_6ParamsE --------------------------
	.section	.nv.info._ZN7cutlass13device_kernelIN5flash11enable_sm90INS1_16FlashAttnFwdSm90INS1_25CollectiveMainloopFwdSm90ILi2EN4cute5tupleIJNS5_1CILi1EEES8_S8_EEENS6_IJNS7_ILi128EEENS7_ILi176EEESA_EEELi128ENS_6half_tEfNS_4arch4Sm90ELb0ELb0ELb0ELb0ELb0ELb0ELb0ELb1ELb1ELb0ELb0ELb0EEENS1_21CollectiveEpilogueFwdINS6_IJSA_SA_SB_EEES9_SD_SF_Li256ELb0ELb0ELb0ELb0EEENS1_29StaticPersistentTileSchedulerILb0EEEEEEEEEvNT_6ParamsE,"",@"SHT_CUDA_INFO"
	.sectionflags	@""
	.align	4


	//----- nvinfo : EIATTR_CUDA_API_VERSION
	.align		4
        /*0000*/ 	.byte	0x04, 0x37
        /*0002*/ 	.short	(.L_540 - .L_539)
.L_539:
        /*0004*/ 	.word	0x00000082


	//----- nvinfo : EIATTR_KPARAM_INFO
	.align		4
.L_540:
        /*0008*/ 	.byte	0x04, 0x17
        /*000a*/ 	.short	(.L_542 - .L_541)
.L_541:
        /*000c*/ 	.word	0x00000000
        /*0010*/ 	.short	0x0000
        /*0012*/ 	.short	0x0000
        /*0014*/ 	.byte	0x00, 0xf0, 0x01, 0x2e


	//----- nvinfo : EIATTR_SPARSE_MMA_MASK
	.align		4
.L_542:
        /*0018*/ 	.byte	0x03, 0x50
        /*001a*/ 	.short	0x0000


	//----- nvinfo : EIATTR_MAXREG_COUNT
	.align		4
        /*001c*/ 	.byte	0x03, 0x1b
        /*001e*/ 	.short	0x00a8


	//----- nvinfo : EIATTR_MERCURY_ISA_VERSION
	.align		4
        /*0020*/ 	.byte	0x03, 0x5f
        /*0022*/ 	.short	0x0101


	//----- nvinfo : EIATTR_VRC_CTA_INIT_COUNT
	.align		4
        /*0024*/ 	.byte	0x02, 0x4a
	.zero		1
	.zero		1


	//----- nvinfo : EIATTR_EXIT_INSTR_OFFSETS
	.align		4
        /*0028*/ 	.byte	0x04, 0x1c
        /*002a*/ 	.short	(.L_544 - .L_543)


	//   ....[0]....
.L_543:
        /*002c*/ 	.word	0x00000010


	//----- nvinfo : EIATTR_MAX_THREADS
	.align		4
.L_544:
        /*0030*/ 	.byte	0x04, 0x05
        /*0032*/ 	.short	(.L_546 - .L_545)
.L_545:
        /*0034*/ 	.word	0x00000180
        /*0038*/ 	.word	0x00000001
        /*003c*/ 	.word	0x00000001


	//----- nvinfo : EIATTR_CBANK_PARAM_SIZE
	.align		4
.L_546:
        /*0040*/ 	.byte	0x03, 0x19
        /*0042*/ 	.short	0x0b80


	//----- nvinfo : EIATTR_PARAM_CBANK
	.align		4
        /*0044*/ 	.byte	0x04, 0x0a
        /*0046*/ 	.short	(.L_548 - .L_547)
	.align		4
.L_547:
        /*0048*/ 	.word	index@(.nv.constant0._ZN7cutlass13device_kernelIN5flash11enable_sm90INS1_16FlashAttnFwdSm90INS1_25CollectiveMainloopFwdSm90ILi2EN4cute5tupleIJNS5_1CILi1EEES8_S8_EEENS6_IJNS7_ILi128EEENS7_ILi176EEESA_EEELi128ENS_6half_tEfNS_4arch4Sm90ELb0ELb0ELb0ELb0ELb0ELb0ELb0ELb1ELb1ELb0ELb0ELb0EEENS1_21CollectiveEpilogueFwdINS6_IJSA_SA_SB_EEES9_SD_SF_Li256ELb0ELb0ELb0ELb0EEENS1_29StaticPersistentTileSchedulerILb0EEEEEEEEEvNT_6ParamsE)
        /*004c*/ 	.short	0x0380
        /*004e*/ 	.short	0x0b80


	//----- nvinfo : EIATTR_SW_WAR
	.align		4
.L_548:
        /*0050*/ 	.byte	0x04, 0x36
        /*0052*/ 	.short	(.L_550 - .L_549)
.L_549:
        /*0054*/ 	.word	0x00000008
.L_550:


//--------------------- .nv.info._ZN7cutlass13device_kernelIN5flash11enable_sm90INS1_16FlashAttnFwdSm90INS1_25CollectiveMainloopFwdSm90ILi2EN4cute5tupleIJNS5_1CILi2EEENS7_ILi1EEES9_EEENS6_IJNS7_ILi128EEENS7_ILi176EEESB_EEELi128ENS_6half_tEfNS_4arch4Sm90ELb0ELb0ELb0ELb0ELb0ELb0ELb0ELb1ELb1ELb0ELb0ELb0EEENS1_21CollectiveEpilogueFwdINS6_IJSB_SB_SC_EEESA_SE_SG_Li256ELb0ELb0ELb0ELb0EEENS1_29StaticPersistentTileSchedulerILb0EEEEEEEEEvNT_6ParamsE --------------------------
	.section	.nv.info._ZN7cutlass13device_kernelIN5flash11enable_sm90INS1_16FlashAttnFwdSm90INS1_25CollectiveMainloopFwdSm90ILi2EN4cute5tupleIJNS5_1CILi2EEENS7_ILi1EEES9_EEENS6_IJNS7_ILi128EEENS7_ILi176EEESB_EEELi128ENS_6half_tEfNS_4arch4Sm90ELb0ELb0ELb0ELb0ELb0ELb0ELb0ELb1ELb1ELb0ELb0ELb0EEENS1_21CollectiveEpilogueFwdINS6_IJSB_SB_SC_EEESA_SE_SG_Li256ELb0ELb0ELb0ELb0EEENS1_29StaticPersistentTileSchedulerILb0EEEEEEEEEvNT_6ParamsE,"",@"SHT_CUDA_INFO"
	.sectionflags	@""
	.align	4


	//----- nvinfo : EIATTR_CUDA_API_VERSION
	.align		4
        /*0000*/ 	.byte	0x04, 0x37
        /*0002*/ 	.short	(.L_552 - .L_551)
.L_551:
        /*0004*/ 	.word	0x00000082


	//----- nvinfo : EIATTR_KPARAM_INFO
	.align		4
.L_552:
        /*0008*/ 	.byte	0x04, 0x17
        /*000a*/ 	.short	(.L_554 - .L_553)
.L_553:
        /*000c*/ 	.word	0x00000000
        /*0010*/ 	.short	0x0000
        /*0012*/ 	.short	0x0000
        /*0014*/ 	.byte	0x00, 0xf0, 0x01, 0x2e


	//----- nvinfo : EIATTR_SPARSE_MMA_MASK
	.align		4
.L_554:
        /*0018*/ 	.byte	0x03, 0x50
        /*001a*/ 	.short	0x0000


	//----- nvinfo : EIATTR_MAXREG_COUNT
	.align		4
        /*001c*/ 	.byte	0x03, 0x1b
        /*001e*/ 	.short	0x00a8


	//----- nvinfo : EIATTR_MERCURY_ISA_VERSION
	.align		4
        /*0020*/ 	.byte	0x03, 0x5f
        /*0022*/ 	.short	0x0101


	//----- nvinfo : EIATTR_VRC_CTA_INIT_COUNT
	.align		4
        /*0024*/ 	.byte	0x02, 0x4a
	.zero		1
	.zero		1


	//----- nvinfo : EIATTR_EXIT_INSTR_OFFSETS
	.align		4
        /*0028*/ 	.byte	0x04, 0x1c
        /*002a*/ 	.short	(.L_556 - .L_555)


	//   ....[0]....
.L_555:
        /*002c*/ 	.word	0x00000010


	//----- nvinfo : EIATTR_MAX_THREADS
	.align		4
.L_556:
        /*0030*/ 	.byte	0x04, 0x05
        /*0032*/ 	.short	(.L_558 - .L_557)
.L_557:
        /*0034*/ 	.word	0x00000180
        /*0038*/ 	.word	0x00000001
        /*003c*/ 	.word	0x00000001


	//----- nvinfo : EIATTR_CBANK_PARAM_SIZE
	.align		4
.L_558:
        /*0040*/ 	.byte	0x03, 0x19
        /*0042*/ 	.short	0x0b80


	//----- nvinfo : EIATTR_PARAM_CBANK
	.align		4
        /*0044*/ 	.byte	0x04, 0x0a
        /*0046*/ 	.short	(.L_560 - .L_559)
	.align		4
.L_559:
        /*0048*/ 	.word	index@(.nv.constant0._ZN7cutlass13device_kernelIN5flash11enable_sm90INS1_16FlashAttnFwdSm90INS1_25CollectiveMainloopFwdSm90ILi2EN4cute5tupleIJNS5_1CILi2EEENS7_ILi1EEES9_EEENS6_IJNS7_ILi128EEENS7_ILi176EEESB_EEELi128ENS_6half_tEfNS_4arch4Sm90ELb0ELb0ELb0ELb0ELb0ELb0ELb0ELb1ELb1ELb0ELb0ELb0EEENS1_21CollectiveEpilogueFwdINS6_IJSB_SB_SC_EEESA_SE_SG_Li256ELb0ELb0ELb0ELb0EEENS1_29StaticPersistentTileSchedulerILb0EEEEEEEEEvNT_6ParamsE)
        /*004c*/ 	.short	0x0380
        /*004e*/ 	.short	0x0b80


	//----- nvinfo : EIATTR_SW_WAR
	.align		4
.L_560:
        /*0050*/ 	.byte	0x04, 0x36
        /*0052*/ 	.short	(.L_562 - .L_561)
.L_561:
        /*0054*/ 	.word	0x00000008
.L_562:


//--------------------- .nv.info._ZN7cutlass13device_kernelIN5flash11enable_sm90INS1_16FlashAttnFwdSm90INS1_25CollectiveMainloopFwdSm90ILi2EN4cute5tupleIJNS5_1CILi1EEES8_S8_EEENS6_IJNS7_ILi128EEENS7_ILi176EEESA_EEELi128ENS_6half_tEfNS_4arch4Sm90ELb0ELb0ELb0ELb1ELb0ELb0ELb0ELb1ELb1ELb0ELb0ELb0EEENS1_21CollectiveEpilogueFwdINS6_IJSA_SA_SB_EEES9_SD_SF_Li256ELb1ELb0ELb0ELb0EEENS1_36VarlenDynamicPersistentTileSchedulerILi128ELi176ELi256ELi32ELb0ELb0ELb1ELb0ELb1ELb1EEEEEEEEEvNT_6ParamsE --------------------------
	.section	.nv.info._ZN7cutlass13device_kernelIN5flash11enable_sm90INS1_16FlashAttnFwdSm90INS1_25CollectiveMainloopFwdSm90ILi2EN4cute5tupleIJNS5_1CILi1EEES8_S8_EEENS6_IJNS7_ILi128EEENS7_ILi176EEESA_EEELi128ENS_6half_tEfNS_4arch4Sm90ELb0ELb0ELb0ELb1ELb0ELb0ELb0ELb1ELb1ELb0ELb0ELb0EEENS1_21CollectiveEpilogueFwdINS6_IJSA_SA_SB_EEES9_SD_SF_Li256ELb1ELb0ELb0ELb0EEENS1_36VarlenDynamicPersistentTileSchedulerILi128ELi176ELi256ELi32ELb0ELb0ELb1ELb0ELb1ELb1EEEEEEEEEvNT_6ParamsE,"",@"SHT_CUDA_INFO"
	.sectionflags	@""
	.align	4


	//----- nvinfo : EIATTR_CUDA_API_VERSION
	.align		4
        /*0000*/ 	.byte	0x04, 0x37
        /*0002*/ 	.short	(.L_564 - .L_563)
.L_563:
        /*0004*/ 	.word	0x00000082


	//----- nvinfo : EIATTR_KPARAM_INFO
	.align		4
.L_564:
        /*0008*/ 	.byte	0x04, 0x17
        /*000a*/ 	.short	(.L_566 - .L_565)
.L_565:
        /*000c*/ 	.word	0x00000000
        /*0010*/ 	.short	0x0000
        /*0012*/ 	.short	0x0000
        /*0014*/ 	.byte	0x00, 0xf0, 0x01, 0x28


	//----- nvinfo : EIATTR_SPARSE_MMA_MASK
	.align		4
.L_566:
        /*0018*/ 	.byte	0x03, 0x50
        /*001a*/ 	.short	0x0000


	//----- nvinfo : EIATTR_MAXREG_COUNT
	.align		4
        /*001c*/ 	.byte	0x03, 0x1b
        /*001e*/ 	.short	0x00a8


	//----- nvinfo : EIATTR_MERCURY_ISA_VERSION
	.align		4
        /*0020*/ 	.byte	0x03, 0x5f
        /*0022*/ 	.short	0x0101


	//----- nvinfo : EIATTR_VRC_CTA_INIT_COUNT
	.align		4
        /*0024*/ 	.byte	0x02, 0x4a
	.zero		1
	.zero		1


	//----- nvinfo : EIATTR_EXIT_INSTR_OFFSETS
	.align		4
        /*0028*/ 	.byte	0x04, 0x1c
        /*002a*/ 	.short	(.L_568 - .L_567)


	//   ....[0]....
.L_567:
        /*002c*/ 	.word	0x00000010


	//----- nvinfo : EIATTR_MAX_THREADS
	.align		4
.L_568:
        /*0030*/ 	.byte	0x04, 0x05
        /*0032*/ 	.short	(.L_570 - .L_569)
.L_569:
        /*0034*/ 	.word	0x00000180
        /*0038*/ 	.word	0x00000001
        /*003c*/ 	.word	0x00000001


	//----- nvinfo : EIATTR_CBANK_PARAM_SIZE
	.align		4
.L_570:
        /*0040*/ 	.byte	0x03, 0x19
        /*0042*/ 	.short	0x0a00


	//----- nvinfo : EIATTR_PARAM_CBANK
	.align		4
        /*0044*/ 	.byte	0x04, 0x0a
        /*0046*/ 	.short	(.L_572 - .L_571)
	.align		4
.L_571:
        /*0048*/ 	.word	index@(.nv.constant0._ZN7cutlass13device_kernelIN5flash11enable_sm90INS1_16FlashAttnFwdSm90INS1_25CollectiveMainloopFwdSm90ILi2EN4cute5tupleIJNS5_1CILi1EEES8_S8_EEENS6_IJNS7_ILi128EEENS7_ILi176EEESA_EEELi128ENS_6half_tEfNS_4arch4Sm90ELb0ELb0ELb0ELb1ELb0ELb0ELb0ELb1ELb1ELb0ELb0ELb0EEENS1_21CollectiveEpilogueFwdINS6_IJSA_SA_SB_EEES9_SD_SF_Li256ELb1ELb0ELb0ELb0EEENS1_36VarlenDynamicPersistentTileSchedulerILi128ELi176ELi256ELi32ELb0ELb0ELb1ELb0ELb1ELb1EEEEEEEEEvNT_6ParamsE)
        /*004c*/ 	.short	0x0380
        /*004e*/ 	.short	0x0a00


	//----- nvinfo : EIATTR_SW_WAR
	.align		4
.L_572:
        /*0050*/ 	.byte	0x04, 0x36
        /*0052*/ 	.short	(.L_574 - .L_573)
.L_573:
        /*0054*/ 	.word	0x00000008
.L_574:


//--------------------- .nv.info._ZN7cutlass13device_kernelIN5flash11enable_sm90INS1_16FlashAttnFwdSm90INS1_25CollectiveMainloopFwdSm90ILi2EN4cute5tupleIJNS5_1CILi1EEES8_S8_EEENS6_IJNS7_ILi128EEENS7_ILi176EEESA_EEELi128ENS_6half_tEfNS_4arch4Sm90ELb0ELb0ELb0ELb1ELb0ELb1ELb0ELb1ELb1ELb0ELb0ELb0EEENS1_21CollectiveEpilogueFwdINS6_IJSA_SA_SB_EEES9_SD_SF_Li256ELb1ELb0ELb0ELb0EEENS1_36VarlenDynamicPersistentTileSchedulerILi128ELi176ELi256ELi32ELb0ELb0ELb1ELb0ELb1ELb1EEEEEEEEEvNT_6ParamsE --------------------------
	.section	.nv.info._ZN7cutlass13device_kernelIN5flash11enable_sm90INS1_16FlashAttnFwdSm90INS1_25CollectiveMainloopFwdSm90ILi2EN4cute5tupleIJNS5_1CILi1EEES8_S8_EEENS6_IJNS7_ILi128EEENS7_ILi176EEESA_EEELi128ENS_6half_tEfNS_4arch4Sm90ELb0ELb0ELb0ELb1ELb0ELb1ELb0ELb1ELb1ELb0ELb0ELb0EEENS1_21CollectiveEpilogueFwdINS6_IJSA_SA_SB_EEES9_SD_SF_Li256ELb1ELb0ELb0ELb0EEENS1_36VarlenDynamicPersistentTileSchedulerILi128ELi176ELi256ELi32ELb0ELb0ELb1ELb0ELb1ELb1EEEEEEEEEvNT_6ParamsE,"",@"SHT_CUDA_INFO"
	.sectionflags	@""
	.align	4


	//----- nvinfo : EIATTR_CUDA_API_VERSION
	.align		4
        /*0000*/ 	.byte	0x04, 0x37
        /*0002*/ 	.short	(.L_576 - .L_575)
.L_575:
        /*0004*/ 	.word	0x00000082


	//----- nvinfo : EIATTR_KPARAM_INFO
	.align		4
.L_576:
        /*0008*/ 	.byte	0x04, 0x17
        /*000a*/ 	.short	(.L_578 - .L_577)
.L_577:
        /*000c*/ 	.word	0x00000000
        /*0010*/ 	.short	0x0000
        /*0012*/ 	.short	0x0000
        /*0014*/ 	.byte	0x00, 0xf0, 0x01, 0x28


	//----- nvinfo : EIATTR_SPARSE_MMA_MASK
	.align		4
.L_578:
        /*0018*/ 	.byte	0x03, 0x50
        /*001a*/ 	.short	0x0000


	//----- nvinfo : EIATTR_MAXREG_COUNT
	.align		4
        /*001c*/ 	.byte	0x03, 0x1b
        /*001e*/ 	.short	0x00a8


	//----- nvinfo : EIATTR_MERCURY_ISA_VERSION
	.align		4
        /*0020*/ 	.byte	0x03, 0x5f
        /*0022*/ 	.short	0x0101


	//----- nvinfo : EIATTR_VRC_CTA_INIT_COUNT
	.align		4
        /*0024*/ 	.byte	0x02, 0x4a
	.zero		1
	.zero		1


	//----- nvinfo : EIATTR_EXIT_INSTR_OFFSETS
	.align		4
        /*0028*/ 	.byte	0x04, 0x1c
        /*002a*/ 	.short	(.L_580 - .L_579)


	//   ....[0]....
.L_579:
        /*002c*/ 	.word	0x00000010


	//----- nvinfo : EIATTR_MAX_THREADS
	.align		4
.L_580:
        /*0030*/ 	.byte	0x04, 0x05
        /*0032*/ 	.short	(.L_582 - .L_581)
.L_581:
        /*0034*/ 	.word	0x00000180
        /*0038*/ 	.word	0x00000001
        /*003c*/ 	.word	0x00000001


	//----- nvinfo : EIATTR_CBANK_PARAM_SIZE
	.align		4
.L_582:
        /*0040*/ 	.byte	0x03, 0x19
        /*0042*/ 	.short	0x0a00


	//----- nvinfo : EIATTR_PARAM_CBANK
	.align		4
        /*0044*/ 	.byte	0x04, 0x0a
        /*0046*/ 	.short	(.L_584 - .L_583)
	.align		4
.L_583:
        /*0048*/ 	.word	index@(.nv.constant0._ZN7cutlass13device_kernelIN5flash11enable_sm90INS1_16FlashAttnFwdSm90INS1_25CollectiveMainloopFwdSm90ILi2EN4cute5tupleIJNS5_1CILi1EEES8_S8_EEENS6_IJNS7_ILi128EEENS7_ILi176EEESA_EEELi128ENS_6half_tEfNS_4arch4Sm90ELb0ELb0ELb0ELb1ELb0ELb1ELb0ELb1ELb1ELb0ELb0ELb0EEENS1_21CollectiveEpilogueFwdINS6_IJSA_SA_SB_EEES9_SD_SF_Li256ELb1ELb0ELb0ELb0EEENS1_36VarlenDynamicPersistentTileSchedulerILi128ELi176ELi256ELi32ELb0ELb0ELb1ELb0ELb1ELb1EEEEEEEEEvNT_6ParamsE)
        /*004c*/ 	.short	0x0380
        /*004e*/ 	.short	0x0a00


	//----- nvinfo : EIATTR_SW_WAR
	.align		4
.L_584:
        /*0050*/ 	.byte	0x04, 0x36
        /*0052*/ 	.short	(.L_586 - .L_585)
.L_585:
        /*0054*/ 	.word	0x00000008
.L_586:


//--------------------- .nv.info._ZN7cutlass13device_kernelIN5flash11enable_sm90INS1_16FlashAttnFwdSm90INS1_25CollectiveMainloopFwdSm90ILi2EN4cute5tupleIJNS5_1CILi1EEES8_S8_EEENS6_IJNS7_ILi128EEESA_SA_EEELi128ENS_6half_tEfNS_4arch4Sm90ELb0ELb1ELb0ELb0ELb0ELb0ELb0ELb1ELb1ELb0ELb0ELb0EEENS1_21CollectiveEpilogueFwdISB_S9_SC_SE_Li256ELb0ELb0ELb0ELb0EEENS1_30DynamicPersistentTileSchedulerILi256ELi32ELb0ELb0ELb1EEEEEEEEEvNT_6ParamsE --------------------------
	.section	.nv.info._ZN7cutlass13device_kernelIN5flash11enable_sm90INS1_16FlashAttnFwdSm90INS1_25CollectiveMainloopFwdSm90ILi2EN4cute5tupleIJNS5_1CILi1EEES8_S8_EEENS6_IJNS7_ILi128EEESA_SA_EEELi128ENS_6half_tEfNS_4arch4Sm90ELb0ELb1ELb0ELb0ELb0ELb0ELb0ELb1ELb1ELb0ELb0ELb0EEENS1_21CollectiveEpilogueFwdISB_S9_SC_SE_Li256ELb0ELb0ELb0ELb0EEENS1_30DynamicPersistentTileSchedulerILi256ELi32ELb0ELb0ELb1EEEEEEEEEvNT_6ParamsE,"",@"SHT_CUDA_INFO"
	.sectionflags	@""
	.align	4


	//----- nvinfo : EIATTR_CUDA_API_VERSION
	.align		4
        /*0000*/ 	.byte	0x04, 0x37
        /*0002*/ 	.short	(.L_588 - .L_587)
.L_587:
        /*0004*/ 	.word	0x00000082


	//----- nvinfo : EIATTR_KPARAM_INFO
	.align		4
.L_588:
        /*0008*/ 	.byte	0x04, 0x17
        /*000a*/ 	.short	(.L_590 - .L_589)
.L_589:
        /*000c*/ 	.word	0x00000000
        /*0010*/ 	.short	0x0000
        /*0012*/ 	.short	0x0000
        /*0014*/ 	.byte	0x00, 0xf0, 0x01, 0x2e


	//----- nvinfo : EIATTR_SPARSE_MMA_MASK
	.align		4
.L_590:
        /*0018*/ 	.byte	0x03, 0x50
        /*001a*/ 	.short	0x0000


	//----- nvinfo : EIATTR_MAXREG_COUNT
	.align		4
        /*001c*/ 	.byte	0x03, 0x1b
        /*001e*/ 	.short	0x00a8


	//----- nvinfo : EIATTR_MERCURY_ISA_VERSION
	.align		4
        /*0020*/ 	.byte	0x03, 0x5f
        /*0022*/ 	.short	0x0101


	//----- nvinfo : EIATTR_VRC_CTA_INIT_COUNT
	.align		4
        /*0024*/ 	.byte	0x02, 0x4a
	.zero		1
	.zero		1


	//----- nvinfo : EIATTR_EXIT_INSTR_OFFSETS
	.align		4
        /*0028*/ 	.byte	0x04, 0x1c
        /*002a*/ 	.short	(.L_592 - .L_591)


	//   ....[0]....
.L_591:
        /*002c*/ 	.word	0x00000010


	//----- nvinfo : EIATTR_MAX_THREADS
	.align		4
.L_592:
        /*0030*/ 	.byte	0x04, 0x05
        /*0032*/ 	.short	(.L_594 - .L_593)
.L_593:
        /*0034*/ 	.word	0x00000180
        /*0038*/ 	.word	0x00000001
        /*003c*/ 	.word	0x00000001


	//----- nvinfo : EIATTR_CBANK_PARAM_SIZE
	.align		4
.L_594:
        /*0040*/ 	.byte	0x03, 0x19
        /*0042*/ 	.short	0x0b80


	//----- nvinfo : EIATTR_PARAM_CBANK
	.align		4
        /*0044*/ 	.byte	0x04, 0x0a
        /*0046*/ 	.short	(.L_596 - .L_595)
	.align		4
.L_595:
        /*0048*/ 	.word	index@(.nv.constant0._ZN7cutlass13device_kernelIN5flash11enable_sm90INS1_16FlashAttnFwdSm90INS1_25CollectiveMainloopFwdSm90ILi2EN4cute5tupleIJNS5_1CILi1EEES8_S8_EEENS6_IJNS7_ILi128EEESA_SA_EEELi128ENS_6half_tEfNS_4arch4Sm90ELb0ELb1ELb0ELb0ELb0ELb0ELb0ELb1ELb1ELb0ELb0ELb0EEENS1_21CollectiveEpilogueFwdISB_S9_SC_SE_Li256ELb0ELb0ELb0ELb0EEENS1_30DynamicPersistentTileSchedulerILi256ELi32ELb0ELb0ELb1EEEEEEEEEvNT_6ParamsE)
        /*004c*/ 	.short	0x0380
        /*004e*/ 	.short	0x0b80


	//----- nvinfo : EIATTR_SW_WAR
	.align		4
.L_596:
        /*0050*/ 	.byte	0x04, 0x36
        /*0052*/ 	.short	(.L_598 - .L_597)
.L_597:
        /*0054*/ 	.word	0x00000008
.L_598:


//--------------------- .nv.info._ZN7cutlass13device_kernelIN5flash11enable_sm90INS1_16FlashAttnFwdSm90INS1_25CollectiveMainloopFwdSm90ILi2EN4cute5tupleIJNS5_1CILi1EEES8_S8_EEENS6_IJNS7_ILi128EEESA_SA_EEELi128ENS_6half_tEfNS_4arch4Sm90ELb0ELb1ELb0ELb1ELb0ELb0ELb0ELb1ELb1ELb0ELb0ELb0EEENS1_21CollectiveEpilogueFwdISB_S9_SC_SE_Li256ELb1ELb0ELb0ELb0EEENS1_36VarlenDynamicPersistentTileSchedulerILi128ELi128ELi256ELi32ELb0ELb0ELb1ELb1ELb0ELb1EEEEEEEEEvNT_6ParamsE --------------------------
	.section	.nv.info._ZN7cutlass13device_kernelIN5flash11enable_sm90INS1_16FlashAttnFwdSm90INS1_25CollectiveMainloopFwdSm90ILi2EN4cute5tupleIJNS5_1CILi1EEES8_S8_EEENS6_IJNS7_ILi128EEESA_SA_EEELi128ENS_6half_tEfNS_4arch4Sm90ELb0ELb1ELb0ELb1ELb0ELb0ELb0ELb1ELb1ELb0ELb0ELb0EEENS1_21CollectiveEpilogueFwdISB_S9_SC_SE_Li256ELb1ELb0ELb0ELb0EEENS1_36VarlenDynamicPersistentTileSchedulerILi128ELi128ELi256ELi32ELb0ELb0ELb1ELb1ELb0ELb1EEEEEEEEEvNT_6ParamsE,"",@"SHT_CUDA_INFO"
	.sectionflags	@""
	.align	4


	//----- nvinfo : EIATTR_CUDA_API_VERSION
	.align		4
        /*0000*/ 	.byte	0x04, 0x37
        /*0002*/ 	.short	(.L_600 - .L_599)
.L_599:
        /*0004*/ 	.word	0x00000082


	//----- nvinfo : EIATTR_KPARAM_INFO
	.align		4
.L_600:
        /*0008*/ 	.byte	0x04, 0x17
        /*000a*/ 	.short	(.L_602 - .L_601)
.L_601:
        /*000c*/ 	.word	0x00000000
        /*0010*/ 	.short	0x0000
        /*0012*/ 	.short	0x0000
        /*0014*/ 	.byte	0x00, 0xf0, 0x01, 0x28


	//----- nvinfo : EIATTR_SPARSE_MMA_MASK
	.align		4
.L_602:
        /*0018*/ 	.byte	0x03, 0x50
        /*001a*/ 	.short	0x0000


	//----- nvinfo : EIATTR_MAXREG_COUNT
	.align		4
        /*001c*/ 	.byte	0x03, 0x1b
        /*001e*/ 	.short	0x00a8


	//----- nvinfo : EIATTR_MERCURY_ISA_VERSION
	.align		4
        /*0020*/ 	.byte	0x03, 0x5f
        /*0022*/ 	.short	0x0101


	//----- nvinfo : EIATTR_VRC_CTA_INIT_COUNT
	.align		4
        /*0024*/ 	.byte	0x02, 0x4a
	.zero		1
	.zero		1


	//----- nvinfo : EIATTR_EXIT_INSTR_OFFSETS
	.align		4
        /*0028*/ 	.byte	0x04, 0x1c
        /*002a*/ 	.short	(.L_604 - .L_603)


	//   ....[0]....
.L_603:
        /*002c*/ 	.word	0x00000010


	//----- nvinfo : EIATTR_MAX_THREADS
	.align		4
.L_604:
        /*0030*/ 	.byte	0x04, 0x05
        /*0032*/ 	.short	(.L_606 - .L_605)
.L_605:
        /*0034*/ 	.word	0x00000180
        /*0038*/ 	.word	0x00000001
        /*003c*/ 	.word	0x00000001


	//----- nvinfo : EIATTR_CBANK_PARAM_SIZE
	.align		4
.L_606:
        /*0040*/ 	.byte	0x03, 0x19
        /*0042*/ 	.short	0x0a00


	//----- nvinfo : EIATTR_PARAM_CBANK
	.align		4
        /*0044*/ 	.byte	0x04, 0x0a
        /*0046*/ 	.short	(.L_608 - .L_607)
	.align		4
.L_607:
        /*0048*/ 	.word	index@(.nv.constant0._ZN7cutlass13device_kernelIN5flash11enable_sm90INS1_16FlashAttnFwdSm90INS1_25CollectiveMainloopFwdSm90ILi2EN4cute5tupleIJNS5_1CILi1EEES8_S8_EEENS6_IJNS7_ILi128EEESA_SA_EEELi128ENS_6half_tEfNS_4arch4Sm90ELb0ELb1ELb0ELb1ELb0ELb0ELb0ELb1ELb1ELb0ELb0ELb0EEENS1_21CollectiveEpilogueFwdISB_S9_SC_SE_Li256ELb1ELb0ELb0ELb0EEENS1_36VarlenDynamicPersistentTileSchedulerILi128ELi128ELi256ELi32ELb0ELb0ELb1ELb1ELb0ELb1EEEEEEEEEvNT_6ParamsE)
        /*004c*/ 	.short	0x0380
        /*004e*/ 	.short	0x0a00


	//----- nvinfo : EIATTR_SW_WAR
	.align		4
.L_608:
        /*0050*/ 	.byte	0x04, 0x36
        /*0052*/ 	.short	(.L_610 - .L_609)
.L_609:
        /*0054*/ 	.word	0x00000008
.L_610:


//--------------------- .nv.info._ZN7cutlass13device_kernelIN5flash11enable_sm90INS1_16FlashAttnFwdSm90INS1_25CollectiveMainloopFwdSm90ILi2EN4cute5tupleIJNS5_1CILi1EEES8_S8_EEENS6_IJNS7_ILi128EEESA_SA_EEELi128ENS_6half_tEfNS_4arch4Sm90ELb0ELb1ELb0ELb1ELb0ELb1ELb0ELb1ELb1ELb0ELb0ELb0EEENS1_21CollectiveEpilogueFwdISB_S9_SC_SE_Li256ELb1ELb0ELb0ELb0EEENS1_36VarlenDynamicPersistentTileSchedulerILi128ELi128ELi256ELi32ELb0ELb0ELb1ELb1ELb0ELb1EEEEEEEEEvNT_6ParamsE --------------------------
	.section	.nv.info._ZN7cutlass13device_kernelIN5flash11enable_sm90INS1_16FlashAttnFwdSm90INS1_25CollectiveMainloopFwdSm90ILi2EN4cute5tupleIJNS5_1CILi1EEES8_S8_EEENS6_IJNS7_ILi128EEESA_SA_EEELi128ENS_6half_tEfNS_4arch4Sm90ELb0ELb1ELb0ELb1ELb0ELb1ELb0ELb1ELb1ELb0ELb0ELb0EEENS1_21CollectiveEpilogueFwdISB_S9_SC_SE_Li256ELb1ELb0ELb0ELb0EEENS1_36VarlenDynamicPersistentTileSchedulerILi128ELi128ELi256ELi32ELb0ELb0ELb1ELb1ELb0ELb1EEEEEEEEEvNT_6ParamsE,"",@"SHT_CUDA_INFO"
	.sectionflags	@""
	.align	4


	//----- nvinfo : EIATTR_CUDA_API_VERSION
	.align		4
        /*0000*/ 	.byte	0x04, 0x37
        /*0002*/ 	.short	(.L_612 - .L_611)
.L_611:
        /*0004*/ 	.word	0x00000082


	//----- nvinfo : EIATTR_KPARAM_INFO
	.align		4
.L_612:
        /*0008*/ 	.byte	0x04, 0x17
        /*000a*/ 	.short	(.L_614 - .L_613)
.L_613:
        /*000c*/ 	.word	0x00000000
        /*0010*/ 	.short	0x0000
        /*0012*/ 	.short	0x0000
        /*0014*/ 	.byte	0x00, 0xf0, 0x01, 0x28


	//----- nvinfo : EIATTR_SPARSE_MMA_MASK
	.align		4
.L_614:
        /*0018*/ 	.byte	0x03, 0x50
        /*001a*/ 	.short	0x0000


	//----- nvinfo : EIATTR_MAXREG_COUNT
	.align		4
        /*001c*/ 	.byte	0x03, 0x1b
        /*001e*/ 	.short	0x00a8


	//----- nvinfo : EIATTR_MERCURY_ISA_VERSION
	.align		4
        /*0020*/ 	.byte	0x03, 0x5f
        /*0022*/ 	.short	0x0101


	//----- nvinfo : EIATTR_VRC_CTA_INIT_COUNT
	.align		4
        /*0024*/ 	.byte	0x02, 0x4a
	.zero		1
	.zero		1


	//----- nvinfo : EIATTR_EXIT_INSTR_OFFSETS
	.align		4
        /*0028*/ 	.byte	0x04, 0x1c
        /*002a*/ 	.short	(.L_616 - .L_615)


	//   ....[0]....
.L_615:
        /*002c*/ 	.word	0x00000010


	//----- nvinfo : EIATTR_MAX_THREADS
	.align		4
.L_616:
        /*0030*/ 	.byte	0x04, 0x05
        /*0032*/ 	.short	(.L_618 - .L_617)
.L_617:
        /*0034*/ 	.word	0x00000180
        /*0038*/ 	.word	0x00000001
        /*003c*/ 	.word	0x00000001


	//----- nvinfo : EIATTR_CBANK_PARAM_SIZE
	.align		4
.L_618:
        /*0040*/ 	.byte	0x03, 0x19
        /*0042*/ 	.short	0x0a00


	//----- nvinfo : EIATTR_PARAM_CBANK
	.align		4
        /*0044*/ 	.byte	0x04, 0x0a
        /*0046*/ 	.short	(.L_620 - .L_619)
	.align		4
.L_619:
        /*0048*/ 	.word	index@(.nv.constant0._ZN7cutlass13device_kernelIN5flash11enable_sm90INS1_16FlashAttnFwdSm90INS1_25CollectiveMainloopFwdSm90ILi2EN4cute5tupleIJNS5_1CILi1EEES8_S8_EEENS6_IJNS7_ILi128EEESA_SA_EEELi128ENS_6half_tEfNS_4arch4Sm90ELb0ELb1ELb0ELb1ELb0ELb1ELb0ELb1ELb1ELb0ELb0ELb0EEENS1_21CollectiveEpilogueFwdISB_S9_SC_SE_Li256ELb1ELb0ELb0ELb0EEENS1_36VarlenDynamicPersistentTileSchedulerILi128ELi128ELi256ELi32ELb0ELb0ELb1ELb1ELb0ELb1EEEEEEEEEvNT_6ParamsE)
        /*004c*/ 	.short	0x0380
        /*004e*/ 	.short	0x0a00


	//----- nvinfo : EIATTR_SW_WAR
	.align		4
.L_620:
        /*0050*/ 	.byte	0x04, 0x36
        /*0052*/ 	.short	(.L_622 - .L_621)
.L_621:
        /*0054*/ 	.word	0x00000008
.L_622:


//--------------------- .nv.info._ZN7cutlass13device_kernelIN5flash11enable_sm90INS1_16FlashAttnFwdSm90INS1_25CollectiveMainloopFwdSm90ILi2EN4cute5tupleIJNS5_1CILi1EEES8_S8_EEENS6_IJNS7_ILi128EEESA_SA_EEELi128ENS_6half_tEfNS_4arch4Sm90ELb1ELb0ELb0ELb0ELb0ELb0ELb0ELb1ELb1ELb0ELb0ELb0EEENS1_21CollectiveEpilogueFwdISB_S9_SC_SE_Li256ELb0ELb0ELb0ELb0EEENS1_30DynamicPersistentTileSchedulerILi256ELi32ELb0ELb0ELb1EEEEEEEEEvNT_6ParamsE --------------------------
	.section	.nv.info._ZN7cutlass13device_kernelIN5flash11enable_sm90INS1_16FlashAttnFwdSm90INS1_25CollectiveMainloopFwdSm90ILi2EN4cute5tupleIJNS5_1CILi1EEES8_S8_EEENS6_IJNS7_ILi128EEESA_SA_EEELi128ENS_6half_tEfNS_4arch4Sm90ELb1ELb0ELb0ELb0ELb0ELb0ELb0ELb1ELb1ELb0ELb0ELb0EEENS1_21CollectiveEpilogueFwdISB_S9_SC_SE_Li256ELb0ELb0ELb0ELb0EEENS1_30DynamicPersistentTileSchedulerILi256ELi32ELb0ELb0ELb1EEEEEEEEEvNT_6ParamsE,"",@"SHT_CUDA_INFO"
	.sectionflags	@""
	.align	4


	//----- nvinfo : EIATTR_CUDA_API_VERSION
	.align		4
        /*0000*/ 	.byte	0x04, 0x37
        /*0002*/ 	.short	(.L_624 - .L_623)
.L_623:
        /*0004*/ 	.word	0x00000082


	//----- nvinfo : EIATTR_KPARAM_INFO
	.align		4
.L_624:
        /*0008*/ 	.byte	0x04, 0x17
        /*000a*/ 	.short	(.L_626 - .L_625)
.L_625:
        /*000c*/ 	.word	0x00000000
        /*0010*/ 	.short	0x0000
        /*0012*/ 	.short	0x0000
        /*0014*/ 	.byte	0x00, 0xf0, 0x01, 0x2e


	//----- nvinfo : EIATTR_SPARSE_MMA_MASK
	.align		4
.L_626:
        /*0018*/ 	.byte	0x03, 0x50
        /*001a*/ 	.short	0x0000


	//----- nvinfo : EIATTR_MAXREG_COUNT
	.align		4
        /*001c*/ 	.byte	0x03, 0x1b
        /*001e*/ 	.short	0x00a8


	//----- nvinfo : EIATTR_MERCURY_ISA_VERSION
	.align		4
        /*0020*/ 	.byte	0x03, 0x5f
        /*0022*/ 	.short	0x0101


	//----- nvinfo : EIATTR_VRC_CTA_INIT_COUNT
	.align		4
        /*0024*/ 	.byte	0x02, 0x4a
	.zero		1
	.zero		1


	//----- nvinfo : EIATTR_EXIT_INSTR_OFFSETS
	.align		4
        /*0028*/ 	.byte	0x04, 0x1c
        /*002a*/ 	.short	(.L_628 - .L_627)


	//   ....[0]....
.L_627:
        /*002c*/ 	.word	0x00000010


	//----- nvinfo : EIATTR_MAX_THREADS
	.align		4
.L_628:
        /*0030*/ 	.byte	0x04, 0x05
        /*0032*/ 	.short	(.L_630 - .L_629)
.L_629:
        /*0034*/ 	.word	0x00000180
        /*0038*/ 	.word	0x00000001
        /*003c*/ 	.word	0x00000001


	//----- nvinfo : EIATTR_CBANK_PARAM_SIZE
	.align		4
.L_630:
        /*0040*/ 	.byte	0x03, 0x19
        /*0042*/ 	.short	0x0b80


	//----- nvinfo : EIATTR_PARAM_CBANK
	.align		4
        /*0044*/ 	.byte	0x04, 0x0a
        /*0046*/ 	.short	(.L_632 - .L_631)
	.align		4
.L_631:
        /*0048*/ 	.word	index@(.nv.constant0._ZN7cutlass13device_kernelIN5flash11enable_sm90INS1_16FlashAttnFwdSm90INS1_25CollectiveMainloopFwdSm90ILi2EN4cute5tupleIJNS5_1CILi1EEES8_S8_EEENS6_IJNS7_ILi128EEESA_SA_EEELi128ENS_6half_tEfNS_4arch4Sm90ELb1ELb0ELb0ELb0ELb0ELb0ELb0ELb1ELb1ELb0ELb0ELb0EEENS1_21CollectiveEpilogueFwdISB_S9_SC_SE_Li256ELb0ELb0ELb0ELb0EEENS1_30DynamicPersistentTileSchedulerILi256ELi32ELb0ELb0ELb1EEEEEEEEEvNT_6ParamsE)
        /*004c*/ 	.short	0x0380
        /*004e*/ 	.short	0x0b80


	//----- nvinfo : EIATTR_SW_WAR
	.align		4
.L_632:
        /*0050*/ 	.byte	0x04, 0x36
        /*0052*/ 	.short	(.L_634 - .L_633)
.L_633:
        /*0054*/ 	.word	0x00000008
.L_634:


//--------------------- .nv.info._ZN7cutlass13device_kernelIN5flash11enable_sm90INS1_16FlashAttnFwdSm90INS1_25CollectiveMainloopFwdSm90ILi2EN4cute5tupleIJNS5_1CILi1EEES8_S8_EEENS6_IJNS7_ILi128EEESA_SA_EEELi128ENS_6half_tEfNS_4arch4Sm90ELb1ELb0ELb0ELb1ELb0ELb0ELb0ELb1ELb1ELb0ELb0ELb0EEENS1_21CollectiveEpilogueFwdISB_S9_SC_SE_Li256ELb1ELb0ELb0ELb0EEENS1_36VarlenDynamicPersistentTileSchedulerILi128ELi128ELi256ELi32ELb0ELb0ELb1ELb1ELb1ELb1EEEEEEEEEvNT_6ParamsE --------------------------
	.section	.nv.info._ZN7cutlass13device_kernelIN5flash11enable_sm90INS1_16FlashAttnFwdSm90INS1_25CollectiveMainloopFwdSm90ILi2EN4cute5tupleIJNS5_1CILi1EEES8_S8_EEENS6_IJNS7_ILi128EEESA_SA_EEELi128ENS_6half_tEfNS_4arch4Sm90ELb1ELb0ELb0ELb1ELb0ELb0ELb0ELb1ELb1ELb0ELb0ELb0EEENS1_21CollectiveEpilogueFwdISB_S9_SC_SE_Li256ELb1ELb0ELb0ELb0EEENS1_36VarlenDynamicPersistentTileSchedulerILi128ELi128ELi256ELi32ELb0ELb0ELb1ELb1ELb1ELb1EEEEEEEEEvNT_6ParamsE,"",@"SHT_CUDA_INFO"
	.sectionflags	@""
	.align	4


	//----- nvinfo : EIATTR_CUDA_API_VERSION
	.align		4
        /*0000*/ 	.byte	0x04, 0x37
        /*0002*/ 	.short	(.L_636 - .L_635)
.L_635:
        /*0004*/ 	.word	0x00000082


	//----- nvinfo : EIATTR_KPARAM_INFO
	.align		4
.L_636:
        /*0008*/ 	.byte	0x04, 0x17
        /*000a*/ 	.short	(.L_638 - .L_637)
.L_637:
        /*000c*/ 	.word	0x00000000
        /*0010*/ 	.short	0x0000
        /*0012*/ 	.short	0x0000
        /*0014*/ 	.byte	0x00, 0xf0, 0x01, 0x28


	//----- nvinfo : EIATTR_SPARSE_MMA_MASK
	.align		4
.L_638:
        /*0018*/ 	.byte	0x03, 0x50
        /*001a*/ 	.short	0x0000


	//----- nvinfo : EIATTR_MAXREG_COUNT
	.align		4
        /*001c*/ 	.byte	0x03, 0x1b
        /*001e*/ 	.short	0x00a8


	//----- nvinfo : EIATTR_MERCURY_ISA_VERSION
	.align		4
        /*0020*/ 	.byte	0x03, 0x5f
        /*0022*/ 	.short	0x0101


	//----- nvinfo : EIATTR_VRC_CTA_INIT_COUNT
	.align		4
        /*0024*/ 	.byte	0x02, 0x4a
	.zero		1
	.zero		1


	//----- nvinfo : EIATTR_EXIT_INSTR_OFFSETS
	.align		4
        /*0028*/ 	.byte	0x04, 0x1c
        /*002a*/ 	.short	(.L_640 - .L_639)


	//   ....[0]....
.L_639:
        /*002c*/ 	.word	0x00000010


	//----- nvinfo : EIATTR_MAX_THREADS
	.align		4
.L_640:
        /*0030*/ 	.byte	0x04, 0x05
        /*0032*/ 	.short	(.L_642 - .L_641)
.L_641:
        /*0034*/ 	.word	0x00000180
        /*0038*/ 	.word	0x00000001
        /*003c*/ 	.word	0x00000001


	//----- nvinfo : EIATTR_CBANK_PARAM_SIZE
	.align		4
.L_642:
        /*0040*/ 	.byte	0x03, 0x19
        /*0042*/ 	.short	0x0a00


	//----- nvinfo : EIATTR_PARAM_CBANK
	.align		4
        /*0044*/ 	.byte	0x04, 0x0a
        /*0046*/ 	.short	(.L_644 - .L_643)
	.align		4
.L_643:
        /*0048*/ 	.word	index@(.nv.constant0._ZN7cutlass13device_kernelIN5flash11enable_sm90INS1_16FlashAttnFwdSm90INS1_25CollectiveMainloopFwdSm90ILi2EN4cute5tupleIJNS5_1CILi1EEES8_S8_EEENS6_IJNS7_ILi128EEESA_SA_EEELi128ENS_6half_tEfNS_4arch4Sm90ELb1ELb0ELb0ELb1ELb0ELb0ELb0ELb1ELb1ELb0ELb0ELb0EEENS1_21CollectiveEpilogueFwdISB_S9_SC_SE_Li256ELb1ELb0ELb0ELb0EEENS1_36VarlenDynamicPersistentTileSchedulerILi128ELi128ELi256ELi32ELb0ELb0ELb1ELb1ELb1ELb1EEEEEEEEEvNT_6ParamsE)
        /*004c*/ 	.short	0x0380
        /*004e*/ 	.short	0x0a00


	//----- nvinfo : EIATTR_SW_WAR
	.align		4
.L_644:
        /*0050*/ 	.byte	0x04, 0x36
        /*0052*/ 	.short	(.L_646 - .L_645)
.L_645:
        /*0054*/ 	.word	0x00000008
.L_646:


//--------------------- .nv.info._ZN7cutlass13device_kernelIN5flash11enable_sm90INS1_16FlashAttnFwdSm90INS1_25CollectiveMainloopFwdSm90ILi2EN4cute5tupleIJNS5_1CILi1EEES8_S8_EEENS6_IJNS7_ILi128EEESA_SA_EEELi128ENS_6half_tEfNS_4arch4Sm90ELb1ELb0ELb0ELb1ELb0ELb1ELb0ELb1ELb1ELb0ELb0ELb0EEENS1_21CollectiveEpilogueFwdISB_S9_SC_SE_Li256ELb1ELb0ELb0ELb0EEENS1_36VarlenDynamicPersistentTileSchedulerILi128ELi128ELi256ELi32ELb0ELb0ELb1ELb1ELb1ELb1EEEEEEEEEvNT_6ParamsE --------------------------
	.section	.nv.info._ZN7cutlass13device_kernelIN5flash11enable_sm90INS1_16FlashAttnFwdSm90INS1_25CollectiveMainloopFwdSm90ILi2EN4cute5tupleIJNS5_1CILi1EEES8_S8_EEENS6_IJNS7_ILi128EEESA_SA_EEELi128ENS_6half_tEfNS_4arch4Sm90ELb1ELb0ELb0ELb1ELb0ELb1ELb0ELb1ELb1ELb0ELb0ELb0EEENS1_21CollectiveEpilogueFwdISB_S9_SC_SE_Li256ELb1ELb0ELb0ELb0EEENS1_36VarlenDynamicPersistentTileSchedulerILi128ELi128ELi256ELi32ELb0ELb0ELb1ELb1ELb1ELb1EEEEEEEEEvNT_6ParamsE,"",@"SHT_CUDA_INFO"
	.sectionflags	@""
	.align	4


	//----- nvinfo : EIATTR_CUDA_API_VERSION
	.align		4
        /*0000*/ 	.byte	0x04, 0x37
        /*0002*/ 	.short	(.L_648 - .L_647)
.L_647:
        /*0004*/ 	.word	0x00000082


	//----- nvinfo : EIATTR_KPARAM_INFO
	.align		4
.L_648:
        /*0008*/ 	.byte	0x04, 0x17
        /*000a*/ 	.short	(.L_650 - .L_649)
.L_649:
        /*000c*/ 	.word	0x00000000
        /*0010*/ 	.short	0x0000
        /*0012*/ 	.short	0x0000
        /*0014*/ 	.byte	0x00, 0xf0, 0x01, 0x28


	//----- nvinfo : EIATTR_SPARSE_MMA_MASK
	.align		4
.L_650:
        /*0018*/ 	.byte	0x03, 0x50
        /*001a*/ 	.short	0x0000


	//----- nvinfo : EIATTR_MAXREG_COUNT
	.align		4
        /*001c*/ 	.byte	0x03, 0x1b
        /*001e*/ 	.short	0x00a8


	//----- nvinfo : EIATTR_MERCURY_ISA_VERSION
	.align		4
        /*0020*/ 	.byte	0x03, 0x5f
        /*0022*/ 	.short	0x0101


	//----- nvinfo : EIATTR_VRC_CTA_INIT_COUNT
	.align		4
        /*0024*/ 	.byte	0x02, 0x4a
	.zero		1
	.zero		1


	//----- nvinfo : EIATTR_EXIT_INSTR_OFFSETS
	.align		4
        /*0028*/ 	.byte	0x04, 0x1c
        /*002a*/ 	.short	(.L_652 - .L_651)


	//   ....[0]....
.L_651:
        /*002c*/ 	.word	0x00000010


	//----- nvinfo : EIATTR_MAX_THREADS
	.align		4
.L_652:
        /*0030*/ 	.byte	0x04, 0x05
        /*0032*/ 	.short	(.L_654 - .L_653)
.L_653:
        /*0034*/ 	.word	0x00000180
        /*0038*/ 	.word	0x00000001
        /*003c*/ 	.word	0x00000001


	//----- nvinfo : EIATTR_CBANK_PARAM_SIZE
	.align		4
.L_654:
        /*0040*/ 	.byte	0x03, 0x19
        /*0042*/ 	.short	0x0a00


	//----- nvinfo : EIATTR_PARAM_CBANK
	.align		4
        /*0044*/ 	.byte	0x04, 0x0a
        /*0046*/ 	.short	(.L_656 - .L_655)
	.align		4
.L_655:
        /*0048*/ 	.word	index@(.nv.constant0._ZN7cutlass13device_kernelIN5flash11enable_sm90INS1_16FlashAttnFwdSm90INS1_25CollectiveMainloopFwdSm90ILi2EN4cute5tupleIJNS5_1CILi1EEES8_S8_EEENS6_IJNS7_ILi128EEESA_SA_EEELi128ENS_6half_tEfNS_4arch4Sm90ELb1ELb0ELb0ELb1ELb0ELb1ELb0ELb1ELb1ELb0ELb0ELb0EEENS1_21CollectiveEpilogueFwdISB_S9_SC_SE_Li256ELb1ELb0ELb0ELb0EEENS1_36VarlenDynamicPersistentTileSchedulerILi128ELi128ELi256ELi32ELb0ELb0ELb1ELb1ELb1ELb1EEEEEEEEEvNT_6ParamsE)
        /*004c*/ 	.short	0x0380
        /*004e*/ 	.short	0x0a00


	//----- nvinfo : EIATTR_SW_WAR
	.align		4
.L_656:
        /*0050*/ 	.byte	0x04, 0x36
        /*0052*/ 	.short	(.L_658 - .L_657)
.L_657:
        /*0054*/ 	.word	0x00000008
.L_658:


//--------------------- .nv.info._ZN7cutlass13device_kernelIN5flash11enable_sm90INS1_16FlashAttnFwdSm90INS1_25CollectiveMainloopFwdSm90ILi2EN4cute5tupleIJNS5_1CILi1EEES8_S8_EEENS6_IJNS7_ILi192EEENS7_ILi144EEENS7_ILi96EEEEEELi96ENS_6half_tEfNS_4arch4Sm90ELb0ELb0ELb0ELb0ELb0ELb0ELb0ELb0ELb1ELb0ELb0ELb0EEENS1_21CollectiveEpilogueFwdINS6_IJSA_SC_SB_EEES9_SE_SG_Li384ELb0ELb0ELb0ELb0EEENS1_29StaticPersistentTileSchedulerILb0EEEEEEEEEvNT_6ParamsE --------------------------
	.section	.nv.info._ZN7cutlass13device_kernelIN5flash11enable_sm90INS1_16FlashAttnFwdSm90INS1_25CollectiveMainloopFwdSm90ILi2EN4cute5tupleIJNS5_1CILi1EEES8_S8_EEENS6_IJNS7_ILi192EEENS7_ILi144EEENS7_ILi96EEEEEELi96ENS_6half_tEfNS_4arch4Sm90ELb0ELb0ELb0ELb0ELb0ELb0ELb0ELb0ELb1ELb0ELb0ELb0EEENS1_21CollectiveEpilogueFwdINS6_IJSA_SC_SB_EEES9_SE_SG_Li384ELb0ELb0ELb0ELb0EEENS1_29StaticPersistentTileSchedulerILb0EEEEEEEEEvNT_6ParamsE,"",@"SHT_CUDA_INFO"
	.sectionflags	@""
	.align	4


	//----- nvinfo : EIATTR_CUDA_API_VERSION
	.align		4
        /*0000*/ 	.byte	0x04, 0x37
        /*0002*/ 	.short	(.L_660 - .L_659)
.L_659:
        /*0004*/ 	.word	0x00000082


	//----- nvinfo : EIATTR_KPARAM_INFO
	.align		4
.L_660:
        /*0008*/ 	.byte	0x04, 0x17
        /*000a*/ 	.short	(.L_662 - .L_661)
.L_661:
        /*000c*/ 	.word	0x00000000
        /*0010*/ 	.short	0x0000
        /*0012*/ 	.short	0x0000
        /*0014*/ 	.byte	0x00, 0xf0, 0x01, 0x2e


	//----- nvinfo : EIATTR_SPARSE_MMA_MASK
	.align		4
.L_662:
        /*0018*/ 	.byte	0x03, 0x50
        /*001a*/ 	.short	0x0000


	//----- nvinfo : EIATTR_MAXREG_COUNT
	.align		4
        /*001c*/ 	.byte	0x03, 0x1b
        /*001e*/ 	.short	0x0080


	//----- nvinfo : EIATTR_MERCURY_ISA_VERSION
	.align		4
        /*0020*/ 	.byte	0x03, 0x5f
        /*0022*/ 	.short	0x0101


	//----- nvinfo : EIATTR_VRC_CTA_INIT_COUNT
	.align		4
        /*0024*/ 	.byte	0x02, 0x4a
	.zero		1
	.zero		1


	//----- nvinfo : EIATTR_EXIT_INSTR_OFFSETS
	.align		4
        /*0028*/ 	.byte	0x04, 0x1c
        /*002a*/ 	.short	(.L_664 - .L_663)


	//   ....[0]....
.L_663:
        /*002c*/ 	.word	0x00000010


	//----- nvinfo : EIATTR_MAX_THREADS
	.align		4
.L_664:
        /*0030*/ 	.byte	0x04, 0x05
        /*0032*/ 	.short	(.L_666 - .L_665)
.L_665:
        /*0034*/ 	.word	0x00000200
        /*0038*/ 	.word	0x00000001
        /*003c*/ 	.word	0x00000001


	//----- nvinfo : EIATTR_CBANK_PARAM_SIZE
	.align		4
.L_666:
        /*0040*/ 	.byte	0x03, 0x19
        /*0042*/ 	.short	0x0b80


	//----- nvinfo : EIATTR_PARAM_CBANK
	.align		4
        /*0044*/ 	.byte	0x04, 0x0a
        /*0046*/ 	.short	(.L_668 - .L_667)
	.align		4
.L_667:
        /*0048*/ 	.word	index@(.nv.constant0._ZN7cutlass13device_kernelIN5flash11enable_sm90INS1_16FlashAttnFwdSm90INS1_25CollectiveMainloopFwdSm90ILi2EN4cute5tupleIJNS5_1CILi1EEES8_S8_EEENS6_IJNS7_ILi192EEENS7_ILi144EEENS7_ILi96EEEEEELi96ENS_6half_tEfNS_4arch4Sm90ELb0ELb0ELb0ELb0ELb0ELb0ELb0ELb0ELb1ELb0ELb0ELb0EEENS1_21CollectiveEpilogueFwdINS6_IJSA_SC_SB_EEES9_SE_SG_Li384ELb0ELb0ELb0ELb0EEENS1_29StaticPersistentTileSchedulerILb0EEEEEEEEEvNT_6ParamsE)
        /*004c*/ 	.short	0x0380
        /*004e*/ 	.short	0x0b80


	//----- nvinfo : EIATTR_SW_WAR
	.align		4
.L_668:
        /*0050*/ 	.byte	0x04, 0x36
        /*0052*/ 	.short	(.L_670 - .L_669)
.L_669:
        /*0054*/ 	.word	0x00000008
.L_670:


//--------------------- .nv.info._ZN7cutlass13device_kernelIN5flash11enable_sm90INS1_16FlashAttnFwdSm90INS1_25CollectiveMainloopFwdSm90ILi2EN4cute5tupleIJNS5_1CILi1EEES8_S8_EEENS6_IJNS7_ILi192EEENS7_ILi144EEENS7_ILi96EEEEEELi96ENS_6half_tEfNS_4arch4Sm90ELb0ELb0ELb0ELb1ELb0ELb0ELb0ELb0ELb1ELb0ELb0ELb0EEENS1_21CollectiveEpilogueFwdINS6_IJSA_SC_SB_EEES9_SE_SG_Li384ELb1ELb0ELb0ELb0EEENS1_36VarlenDynamicPersistentTileSchedulerILi192ELi144ELi384ELi32ELb0ELb0ELb1ELb0ELb1ELb1EEEEEEEEEvNT_6ParamsE --------------------------
	.section	.nv.info._ZN7cutlass13device_kernelIN5flash11enable_sm90INS1_16FlashAttnFwdSm90INS1_25CollectiveMainloopFwdSm90ILi2EN4cute5tupleIJNS5_1CILi1EEES8_S8_EEENS6_IJNS7_ILi192EEENS7_ILi144EEENS7_ILi96EEEEEELi96ENS_6half_tEfNS_4arch4Sm90ELb0ELb0ELb0ELb1ELb0ELb0ELb0ELb0ELb1ELb0ELb0ELb0EEENS1_21CollectiveEpilogueFwdINS6_IJSA_SC_SB_EEES9_SE_SG_Li384ELb1ELb0ELb0ELb0EEENS1_36VarlenDynamicPersistentTileSchedulerILi192ELi144ELi384ELi32ELb0ELb0ELb1ELb0ELb1ELb1EEEEEEEEEvNT_6ParamsE,"",@"SHT_CUDA_INFO"
	.sectionflags	@""
	.align	4


	//----- nvinfo : EIATTR_CUDA_API_VERSION
	.align		4
        /*0000*/ 	.byte	0x04, 0x37
        /*0002*/ 	.short	(.L_672 - .L_671)
.L_671:
        /*0004*/ 	.word	0x00000082


	//----- nvinfo : EIATTR_KPARAM_INFO
	.align		4
.L_672:
        /*0008*/ 	.byte	0x04, 0x17
        /*000a*/ 	.short	(.L_674 - .L_673)
.L_673:
        /*000c*/ 	.word	0x00000000
        /*0010*/ 	.short	0x0000
        /*0012*/ 	.short	0x0000
        /*0014*/ 	.byte	0x00, 0xf0, 0x01, 0x28


	//----- nvinfo : EIATTR_SPARSE_MMA_MASK
	.align		4
.L_674:
        /*0018*/ 	.byte	0x03, 0x50
        /*001a*/ 	.short	0x0000


	//----- nvinfo : EIATTR_MAXREG_COUNT
	.align		4
        /*001c*/ 	.byte	0x03, 0x1b
        /*001e*/ 	.short	0x0080


	//----- nvinfo : EIATTR_MERCURY_ISA_VERSION
	.align		4
        /*0020*/ 	.byte	0x03, 0x5f
        /*0022*/ 	.short	0x0101


	//----- nvinfo : EIATTR_VRC_CTA_INIT_COUNT
	.align		4
        /*0024*/ 	.byte	0x02, 0x4a
	.zero		1
	.zero		1


	//----- nvinfo : EIATTR_EXIT_INSTR_OFFSETS
	.align		4
        /*0028*/ 	.byte	0x04, 0x1c
        /*002a*/ 	.short	(.L_676 - .L_675)


	//   ....[0]....
.L_675:
        /*002c*/ 	.word	0x00000010


	//----- nvinfo : EIATTR_MAX_THREADS
	.align		4
.L_676:
        /*0030*/ 	.byte	0x04, 0x05
        /*0032*/ 	.short	(.L_678 - .L_677)
.L_677:
        /*0034*/ 	.word	0x00000200
        /*0038*/ 	.word	0x00000001
        /*003c*/ 	.word	0x00000001


	//----- nvinfo : EIATTR_CBANK_PARAM_SIZE
	.align		4
.L_678:
        /*0040*/ 	.byte	0x03, 0x19
        /*0042*/ 	.short	0x0a00


	//----- nvinfo : EIATTR_PARAM_CBANK
	.align		4
        /*0044*/ 	.byte	0x04, 0x0a
        /*0046*/ 	.short	(.L_680 - .L_679)
	.align		4
.L_679:
        /*0048*/ 	.word	index@(.nv.constant0._ZN7cutlass13device_kernelIN5flash11enable_sm90INS1_16FlashAttnFwdSm90INS1_25CollectiveMainloopFwdSm90ILi2EN4cute5tupleIJNS5_1CILi1EEES8_S8_EEENS6_IJNS7_ILi192EEENS7_ILi144EEENS7_ILi96EEEEEELi96ENS_6half_tEfNS_4arch4Sm90ELb0ELb0ELb0ELb1ELb0ELb0ELb0ELb0ELb1ELb0ELb0ELb0EEENS1_21CollectiveEpilogueFwdINS6_IJSA_SC_SB_EEES9_SE_SG_Li384ELb1ELb0ELb0ELb0EEENS1_36VarlenDynamicPersistentTileSchedulerILi192ELi144ELi384ELi32ELb0ELb0ELb1ELb0ELb1ELb1EEEEEEEEEvNT_6ParamsE)
        /*004c*/ 	.short	0x0380
        /*004e*/ 	.short	0x0a00


	//----- nvinfo : EIATTR_SW_WAR
	.align		4
.L_680:
        /*0050*/ 	.byte	0x04, 0x36
        /*0052*/ 	.short	(.L_682 - .L_681)
.L_681:
        /*0054*/ 	.word	0x00000008
.L_682:


//--------------------- .nv.info._ZN7cutlass13device_kernelIN5flash11enable_sm90INS1_16FlashAttnFwdSm90INS1_25CollectiveMainloopFwdSm90ILi2EN4cute5tupleIJNS5_1CILi1EEES8_S8_EEENS6_IJNS7_ILi192EEENS7_ILi144EEENS7_ILi96EEEEEELi96ENS_6half_tEfNS_4arch4Sm90ELb0ELb0ELb0ELb1ELb0ELb1ELb0ELb0ELb1ELb0ELb0ELb0EEENS1_21CollectiveEpilogueFwdINS6_IJSA_SC_SB_EEES9_SE_SG_Li384ELb1ELb0ELb0ELb0EEENS1_36VarlenDynamicPersistentTileSchedulerILi192ELi144ELi384ELi32ELb0ELb0ELb1ELb0ELb1ELb1EEEEEEEEEvNT_6ParamsE --------------------------
	.section	.nv.info._ZN7cutlass13device_kernelIN5flash11enable_sm90INS1_16FlashAttnFwdSm90INS1_25CollectiveMainloopFwdSm90ILi2EN4cute5tupleIJNS5_1CILi1EEES8_S8_EEENS6_IJNS7_ILi192EEENS7_ILi144EEENS7_ILi96EEEEEELi96ENS_6half_tEfNS_4arch4Sm90ELb0ELb0ELb0ELb1ELb0ELb1ELb0ELb0ELb1ELb0ELb0ELb0EEENS1_21CollectiveEpilogueFwdINS6_IJSA_SC_SB_EEES9_SE_SG_Li384ELb1ELb0ELb0ELb0EEENS1_36VarlenDynamicPersistentTileSchedulerILi192ELi144ELi384ELi32ELb0ELb0ELb1ELb0ELb1ELb1EEEEEEEEEvNT_6ParamsE,"",@"SHT_CUDA_INFO"
	.sectionflags	@""
	.align	4


	//----- nvinfo : EIATTR_CUDA_API_VERSION
	.align		4
        /*0000*/ 	.byte	0x04, 0x37
        /*0002*/ 	.short	(.L_684 - .L_683)
.L_683:
        /*0004*/ 	.word	0x00000082


	//----- nvinfo : EIATTR_KPARAM_INFO
	.align		4
.L_684:
        /*0008*/ 	.byte	0x04, 0x17
        /*000a*/ 	.short	(.L_686 - .L_685)
.L_685:
        /*000c*/ 	.word	0x00000000
        /*0010*/ 	.short	0x0000
        /*0012*/ 	.short	0x0000
        /*0014*/ 	.byte	0x00, 0xf0, 0x01, 0x28


	//----- nvinfo : EIATTR_SPARSE_MMA_MASK
	.align		4
.L_686:
        /*0018*/ 	.byte	0x03, 0x50
        /*001a*/ 	.short	0x0000


	//----- nvinfo : EIATTR_MAXREG_COUNT
	.align		4
        /*001c*/ 	.byte	0x03, 0x1b
        /*001e*/ 	.short	0x0080


	//----- nvinfo : EIATTR_MERCURY_ISA_VERSION
	.align		4
        /*0020*/ 	.byte	0x03, 0x5f
        /*0022*/ 	.short	0x0101


	//----- nvinfo : EIATTR_VRC_CTA_INIT_COUNT
	.align		4
        /*0024*/ 	.byte	0x02, 0x4a
	.zero		1
	.zero		1


	//----- nvinfo : EIATTR_EXIT_INSTR_OFFSETS
	.align		4
        /*0028*/ 	.byte	0x04, 0x1c
        /*002a*/ 	.short	(.L_688 - .L_687)


	//   ....[0]....
.L_687:
        /*002c*/ 	.word	0x00000010


	//----- nvinfo : EIATTR_MAX_THREADS
	.align		4
.L_688:
        /*0030*/ 	.byte	0x04, 0x05
        /*0032*/ 	.short	(.L_690 - .L_689)
.L_689:
        /*0034*/ 	.word	0x00000200
        /*0038*/ 	.word	0x00000001
        /*003c*/ 	.word	0x00000001


	//----- nvinfo : EIATTR_CBANK_PARAM_SIZE
	.align		4
.L_690:
        /*0040*/ 	.byte	0x03, 0x19
        /*0042*/ 	.short	0x0a00


	//----- nvinfo : EIATTR_PARAM_CBANK
	.align		4
        /*0044*/ 	.byte	0x04, 0x0a
        /*0046*/ 	.short	(.L_692 - .L_691)
	.align		4
.L_691:
        /*0048*/ 	.word	index@(.nv.constant0._ZN7cutlass13device_kernelIN5flash11enable_sm90INS1_16FlashAttnFwdSm90INS1_25CollectiveMainloopFwdSm90ILi2EN4cute5tupleIJNS5_1CILi1EEES8_S8_EEENS6_IJNS7_ILi192EEENS7_ILi144EEENS7_ILi96EEEEEELi96ENS_6half_tEfNS_4arch4Sm90ELb0ELb0ELb0ELb1ELb0ELb1ELb0ELb0ELb1ELb0ELb0ELb0EEENS1_21CollectiveEpilogueFwdINS6_IJSA_SC_SB_EEES9_SE_SG_Li384ELb1ELb0ELb0ELb0EEENS1_36VarlenDynamicPersistentTileSchedulerILi192ELi144ELi384ELi32ELb0ELb0ELb1ELb0ELb1ELb1EEEEEEEEEvNT_6ParamsE)
        /*004c*/ 	.short	0x0380
        /*004e*/ 	.short	0x0a00


	//----- nvinfo : EIATTR_SW_WAR
	.align		4
.L_692:
        /*0050*/ 	.byte	0x04, 0x36
        /*0052*/ 	.short	(.L_694 - .L_693)
.L_693:
        /*0054*/ 	.word	0x00000008
.L_694:


//--------------------- .nv.info._ZN7cutlass13device_kernelIN5flash11enable_sm90INS1_16FlashAttnFwdSm90INS1_25CollectiveMainloopFwdSm90ILi2EN4cute5tupleIJNS5_1CILi1EEES8_S8_EEENS6_IJNS7_ILi192EEENS7_ILi128EEENS7_ILi96EEEEEELi96ENS_6half_tEfNS_4arch4Sm90ELb0ELb1ELb0ELb0ELb0ELb0ELb0ELb0ELb1ELb0ELb0ELb0EEENS1_21CollectiveEpilogueFwdINS6_IJSA_SC_SB_EEES9_SE_SG_Li384ELb0ELb0ELb0ELb0EEENS1_30DynamicPersistentTileSchedulerILi384ELi32ELb0ELb0ELb1EEEEEEEEEvNT_6ParamsE --------------------------
	.section	.nv.info._ZN7cutlass13device_kernelIN5flash11enable_sm90INS1_16FlashAttnFwdSm90INS1_25CollectiveMainloopFwdSm90ILi2EN4cute5tupleIJNS5_1CILi1EEES8_S8_EEENS6_IJNS7_ILi192EEENS7_ILi128EEENS7_ILi96EEEEEELi96ENS_6half_tEfNS_4arch4Sm90ELb0ELb1ELb0ELb0ELb0ELb0ELb0ELb0ELb1ELb0ELb0ELb0EEENS1_21CollectiveEpilogueFwdINS6_IJSA_SC_SB_EEES9_SE_SG_Li384ELb0ELb0ELb0ELb0EEENS1_30DynamicPersistentTileSchedulerILi384ELi32ELb0ELb0ELb1EEEEEEEEEvNT_6ParamsE,"",@"SHT_CUDA_INFO"
	.sectionflags	@""
	.align	4


	//----- nvinfo : EIATTR_CUDA_API_VERSION
	.align		4
        /*0000*/ 	.byte	0x04, 0x37
        /*0002*/ 	.short	(.L_696 - .L_695)
.L_695:
        /*0004*/ 	.word	0x00000082


	//----- nvinfo : EIATTR_KPARAM_INFO
	.align		4
.L_696:
        /*0008*/ 	.byte	0x04, 0x17
        /*000a*/ 	.short	(.L_698 - .L_697)
.L_697:
        /*000c*/ 	.word	0x00000000
        /*0010*/ 	.short	0x0000
        /*0012*/ 	.short	0x0000
        /*0014*/ 	.byte	0x00, 0xf0, 0x01, 0x2e


	//----- nvinfo : EIATTR_SPARSE_MMA_MASK
	.align		4
.L_698:
        /*0018*/ 	.byte	0x03, 0x50
        /*001a*/ 	.short	0x0000


	//----- nvinfo : EIATTR_MAXREG_COUNT
	.align		4
        /*001c*/ 	.byte	0x03, 0x1b
        /*001e*/ 	.short	0x0080


	//----- nvinfo : EIATTR_MERCURY_ISA_VERSION
	.align		4
        /*0020*/ 	.byte	0x03, 0x5f
        /*0022*/ 	.short	0x0101


	//----- nvinfo : EIATTR_VRC_CTA_INIT_COUNT
	.align		4
        /*0024*/ 	.byte	0x02, 0x4a
	.zero		1
	.zero		1


	//----- nvinfo : EIATTR_EXIT_INSTR_OFFSETS
	.align		4
        /*0028*/ 	.byte	0x04, 0x1c
        /*002a*/ 	.short	(.L_700 - .L_699)


	//   ....[0]....
.L_699:
        /*002c*/ 	.word	0x00000010


	//----- nvinfo : EIATTR_MAX_THREADS
	.align		4
.L_700:
        /*0030*/ 	.byte	0x04, 0x05
        /*0032*/ 	.short	(.L_702 - .L_701)
.L_701:
        /*0034*/ 	.word	0x00000200
        /*0038*/ 	.word	0x00000001
        /*003c*/ 	.word	0x00000001


	//----- nvinfo : EIATTR_CBANK_PARAM_SIZE
	.align		4
.L_702:
        /*0040*/ 	.byte	0x03, 0x19
        /*0042*/ 	.short	0x0b80


	//----- nvinfo : EIATTR_PARAM_CBANK
	.align		4
        /*0044*/ 	.byte	0x04, 0x0a
        /*0046*/ 	.short	(.L_704 - .L_703)
	.align		4
.L_703:
        /*0048*/ 	.word	index@(.nv.constant0._ZN7cutlass13device_kernelIN5flash11enable_sm90INS1_16FlashAttnFwdSm90INS1_25CollectiveMainloopFwdSm90ILi2EN4cute5tupleIJNS5_1CILi1EEES8_S8_EEENS6_IJNS7_ILi192EEENS7_ILi128EEENS7_ILi96EEEEEELi96ENS_6half_tEfNS_4arch4Sm90ELb0ELb1ELb0ELb0ELb0ELb0ELb0ELb0ELb1ELb0ELb0ELb0EEENS1_21CollectiveEpilogueFwdINS6_IJSA_SC_SB_EEES9_SE_SG_Li384ELb0ELb0ELb0ELb0EEENS1_30DynamicPersistentTileSchedulerILi384ELi32ELb0ELb0ELb1EEEEEEEEEvNT_6ParamsE)
        /*004c*/ 	.short	0x0380
        /*004e*/ 	.short	0x0b80


	//----- nvinfo : EIATTR_SW_WAR
	.align		4
.L_704:
        /*0050*/ 	.byte	0x04, 0x36
        /*0052*/ 	.short	(.L_706 - .L_705)
.L_705:
        /*0054*/ 	.word	0x00000008
.L_706:


//--------------------- .nv.info._ZN7cutlass13device_kernelIN5flash11enable_sm90INS1_16FlashAttnFwdSm90INS1_25CollectiveMainloopFwdSm90ILi2EN4cute5tupleIJNS5_1CILi1EEES8_S8_EEENS6_IJNS7_ILi192EEENS7_ILi128EEENS7_ILi96EEEEEELi96ENS_6half_tEfNS_4arch4Sm90ELb0ELb1ELb0ELb1ELb0ELb0ELb0ELb0ELb1ELb0ELb0ELb0EEENS1_21CollectiveEpilogueFwdINS6_IJSA_SC_SB_EEES9_SE_SG_Li384ELb1ELb0ELb0ELb0EEENS1_36VarlenDynamicPersistentTileSchedulerILi192ELi128ELi384ELi32ELb0ELb0ELb1ELb1ELb0ELb1EEEEEEEEEvNT_6ParamsE --------------------------
	.section	.nv.info._ZN7cutlass13device_kernelIN5flash11enable_sm90INS1_16FlashAttnFwdSm90INS1_25CollectiveMainloopFwdSm90ILi2EN4cute5tupleIJNS5_1CILi1EEES8_S8_EEENS6_IJNS7_ILi192EEENS7_ILi128EEENS7_ILi96EEEEEELi96ENS_6half_tEfNS_4arch4Sm90ELb0ELb1ELb0ELb1ELb0ELb0ELb0ELb0ELb1ELb0ELb0ELb0EEENS1_21CollectiveEpilogueFwdINS6_IJSA_SC_SB_EEES9_SE_SG_Li384ELb1ELb0ELb0ELb0EEENS1_36VarlenDynamicPersistentTileSchedulerILi192ELi128ELi384ELi32ELb0ELb0ELb1ELb1ELb0ELb1EEEEEEEEEvNT_6ParamsE,"",@"SHT_CUDA_INFO"
	.sectionflags	@""
	.align	4


	//----- nvinfo : EIATTR_CUDA_API_VERSION
	.align		4
        /*0000*/ 	.byte	0x04, 0x37
        /*0002*/ 	.short	(.L_708 - .L_707)
.L_707:
        /*0004*/ 	.word	0x00000082


	//----- nvinfo : EIATTR_KPARAM_INFO
	.align		4
.L_708:
        /*0008*/ 	.byte	0x04, 0x17
        /*000a*/ 	.short	(.L_710 - .L_709)
.L_709:
        /*000c*/ 	.word	0x00000000
        /*0010*/ 	.short	0x0000
        /*0012*/ 	.short	0x0000
        /*0014*/ 	.byte	0x00, 0xf0, 0x01, 0x28


	//----- nvinfo : EIATTR_SPARSE_MMA_MASK
	.align		4
.L_710:
        /*0018*/ 	.byte	0x03, 0x50
        /*001a*/ 	.short	0x0000


	//----- nvinfo : EIATTR_MAXREG_COUNT
	.align		4
        /*001c*/ 	.byte	0x03, 0x1b
        /*001e*/ 	.short	0x0080


	//----- nvinfo : EIATTR_MERCURY_ISA_VERSION
	.align		4
        /*0020*/ 	.byte	0x03, 0x5f
        /*0022*/ 	.short	0x0101


	//----- nvinfo : EIATTR_VRC_CTA_INIT_COUNT
	.align		4
        /*0024*/ 	.byte	0x02, 0x4a
	.zero		1
	.zero		1


	//----- nvinfo : EIATTR_EXIT_INSTR_OFFSETS
	.align		4
        /*0028*/ 	.byte	0x04, 0x1c
        /*002a*/ 	.short	(.L_712 - .L_711)


	//   ....[0]....
.L_711:
        /*002c*/ 	.word	0x00000010


	//----- nvinfo : EIATTR_MAX_THREADS
	.align		4
.L_712:
        /*0030*/ 	.byte	0x04, 0x05
        /*0032*/ 	.short	(.L_714 - .L_713)
.L_713:
        /*0034*/ 	.word	0x00000200
        /*0038*/ 	.word	0x00000001
        /*003c*/ 	.word	0x00000001


	//----- nvinfo : EIATTR_CBANK_PARAM_SIZE
	.align		4
.L_714:
        /*0040*/ 	.byte	0x03, 0x19
        /*0042*/ 	.short	0x0a00


	//----- nvinfo : EIATTR_PARAM_CBANK
	.align		4
        /*0044*/ 	.byte	0x04, 0x0a
        /*0046*/ 	.short	(.L_716 - .L_715)
	.align		4
.L_715:
        /*0048*/ 	.word	index@(.nv.constant0._ZN7cutlass13device_kernelIN5flash11enable_sm90INS1_16FlashAttnFwdSm90INS1_25CollectiveMainloopFwdSm90ILi2EN4cute5tupleIJNS5_1CILi1EEES8_S8_EEENS6_IJNS7_ILi192EEENS7_ILi128EEENS7_ILi96EEEEEELi96ENS_6half_tEfNS_4arch4Sm90ELb0ELb1ELb0ELb1ELb0ELb0ELb0ELb0ELb1ELb0ELb0ELb0EEENS1_21CollectiveEpilogueFwdINS6_IJSA_SC_SB_EEES9_SE_SG_Li384ELb1ELb0ELb0ELb0EEENS1_36VarlenDynamicPersistentTileSchedulerILi192ELi128ELi384ELi32ELb0ELb0ELb1ELb1ELb0ELb1EEEEEEEEEvNT_6ParamsE)
        /*004c*/ 	.short	0x0380
        /*004e*/ 	.short	0x0a00


	//----- nvinfo : EIATTR_SW_WAR
	.align		4
.L_716:
        /*0050*/ 	.byte	0x04, 0x36
        /*0052*/ 	.short	(.L_718 - .L_717)
.L_717:
        /*0054*/ 	.word	0x00000008
.L_718:


//--------------------- .nv.info._ZN7cutlass13device_kernelIN5flash11enable_sm90INS1_16FlashAttnFwdSm90INS1_25CollectiveMainloopFwdSm90ILi2EN4cute5tupleIJNS5_1CILi1EEES8_S8_EEENS6_IJNS7_ILi192EEENS7_ILi128EEENS7_ILi96EEEEEELi96ENS_6half_tEfNS_4arch4Sm90ELb0ELb1ELb0ELb1ELb0ELb1ELb0ELb0ELb1ELb0ELb0ELb0EEENS1_21CollectiveEpilogueFwdINS6_IJSA_SC_SB_EEES9_SE_SG_Li384ELb1ELb0ELb0ELb0EEENS1_36VarlenDynamicPersistentTileSchedulerILi192ELi128ELi384ELi32ELb0ELb0ELb1ELb1ELb0ELb1EEEEEEEEEvNT_6ParamsE --------------------------
	.section	.nv.info._ZN7cutlass13device_kernelIN5flash11enable_sm90INS1_16FlashAttnFwdSm90INS1_25CollectiveMainloopFwdSm90ILi2EN4cute5tupleIJNS5_1CILi1EEES8_S8_EEENS6_IJNS7_ILi192EEENS7_ILi128EEENS7_ILi96EEEEEELi96ENS_6half_tEfNS_4arch4Sm90ELb0ELb1ELb0ELb1ELb0ELb1ELb0ELb0ELb1ELb0ELb0ELb0EEENS1_21CollectiveEpilogueFwdINS6_IJSA_SC_SB_EEES9_SE_SG_Li384ELb1ELb0ELb0ELb0EEENS1_36VarlenDynamicPersistentTileSchedulerILi192ELi128ELi384ELi32ELb0ELb0ELb1ELb1ELb0ELb1EEEEEEEEEvNT_6ParamsE,"",@"SHT_CUDA_INFO"
	.sectionflags	@""
	.align	4


	//----- nvinfo : EIATTR_CUDA_API_VERSION
	.align		4
        /*0000*/ 	.byte	0x04, 0x37
        /*0002*/ 	.short	(.L_720 - .L_719)
.L_719:
        /*0004*/ 	.word	0x00000082


	//----- nvinfo : EIATTR_KPARAM_INFO
	.align		4
.L_720:
        /*0008*/ 	.byte	0x04, 0x17
        /*000a*/ 	.short	(.L_722 - .L_721)
.L_721:
        /*000c*/ 	.word	0x00000000
        /*0010*/ 	.short	0x0000
        /*0012*/ 	.short	0x0000
        /*0014*/ 	.byte	0x00, 0xf0, 0x01, 0x28


	//----- nvinfo : EIATTR_SPARSE_MMA_MASK
	.align		4
.L_722:
        /*0018*/ 	.byte	0x03, 0x50
        /*001a*/ 	.short	0x0000


	//----- nvinfo : EIATTR_MAXREG_COUNT
	.align		4
        /*001c*/ 	.byte	0x03, 0x1b
        /*001e*/ 	.short	0x0080


	//----- nvinfo : EIATTR_MERCURY_ISA_VERSION
	.align		4
        /*0020*/ 	.byte	0x03, 0x5f
        /*0022*/ 	.short	0x0101


	//----- nvinfo : EIATTR_VRC_CTA_INIT_COUNT
	.align		4
        /*0024*/ 	.byte	0x02, 0x4a
	.zero		1
	.zero		1


	//----- nvinfo : EIATTR_EXIT_INSTR_OFFSETS
	.align		4
        /*0028*/ 	.byte	0x04, 0x1c
        /*002a*/ 	.short	(.L_724 - .L_723)


	//   ....[0]....
.L_723:
        /*002c*/ 	.word	0x00000010


	//----- nvinfo : EIATTR_MAX_THREADS
	.align		4
.L_724:
        /*0030*/ 	.byte	0x04, 0x05
        /*0032*/ 	.short	(.L_726 - .L_725)
.L_725:
        /*0034*/ 	.word	0x00000200
        /*0038*/ 	.word	0x00000001
        /*003c*/ 	.word	0x00000001


	//----- nvinfo : EIATTR_CBANK_PARAM_SIZE
	.align		4
.L_726:
        /*0040*/ 	.byte	0x03, 0x19
        /*0042*/ 	.short	0x0a00


	//----- nvinfo : EIATTR_PARAM_CBANK
	.align		4
        /*0044*/ 	.byte	0x04, 0x0a
        /*0046*/ 	.short	(.L_728 - .L_727)
	.align		4
.L_727:
        /*0048*/ 	.word	index@(.nv.constant0._ZN7cutlass13device_kernelIN5flash11enable_sm90INS1_16FlashAttnFwdSm90INS1_25CollectiveMainloopFwdSm90ILi2EN4cute5tupleIJNS5_1CILi1EEES8_S8_EEENS6_IJNS7_ILi192EEENS7_ILi128EEENS7_ILi96EEEEEELi96ENS_6half_tEfNS_4arch4Sm90ELb0ELb1ELb0ELb1ELb0ELb1ELb0ELb0ELb1ELb0ELb0ELb0EEENS1_21CollectiveEpilogueFwdINS6_IJSA_SC_SB_EEES9_SE_SG_Li384ELb1ELb0ELb0ELb0EEENS1_36VarlenDynamicPersistentTileSchedulerILi192ELi128ELi384ELi32ELb0ELb0ELb1ELb1ELb0ELb1EEEEEEEEEvNT_6ParamsE)
        /*004c*/ 	.short	0x0380
        /*004e*/ 	.short	0x0a00


	//----- nvinfo : EIATTR_SW_WAR
	.align		4
.L_728:
        /*0050*/ 	.byte	0x04, 0x36
        /*0052*/ 	.short	(.L_730 - .L_729)
.L_729:
        /*0054*/ 	.word	0x00000008
.L_730:


//--------------------- .nv.info._ZN7cutlass13device_kernelIN5flash11enable_sm90INS1_16FlashAttnFwdSm90INS1_25CollectiveMainloopFwdSm90ILi2EN4cute5tupleIJNS5_1CILi1EEES8_S8_EEENS6_IJNS7_ILi192EEENS7_ILi144EEENS7_ILi96EEEEEELi96ENS_6half_tEfNS_4arch4Sm90ELb1ELb0ELb0ELb0ELb0ELb0ELb0ELb0ELb1ELb0ELb0ELb0EEENS1_21CollectiveEpilogueFwdINS6_IJSA_SC_SB_EEES9_SE_SG_Li384ELb0ELb0ELb0ELb0EEENS1_30DynamicPersistentTileSchedulerILi384ELi32ELb0ELb0ELb1EEEEEEEEEvNT_6ParamsE --------------------------
	.section	.nv.info._ZN7cutlass13device_kernelIN5flash11enable_sm90INS1_16FlashAttnFwdSm90INS1_25CollectiveMainloopFwdSm90ILi2EN4cute5tupleIJNS5_1CILi1EEES8_S8_EEENS6_IJNS7_ILi192EEENS7_ILi144EEENS7_ILi96EEEEEELi96ENS_6half_tEfNS_4arch4Sm90ELb1ELb0ELb0ELb0ELb0ELb0ELb0ELb0ELb1ELb0ELb0ELb0EEENS1_21CollectiveEpilogueFwdINS6_IJSA_SC_SB_EEES9_SE_SG_Li384ELb0ELb0ELb0ELb0EEENS1_30DynamicPersistentTileSchedulerILi384ELi32ELb0ELb0ELb1EEEEEEEEEvNT_6ParamsE,"",@"SHT_CUDA_INFO"
	.sectionflags	@""
	.align	4


	//----- nvinfo : EIATTR_CUDA_API_VERSION
	.align		4
        /*0000*/ 	.byte	0x04, 0x37
        /*0002*/ 	.short	(.L_732 - .L_731)
.L_731:
        /*0004*/ 	.word	0x00000082


	//----- nvinfo : EIATTR_KPARAM_INFO
	.align		4
.L_732:
        /*0008*/ 	.byte	0x04, 0x17
        /*000a*/ 	.short	(.L_734 - .L_733)
.L_733:
        /*000c*/ 	.word	0x00000000
        /*0010*/ 	.short	0x0000
        /*0012*/ 	.short	0x0000
        /*0014*/ 	.byte	0x00, 0xf0, 0x01, 0x2e


	//----- nvinfo : EIATTR_SPARSE_MMA_MASK
	.align		4
.L_734:
        /*0018*/ 	.byte	0x03, 0x50
        /*001a*/ 	.short	0x0000


	//----- nvinfo : EIATTR_MAXREG_COUNT
	.align		4
        /*001c*/ 	.byte	0x03, 0x1b
        /*001e*/ 	.short	0x0080


	//----- nvinfo : EIATTR_MERCURY_ISA_VERSION
	.align		4
        /*0020*/ 	.byte	0x03, 0x5f
        /*0022*/ 	.short	0x0101


	//----- nvinfo : EIATTR_VRC_CTA_INIT_COUNT
	.align		4
        /*0024*/ 	.byte	0x02, 0x4a
	.zero		1
	.zero		1


	//----- nvinfo : EIATTR_EXIT_INSTR_OFFSETS
	.align		4
        /*0028*/ 	.byte	0x04, 0x1c
        /*002a*/ 	.short	(.L_736 - .L_735)


	//   ....[0]....
.L_735:
        /*002c*/ 	.word	0x00000010


	//----- nvinfo : EIATTR_MAX_THREADS
	.align		4
.L_736:
        /*0030*/ 	.byte	0x04, 0x05
        /*0032*/ 	.short	(.L_738 - .L_737)
.L_737:
        /*0034*/ 	.word	0x00000200
        /*0038*/ 	.word	0x00000001
        /*003c*/ 	.word	0x00000001


	//----- nvinfo : EIATTR_CBANK_PARAM_SIZE
	.align		4
.L_738:
        /*0040*/ 	.byte	0x03, 0x19
        /*0042*/ 	.short	0x0b80


	//----- nvinfo : EIATTR_PARAM_CBANK
	.align		4
        /*0044*/ 	.byte	0x04, 0x0a
        /*0046*/ 	.short	(.L_740 - .L_739)
	.align		4
.L_739:
        /*0048*/ 	.word	index@(.nv.constant0._ZN7cutlass13device_kernelIN5flash11enable_sm90INS1_16FlashAttnFwdSm90INS1_25CollectiveMainloopFwdSm90ILi2EN4cute5tupleIJNS5_1CILi1EEES8_S8_EEENS6_IJNS7_ILi192EEENS7_ILi144EEENS7_ILi96EEEEEELi96ENS_6half_tEfNS_4arch4Sm90ELb1ELb0ELb0ELb0ELb0ELb0ELb0ELb0ELb1ELb0ELb0ELb0EEENS1_21CollectiveEpilogueFwdINS6_IJSA_SC_SB_EEES9_SE_SG_Li384ELb0ELb0ELb0ELb0EEENS1_30DynamicPersistentTileSchedulerILi384ELi32ELb0ELb0ELb1EEEEEEEEEvNT_6ParamsE)
        /*004c*/ 	.short	0x0380
        /*004e*/ 	.short	0x0b80


	//----- nvinfo : EIATTR_SW_WAR
	.align		4
.L_740:
        /*0050*/ 	.byte	0x04, 0x36
        /*0052*/ 	.short	(.L_742 - .L_741)
.L_741:
        /*0054*/ 	.word	0x00000008
.L_742:


//--------------------- .nv.info._ZN7cutlass13device_kernelIN5flash11enable_sm90INS1_16FlashAttnFwdSm90INS1_25CollectiveMainloopFwdSm90ILi2EN4cute5tupleIJNS5_1CILi1EEES8_S8_EEENS6_IJNS7_ILi192EEENS7_ILi144EEENS7_ILi96EEEEEELi96ENS_6half_tEfNS_4arch4Sm90ELb1ELb0ELb0ELb1ELb0ELb0ELb0ELb0ELb1ELb0ELb0ELb0EEENS1_21CollectiveEpilogueFwdINS6_IJSA_SC_SB_EEES9_SE_SG_Li384ELb1ELb0ELb0ELb0EEENS1_36VarlenDynamicPersistentTileSchedulerILi192ELi144ELi384ELi32ELb0ELb0ELb1ELb1ELb1ELb1EEEEEEEEEvNT_6ParamsE --------------------------
	.section	.nv.info._ZN7cutlass13device_kernelIN5flash11enable_sm90INS1_16FlashAttnFwdSm90INS1_25CollectiveMainloopFwdSm90ILi2EN4cute5tupleIJNS5_1CILi1EEES8_S8_EEENS6_IJNS7_ILi192EEENS7_ILi144EEENS7_ILi96EEEEEELi96ENS_6half_tEfNS_4arch4Sm90ELb1ELb0ELb0ELb1ELb0ELb0ELb0ELb0ELb1ELb0ELb0ELb0EEENS1_21CollectiveEpilogueFwdINS6_IJSA_SC_SB_EEES9_SE_SG_Li384ELb1ELb0ELb0ELb0EEENS1_36VarlenDynamicPersistentTileSchedulerILi192ELi144ELi384ELi32ELb0ELb0ELb1ELb1ELb1ELb1EEEEEEEEEvNT_6ParamsE,"",@"SHT_CUDA_INFO"
	.sectionflags	@""
	.align	4


	//----- nvinfo : EIATTR_CUDA_API_VERSION
	.align		4
        /*0000*/ 	.byte	0x04, 0x37
        /*0002*/ 	.short	(.L_744 - .L_743)
.L_743:
        /*0004*/ 	.word	0x00000082


	//----- nvinfo : EIATTR_KPARAM_INFO
	.align		4
.L_744:
        /*0008*/ 	.byte	0x04, 0x17
        /*000a*/ 	.short	(.L_746 - .L_745)
.L_745:
        /*000c*/ 	.word	0x00000000
        /*0010*/ 	.short	0x0000
        /*0012*/ 	.short	0x0000
        /*0014*/ 	.byte	0x00, 0xf0, 0x01, 0x28


	//----- nvinfo : EIATTR_SPARSE_MMA_MASK
	.align		4
.L_746:
        /*0018*/ 	.byte	0x03, 0x50
        /*001a*/ 	.short	0x0000


	//----- nvinfo : EIATTR_MAXREG_COUNT
	.align		4
        /*001c*/ 	.byte	0x03, 0x1b
        /*001e*/ 	.short	0x0080


	//----- nvinfo : EIATTR_MERCURY_ISA_VERSION
	.align		4
        /*0020*/ 	.byte	0x03, 0x5f
        /*0022*/ 	.short	0x0101


	//----- nvinfo : EIATTR_VRC_CTA_INIT_COUNT
	.align		4
        /*0024*/ 	.byte	0x02, 0x4a
	.zero		1
	.zero		1


	//----- nvinfo : EIATTR_EXIT_INSTR_OFFSETS
	.align		4
        /*0028*/ 	.byte	0x04, 0x1c
        /*002a*/ 	.short	(.L_748 - .L_747)


	//   ....[0]....
.L_747:
        /*002c*/ 	.word	0x00000010


	//----- nvinfo : EIATTR_MAX_THREADS
	.align		4
.L_748:
        /*0030*/ 	.byte	0x04, 0x05
        /*0032*/ 	.short	(.L_750 - .L_749)
.L_749:
        /*0034*/ 	.word	0x00000200
        /*0038*/ 	.word	0x00000001
        /*003c*/ 	.word	0x00000001


	//----- nvinfo : EIATTR_CBANK_PARAM_SIZE
	.align		4
.L_750:
        /*0040*/ 	.byte	0x03, 0x19
        /*0042*/ 	.short	0x0a00


	//----- nvinfo : EIATTR_PARAM_CBANK
	.align		4
        /*0044*/ 	.byte	0x04, 0x0a
        /*0046*/ 	.short	(.L_752 - .L_751)
	.align		4
.L_751:
        /*0048*/ 	.word	index@(.nv.constant0._ZN7cutlass13device_kernelIN5flash11enable_sm90INS1_16FlashAttnFwdSm90INS1_25CollectiveMainloopFwdSm90ILi2EN4cute5tupleIJNS5_1CILi1EEES8_S8_EEENS6_IJNS7_ILi192EEENS7_ILi144EEENS7_ILi96EEEEEELi96ENS_6half_tEfNS_4arch4Sm90ELb1ELb0ELb0ELb1ELb0ELb0ELb0ELb0ELb1ELb0ELb0ELb0EEENS1_21CollectiveEpilogueFwdINS6_IJSA_SC_SB_EEES9_SE_SG_Li384ELb1ELb0ELb0ELb0EEENS1_36VarlenDynamicPersistentTileSchedulerILi192ELi144ELi384ELi32ELb0ELb0ELb1ELb1ELb1ELb1EEEEEEEEEvNT_6ParamsE)
        /*004c*/ 	.short	0x0380
        /*004e*/ 	.short	0x0a00


	//----- nvinfo : EIATTR_SW_WAR
	.align		4
.L_752:
        /*0050*/ 	.byte	0x04, 0x36
        /*0052*/ 	.short	(.L_754 - .L_753)
.L_753:
        /*0054*/ 	.word	0x00000008
.L_754:


//--------------------- .nv.info._ZN7cutlass13device_kernelIN5flash11enable_sm90INS1_16FlashAttnFwdSm90INS1_25CollectiveMainloopFwdSm90ILi2EN4cute5tupleIJNS5_1CILi1EEES8_S8_EEENS6_IJNS7_ILi192EEENS7_ILi144EEENS7_ILi96EEEEEELi96ENS_6half_tEfNS_4arch4Sm90ELb1ELb0ELb0ELb1ELb0ELb1ELb0ELb0ELb1ELb0ELb0ELb0EEENS1_21CollectiveEpilogueFwdINS6_IJSA_SC_SB_EEES9_SE_SG_Li384ELb1ELb0ELb0ELb0EEENS1_36VarlenDynamicPersistentTileSchedulerILi192ELi144ELi384ELi32ELb0ELb0ELb1ELb1ELb1ELb1EEEEEEEEEvNT_6ParamsE --------------------------
	.section	.nv.info._ZN7cutlass13device_kernelIN5flash11enable_sm90INS1_16FlashAttnFwdSm90INS1_25CollectiveMainloopFwdSm90ILi2EN4cute5tupleIJNS5_1CILi1EEES8_S8_EEENS6_IJNS7_ILi192EEENS7_ILi144EEENS7_ILi96EEEEEELi96ENS_6half_tEfNS_4arch4Sm90ELb1ELb0ELb0ELb1ELb0ELb1ELb0ELb0ELb1ELb0ELb0ELb0EEENS1_21CollectiveEpilogueFwdINS6_IJSA_SC_SB_EEES9_SE_SG_Li384ELb1ELb0ELb0ELb0EEENS1_36VarlenDynamicPersistentTileSchedulerILi192ELi144ELi384ELi32ELb0ELb0ELb1ELb1ELb1ELb1EEEEEEEEEvNT_6ParamsE,"",@"SHT_CUDA_INFO"
	.sectionflags	@""
	.align	4


	//----- nvinfo : EIATTR_CUDA_API_VERSION
	.align		4
        /*0000*/ 	.byte	0x04, 0x37
        /*0002*/ 	.short	(.L_756 - .L_755)
.L_755:
        /*0004*/ 	.word	0x00000082


	//----- nvinfo : EIATTR_KPARAM_INFO
	.align		4
.L_756:
        /*0008*/ 	.byte	0x04, 0x17
        /*000a*/ 	.short	(.L_758 - .L_757)
.L_757:
        /*000c*/ 	.word	0x00000000
        /*0010*/ 	.short	0x0000
        /*0012*/ 	.short	0x0000
        /*0014*/ 	.byte	0x00, 0xf0, 0x01, 0x28


	//----- nvinfo : EIATTR_SPARSE_MMA_MASK
	.align		4
.L_758:
        /*0018*/ 	.byte	0x03, 0x50
        /*001a*/ 	.short	0x0000


	//----- nvinfo : EIATTR_MAXREG_COUNT
	.align		4
        /*001c*/ 	.byte	0x03, 0x1b
        /*001e*/ 	.short	0x0080


	//----- nvinfo : EIATTR_MERCURY_ISA_VERSION
	.align		4
        /*0020*/ 	.byte	0x03, 0x5f
        /*0022*/ 	.short	0x0101


	//----- nvinfo : EIATTR_VRC_CTA_INIT_COUNT
	.align		4
        /*0024*/ 	.byte	0x02, 0x4a
	.zero		1
	.zero		1


	//----- nvinfo : EIATTR_EXIT_INSTR_OFFSETS
	.align		4
        /*0028*/ 	.byte	0x04, 0x1c
        /*002a*/ 	.short	(.L_760 - .L_759)


	//   ....[0]....
.L_759:
        /*002c*/ 	.word	0x00000010


	//----- nvinfo : EIATTR_MAX_THREADS
	.align		4
.L_760:
        /*0030*/ 	.byte	0x04, 0x05
        /*0032*/ 	.short	(.L_762 - .L_761)
.L_761:
        /*0034*/ 	.word	0x00000200
        /*0038*/ 	.word	0x00000001
        /*003c*/ 	.word	0x00000001


	//----- nvinfo : EIATTR_CBANK_PARAM_SIZE
	.align		4
.L_762:
        /*0040*/ 	.byte	0x03, 0x19
        /*0042*/ 	.short	0x0a00


	//----- nvinfo : EIATTR_PARAM_CBANK
	.align		4
        /*0044*/ 	.byte	0x04, 0x0a
        /*0046*/ 	.short	(.L_764 - .L_763)
	.align		4
.L_763:
        /*0048*/ 	.word	index@(.nv.constant0._ZN7cutlass13device_kernelIN5flash11enable_sm90INS1_16FlashAttnFwdSm90INS1_25CollectiveMainloopFwdSm90ILi2EN4cute5tupleIJNS5_1CILi1EEES8_S8_EEENS6_IJNS7_ILi192EEENS7_ILi144EEENS7_ILi96EEEEEELi96ENS_6half_tEfNS_4arch4Sm90ELb1ELb0ELb0ELb1ELb0ELb1ELb0ELb0ELb1ELb0ELb0ELb0EEENS1_21CollectiveEpilogueFwdINS6_IJSA_SC_SB_EEES9_SE_SG_Li384ELb1ELb0ELb0ELb0EEENS1_36VarlenDynamicPersistentTileSchedulerILi192ELi144ELi384ELi32ELb0ELb0ELb1ELb1ELb1ELb1EEEEEEEEEvNT_6ParamsE)
        /*004c*/ 	.short	0x0380
        /*004e*/ 	.short	0x0a00


	//----- nvinfo : EIATTR_SW_WAR
	.align		4
.L_764:
        /*0050*/ 	.byte	0x04, 0x36
        /*0052*/ 	.short	(.L_766 - .L_765)
.L_765:
        /*0054*/ 	.word	0x00000008
.L_766:


//--------------------- .nv.info._ZN7cutlass13device_kernelIN5flash11enable_sm90INS1_16FlashAttnFwdSm90INS1_25CollectiveMainloopFwdSm90ILi2EN4cute5tupleIJNS5_1CILi1EEES8_S8_EEENS6_IJNS7_ILi192EEESA_NS7_ILi64EEEEEELi64ENS_6half_tEfNS_4arch4Sm90ELb0ELb0ELb0ELb0ELb0ELb0ELb0ELb0ELb1ELb0ELb0ELb0EEENS1_21CollectiveEpilogueFwdINS6_IJSA_SB_SA_EEES9_SD_SF_Li384ELb0ELb0ELb0ELb0EEENS1_29StaticPersistentTileSchedulerILb0EEEEEEEEEvNT_6ParamsE --------------------------
	.section	.nv.info._ZN7cutlass13device_kernelIN5flash11enable_sm90INS1_16FlashAttnFwdSm90INS1_25CollectiveMainloopFwdSm90ILi2EN4cute5tupleIJNS5_1CILi1EEES8_S8_EEENS6_IJNS7_ILi192EEESA_NS7_ILi64EEEEEELi64ENS_6half_tEfNS_4arch4Sm90ELb0ELb0ELb0ELb0ELb0ELb0ELb0ELb0ELb1ELb0ELb0ELb0EEENS1_21CollectiveEpilogueFwdINS6_IJSA_SB_SA_EEES9_SD_SF_Li384ELb0ELb0ELb0ELb0EEENS1_29StaticPersistentTileSchedulerILb0EEEEEEEEEvNT_6ParamsE,"",@"SHT_CUDA_INFO"
	.sectionflags	@""
	.align	4


	//----- nvinfo : EIATTR_CUDA_API_VERSION
	.align		4
        /*0000*/ 	.byte	0x04, 0x37
        /*0002*/ 	.short	(.L_768 - .L_767)
.L_767:
        /*0004*/ 	.word	0x00000082


	//----- nvinfo : EIATTR_KPARAM_INFO
	.align		4
.L_768:
        /*0008*/ 	.byte	0x04, 0x17
        /*000a*/ 	.short	(.L_770 - .L_769)
.L_769:
        /*000c*/ 	.word	0x00000000
        /*0010*/ 	.short	0x0000
        /*0012*/ 	.short	0x0000
        /*0014*/ 	.byte	0x00, 0xf0, 0x01, 0x2e


	//----- nvinfo : EIATTR_SPARSE_MMA_MASK
	.align		4
.L_770:
        /*0018*/ 	.byte	0x03, 0x50
        /*001a*/ 	.short	0x0000


	//----- nvinfo : EIATTR_MAXREG_COUNT
	.align		4
        /*001c*/ 	.byte	0x03, 0x1b
        /*001e*/ 	.short	0x0080


	//----- nvinfo : EIATTR_MERCURY_ISA_VERSION
	.align		4
        /*0020*/ 	.byte	0x03, 0x5f
        /*0022*/ 	.short	0x0101


	//----- nvinfo : EIATTR_VRC_CTA_INIT_COUNT
	.align		4
        /*0024*/ 	.byte	0x02, 0x4a
	.zero		1
	.zero		1


	//----- nvinfo : EIATTR_EXIT_INSTR_OFFSETS
	.align		4
        /*0028*/ 	.byte	0x04, 0x1c
        /*002a*/ 	.short	(.L_772 - .L_771)


	//   ....[0]....
.L_771:
        /*002c*/ 	.word	0x00000010


	//----- nvinfo : EIATTR_MAX_THREADS
	.align		4
.L_772:
        /*0030*/ 	.byte	0x04, 0x05
        /*0032*/ 	.short	(.L_774 - .L_773)
.L_773:
        /*0034*/ 	.word	0x00000200
        /*0038*/ 	.word	0x00000001
        /*003c*/ 	.word	0x00000001


	//----- nvinfo : EIATTR_CBANK_PARAM_SIZE
	.align		4
.L_774:
        /*0040*/ 	.byte	0x03, 0x19
        /*0042*/ 	.short	0x0b80


	//----- nvinfo : EIATTR_PARAM_CBANK
	.align		4
        /*0044*/ 	.byte	0x04, 0x0a
        /*0046*/ 	.short	(.L_776 - .L_775)
	.align		4
.L_775:
        /*0048*/ 	.word	index@(.nv.constant0._ZN7cutlass13device_kernelIN5flash11enable_sm90INS1_16FlashAttnFwdSm90INS1_25CollectiveMainloopFwdSm90ILi2EN4cute5tupleIJNS5_1CILi1EEES8_S8_EEENS6_IJNS7_ILi192EEESA_NS7_ILi64EEEEEELi64ENS_6half_tEfNS_4arch4Sm90ELb0ELb0ELb0ELb0ELb0ELb0ELb0ELb0ELb1ELb0ELb0ELb0EEENS1_21CollectiveEpilogueFwdINS6_IJSA_SB_SA_EEES9_SD_SF_Li384ELb0ELb0ELb0ELb0EEENS1_29StaticPersistentTileSchedulerILb0EEEEEEEEEvNT_6ParamsE)
        /*004c*/ 	.short	0x0380
        /*004e*/ 	.short	0x0b80


	//----- nvinfo : EIATTR_SW_WAR
	.align		4
.L_776:
        /*0050*/ 	.byte	0x04, 0x36
        /*0052*/ 	.short	(.L_778 - .L_777)
.L_777:
        /*0054*/ 	.word	0x00000008
.L_778:


//--------------------- .nv.info._ZN7cutlass13device_kernelIN5flash11enable_sm90INS1_16FlashAttnFwdSm90INS1_25CollectiveMainloopFwdSm90ILi2EN4cute5tupleIJNS5_1CILi1EEES8_S8_EEENS6_IJNS7_ILi192EEESA_NS7_ILi64EEEEEELi64ENS_6half_tEfNS_4arch4Sm90ELb0ELb0ELb0ELb1ELb0ELb0ELb0ELb0ELb1ELb0ELb0ELb0EEENS1_21CollectiveEpilogueFwdINS6_IJSA_SB_SA_EEES9_SD_SF_Li384ELb1ELb0ELb0ELb0EEENS1_36VarlenDynamicPersistentTileSchedulerILi192ELi192ELi384ELi32ELb0ELb0ELb1ELb0ELb1ELb1EEEEEEEEEvNT_6ParamsE --------------------------
	.section	.nv.info._ZN7cutlass13device_kernelIN5flash11enable_sm90INS1_16FlashAttnFwdSm90INS1_25CollectiveMainloopFwdSm90ILi2EN4cute5tupleIJNS5_1CILi1EEES8_S8_EEENS6_IJNS7_ILi192EEESA_NS7_ILi64EEEEEELi64ENS_6half_tEfNS_4arch4Sm90ELb0ELb0ELb0ELb1ELb0ELb0ELb0ELb0ELb1ELb0ELb0ELb0EEENS1_21CollectiveEpilogueFwdINS6_IJSA_SB_SA_EEES9_SD_SF_Li384ELb1ELb0ELb0ELb0EEENS1_36VarlenDynamicPersistentTileSchedulerILi192ELi192ELi384ELi32ELb0ELb0ELb1ELb0ELb1ELb1EEEEEEEEEvNT_6ParamsE,"",@"SHT_CUDA_INFO"
	.sectionflags	@""
	.align	4


	//----- nvinfo : EIATTR_CUDA_API_VERSION
	.align		4
        /*0000*/ 	.byte	0x04, 0x37
        /*0002*/ 	.short	(.L_780 - .L_779)
.L_779:
        /*0004*/ 	.word	0x00000082


	//----- nvinfo : EIATTR_KPARAM_INFO
	.align		4
.L_780:
        /*0008*/ 	.byte	0x04, 0x17
        /*000a*/ 	.short	(.L_782 - .L_781)
.L_781:
        /*000c*/ 	.word	0x00000000
        /*0010*/ 	.short	0x0000
        /*0012*/ 	.short	0x0000
        /*0014*/ 	.byte	0x00, 0xf0, 0x01, 0x28


	//----- nvinfo : EIATTR_SPARSE_MMA_MASK
	.align		4
.L_782:
        /*0018*/ 	.byte	0x03, 0x50
        /*001a*/ 	.short	0x0000


	//----- nvinfo : EIATTR_MAXREG_COUNT
	.align		4
        /*001c*/ 	.byte	0x03, 0x1b
        /*001e*/ 	.short	0x0080


	//----- nvinfo : EIATTR_MERCURY_ISA_VERSION
	.align		4
        /*0020*/ 	.byte	0x03, 0x5f
        /*0022*/ 	.short	0x0101


	//----- nvinfo : EIATTR_VRC_CTA_INIT_COUNT
	.align		4
        /*0024*/ 	.byte	0x02, 0x4a
	.zero		1
	.zero		1


	//----- nvinfo : EIATTR_EXIT_INSTR_OFFSETS
	.align		4
        /*0028*/ 	.byte	0x04, 0x1c
        /*002a*/ 	.short	(.L_784 - .L_783)


	//   ....[0]....
.L_783:
        /*002c*/ 	.word	0x00000010


	//----- nvinfo : EIATTR_MAX_THREADS
	.align		4
.L_784:
        /*0030*/ 	.byte	0x04, 0x05
        /*0032*/ 	.short	(.L_786 - .L_785)
.L_785:
        /*0034*/ 	.word	0x00000200
        /*0038*/ 	.word	0x00000001
        /*003c*/ 	.word	0x00000001


	//----- nvinfo : EIATTR_CBANK_PARAM_SIZE
	.align		4
.L_786:
        /*0040*/ 	.byte	0x03, 0x19
        /*0042*/ 	.short	0x0a00


	//----- nvinfo : EIATTR_PARAM_CBANK
	.align		4
        /*0044*/ 	.byte	0x04, 0x0a
        /*0046*/ 	.short	(.L_788 - .L_787)
	.align		4
.L_787:
        /*0048*/ 	.word	index@(.nv.constant0._ZN7cutlass13device_kernelIN5flash11enable_sm90INS1_16FlashAttnFwdSm90INS1_25CollectiveMainloopFwdSm90ILi2EN4cute5tupleIJNS5_1CILi1EEES8_S8_EEENS6_IJNS7_ILi192EEESA_NS7_ILi64EEEEEELi64ENS_6half_tEfNS_4arch4Sm90ELb0ELb0ELb0ELb1ELb0ELb0ELb0ELb0ELb1ELb0ELb0ELb0EEENS1_21CollectiveEpilogueFwdINS6_IJSA_SB_SA_EEES9_SD_SF_Li384ELb1ELb0ELb0ELb0EEENS1_36VarlenDynamicPersistentTileSchedulerILi192ELi192ELi384ELi32ELb0ELb0ELb1ELb0ELb1ELb1EEEEEEEEEvNT_6ParamsE)
        /*004c*/ 	.short	0x0380
        /*004e*/ 	.short	0x0a00


	//----- nvinfo : EIATTR_SW_WAR
	.align		4
.L_788:
        /*0050*/ 	.byte	0x04, 0x36
        /*0052*/ 	.short	(.L_790 - .L_789)
.L_789:
        /*0054*/ 	.word	0x00000008
.L_790:


//--------------------- .nv.info._ZN7cutlass13device_kernelIN5flash11enable_sm90INS1_16FlashAttnFwdSm90INS1_25CollectiveMainloopFwdSm90ILi2EN4cute5tupleIJNS5_1CILi1EEES8_S8_EEENS6_IJNS7_ILi192EEESA_NS7_ILi64EEEEEELi64ENS_6half_tEfNS_4arch4Sm90ELb0ELb0ELb0ELb1ELb0ELb1ELb0ELb0ELb1ELb0ELb0ELb0EEENS1_21CollectiveEpilogueFwdINS6_IJSA_SB_SA_EEES9_SD_SF_Li384ELb1ELb0ELb0ELb0EEENS1_36VarlenDynamicPersistentTileSchedulerILi192ELi192ELi384ELi32ELb0ELb0ELb1ELb0ELb1ELb1EEEEEEEEEvNT_6ParamsE --------------------------
	.section	.nv.info._ZN7cutlass13device_kernelIN5flash11enable_sm90INS1_16FlashAttnFwdSm90INS1_25CollectiveMainloopFwdSm90ILi2EN4cute5tupleIJNS5_1CILi1EEES8_S8_EEENS6_IJNS7_ILi192EEESA_NS7_ILi64EEEEEELi64ENS_6half_tEfNS_4arch4Sm90ELb0ELb0ELb0ELb1ELb0ELb1ELb0ELb0ELb1ELb0ELb0ELb0EEENS1_21CollectiveEpilogueFwdINS6_IJSA_SB_SA_EEES9_SD_SF_Li384ELb1ELb0ELb0ELb0EEENS1_36VarlenDynamicPersistentTileSchedulerILi192ELi192ELi384ELi32ELb0ELb0ELb1ELb0ELb1ELb1EEEEEEEEEvNT_6ParamsE,"",@"SHT_CUDA_INFO"
	.sectionflags	@""
	.align	4


	//----- nvinfo : EIATTR_CUDA_API_VERSION
	.align		4
        /*0000*/ 	.byte	0x04, 0x37
        /*0002*/ 	.short	(.L_792 - .L_791)
.L_791:
        /*0004*/ 	.word	0x00000082


	//----- nvinfo : EIATTR_KPARAM_INFO
	.align		4
.L_792:
        /*0008*/ 	.byte	0x04, 0x17
        /*000a*/ 	.short	(.L_794 - .L_793)
.L_793:
        /*000c*/ 	.word	0x00000000
        /*0010*/ 	.short	0x0000
        /*0012*/ 	.short	0x0000
        /*0014*/ 	.byte	0x00, 0xf0, 0x01, 0x28


	//----- nvinfo : EIATTR_SPARSE_MMA_MASK
	.align		4
.L_794:
        /*0018*/ 	.byte	0x03, 0x50
        /*001a*/ 	.short	0x0000


	//----- nvinfo : EIATTR_MAXREG_COUNT
	.align		4
        /*001c*/ 	.byte	0x03, 0x1b
        /*001e*/ 	.short	0x0080


	//----- nvinfo : EIATTR_MERCURY_ISA_VERSION
	.align		4
        /*0020*/ 	.byte	0x03, 0x5f
        /*0022*/ 	.short	0x0101


	//----- nvinfo : EIATTR_VRC_CTA_INIT_COUNT
	.align		4
        /*0024*/ 	.byte	0x02, 0x4a
	.zero		1
	.zero		1


	//----- nvinfo : EIATTR_EXIT_INSTR_OFFSETS
	.align		4
        /*0028*/ 	.byte	0x04, 0x1c
        /*002a*/ 	.short	(.L_796 - .L_795)


	//   ....[0]....
.L_795:
        /*002c*/ 	.word	0x00000010


	//----- nvinfo : EIATTR_MAX_THREADS
	.align		4
.L_796:
        /*0030*/ 	.byte	0x04, 0x05
        /*0032*/ 	.short	(.L_798 - .L_797)
.L_797:
        /*0034*/ 	.word	0x00000200
        /*0038*/ 	.word	0x00000001
        /*003c*/ 	.word	0x00000001


	//----- nvinfo : EIATTR_CBANK_PARAM_SIZE
	.align		4
.L_798:
        /*0040*/ 	.byte	0x03, 0x19
        /*0042*/ 	.short	0x0a00


	//----- nvinfo : EIATTR_PARAM_CBANK
	.align		4
        /*0044*/ 	.byte	0x04, 0x0a
        /*0046*/ 	.short	(.L_800 - .L_799)
	.align		4
.L_799:
        /*0048*/ 	.word	index@(.nv.constant0._ZN7cutlass13device_kernelIN5flash11enable_sm90INS1_16FlashAttnFwdSm90INS1_25CollectiveMainloopFwdSm90ILi2EN4cute5tupleIJNS5_1CILi1EEES8_S8_EEENS6_IJNS7_ILi192EEESA_NS7_ILi64EEEEEELi64ENS_6half_tEfNS_4arch4Sm90ELb0ELb0ELb0ELb1ELb0ELb1ELb0ELb0ELb1ELb0ELb0ELb0EEENS1_21CollectiveEpilogueFwdINS6_IJSA_SB_SA_EEES9_SD_SF_Li384ELb1ELb0ELb0ELb0EEENS1_36VarlenDynamicPersistentTileSchedulerILi192ELi192ELi384ELi32ELb0ELb0ELb1ELb0ELb1ELb1EEEEEEEEEvNT_6ParamsE)
        /*004c*/ 	.short	0x0380
        /*004e*/ 	.short	0x0a00


	//----- nvinfo : EIATTR_SW_WAR
	.align		4
.L_800:
        /*0050*/ 	.byte	0x04, 0x36
        /*0052*/ 	.short	(.L_802 - .L_801)
.L_801:
        /*0054*/ 	.word	0x00000008
.L_802:


//--------------------- .nv.info._ZN7cutlass13device_kernelIN5flash11enable_sm90INS1_16FlashAttnFwdSm90INS1_25CollectiveMainloopFwdSm90ILi2EN4cute5tupleIJNS5_1CILi1EEES8_S8_EEENS6_IJNS7_ILi192EEENS7_ILi128EEENS7_ILi64EEEEEELi64ENS_6half_tEfNS_4arch4Sm90ELb0ELb1ELb0ELb0ELb0ELb0ELb0ELb1ELb1ELb0ELb0ELb0EEENS1_21CollectiveEpilogueFwdINS6_IJSA_SC_SB_EEES9_SE_SG_Li384ELb0ELb0ELb0ELb0EEENS1_30DynamicPersistentTileSchedulerILi384ELi32ELb0ELb0ELb1EEEEEEEEEvNT_6ParamsE --------------------------
	.section	.nv.info._ZN7cutlass13device_kernelIN5flash11enable_sm90INS1_16FlashAttnFwdSm90INS1_25CollectiveMainloopFwdSm90ILi2EN4cute5tupleIJNS5_1CILi1EEES8_S8_EEENS6_IJNS7_ILi192EEENS7_ILi128EEENS7_ILi64EEEEEELi64ENS_6half_tEfNS_4arch4Sm90ELb0ELb1ELb0ELb0ELb0ELb0ELb0ELb1ELb1ELb0ELb0ELb0EEENS1_21CollectiveEpilogueFwdINS6_IJSA_SC_SB_EEES9_SE_SG_Li384ELb0ELb0ELb0ELb0EEENS1_30DynamicPersistentTileSchedulerILi384ELi32ELb0ELb0ELb1EEEEEEEEEvNT_6ParamsE,"",@"SHT_CUDA_INFO"
	.sectionflags	@""
	.align	4


	//----- nvinfo : EIATTR_CUDA_API_VERSION
	.align		4
        /*0000*/ 	.byte	0x04, 0x37
        /*0002*/ 	.short	(.L_804 - .L_803)
.L_803:
        /*0004*/ 	.word	0x00000082


	//----- nvinfo : EIATTR_KPARAM_INFO
	.align		4
.L_804:
        /*0008*/ 	.byte	0x04, 0x17
        /*000a*/ 	.short	(.L_806 - .L_805)
.L_805:
        /*000c*/ 	.word	0x00000000
        /*0010*/ 	.short	0x0000
        /*0012*/ 	.short	0x0000
        /*0014*/ 	.byte	0x00, 0xf0, 0x01, 0x2e


	//----- nvinfo : EIATTR_SPARSE_MMA_MASK
	.align		4
.L_806:
        /*0018*/ 	.byte	0x03, 0x50
        /*001a*/ 	.short	0x0000


	//----- nvinfo : EIATTR_MAXREG_COUNT
	.align		4
        /*001c*/ 	.byte	0x03, 0x1b
        /*001e*/ 	.short	0x0080


	//----- nvinfo : EIATTR_MERCURY_ISA_VERSION
	.align		4
        /*0020*/ 	.byte	0x03, 0x5f
        /*0022*/ 	.short	0x0101


	//----- nvinfo : EIATTR_VRC_CTA_INIT_COUNT
	.align		4
        /*0024*/ 	.byte	0x02, 0x4a
	.zero		1
	.zero		1


	//----- nvinfo : EIATTR_EXIT_INSTR_OFFSETS
	.align		4
        /*0028*/ 	.byte	0x04, 0x1c
        /*002a*/ 	.short	(.L_808 - .L_807)


	//   ....[0]....
.L_807:
        /*002c*/ 	.word	0x00000010


	//----- nvinfo : EIATTR_MAX_THREADS
	.align		4
.L_808:
        /*0030*/ 	.byte	0x04, 0x05
        /*0032*/ 	.short	(.L_810 - .L_809)
.L_809:
        /*0034*/ 	.word	0x00000200
        /*0038*/ 	.word	0x00000001
        /*003c*/ 	.word	0x00000001


	//----- nvinfo : EIATTR_CBANK_PARAM_SIZE
	.align		4
.L_810:
        /*0040*/ 	.byte	0x03, 0x19
        /*0042*/ 	.short	0x0b80


	//----- nvinfo : EIATTR_PARAM_CBANK
	.align		4
        /*0044*/ 	.byte	0x04, 0x0a
        /*0046*/ 	.short	(.L_812 - .L_811)
	.align		4
.L_811:
        /*0048*/ 	.word	index@(.nv.constant0._ZN7cutlass13device_kernelIN5flash11enable_sm90INS1_16FlashAttnFwdSm90INS1_25CollectiveMainloopFwdSm90ILi2EN4cute5tupleIJNS5_1CILi1EEES8_S8_EEENS6_IJNS7_ILi192EEENS7_ILi128EEENS7_ILi64EEEEEELi64ENS_6half_tEfNS_4arch4Sm90ELb0ELb1ELb0ELb0ELb0ELb0ELb0ELb1ELb1ELb0ELb0ELb0EEENS1_21CollectiveEpilogueFwdINS6_IJSA_SC_SB_EEES9_SE_SG_Li384ELb0ELb0ELb0ELb0EEENS1_30DynamicPersistentTileSchedulerILi384ELi32ELb0ELb0ELb1EEEEEEEEEvNT_6ParamsE)
        /*004c*/ 	.short	0x0380
        /*004e*/ 	.short	0x0b80


	//----- nvinfo : EIATTR_SW_WAR
	.align		4
.L_812:
        /*0050*/ 	.byte	0x04, 0x36
        /*0052*/ 	.short	(.L_814 - .L_813)
.L_813:
        /*0054*/ 	.word	0x00000008
.L_814:


//--------------------- .nv.info._ZN7cutlass13device_kernelIN5flash11enable_sm90INS1_16FlashAttnFwdSm90INS1_25CollectiveMainloopFwdSm90ILi2EN4cute5tupleIJNS5_1CILi1EEES8_S8_EEENS6_IJNS7_ILi192EEENS7_ILi128EEENS7_ILi64EEEEEELi64ENS_6half_tEfNS_4arch4Sm90ELb0ELb1ELb0ELb1ELb0ELb0ELb0ELb1ELb1ELb0ELb0ELb0EEENS1_21CollectiveEpilogueFwdINS6_IJSA_SC_SB_EEES9_SE_SG_Li384ELb1ELb0ELb0ELb0EEENS1_36VarlenDynamicPersistentTileSchedulerILi192ELi128ELi384ELi32ELb0ELb0ELb1ELb1ELb0ELb1EEEEEEEEEvNT_6ParamsE --------------------------
	.section	.nv.info._ZN7cutlass13device_kernelIN5flash11enable_sm90INS1_16FlashAttnFwdSm90INS1_25CollectiveMainloopFwdSm90ILi2EN4cute5tupleIJNS5_1CILi1EEES8_S8_EEENS6_IJNS7_ILi192EEENS7_ILi128EEENS7_ILi64EEEEEELi64ENS_6half_tEfNS_4arch4Sm90ELb0ELb1ELb0ELb1ELb0ELb0ELb0ELb1ELb1ELb0ELb0ELb0EEENS1_21CollectiveEpilogueFwdINS6_IJSA_SC_SB_EEES9_SE_SG_Li384ELb1ELb0ELb0ELb0EEENS1_36VarlenDynamicPersistentTileSchedulerILi192ELi128ELi384ELi32ELb0ELb0ELb1ELb1ELb0ELb1EEEEEEEEEvNT_6ParamsE,"",@"SHT_CUDA_INFO"
	.sectionflags	@""
	.align	4


	//----- nvinfo : EIATTR_CUDA_API_VERSION
	.align		4
        /*0000*/ 	.byte	0x04, 0x37
        /*0002*/ 	.short	(.L_816 - .L_815)
.L_815:
        /*0004*/ 	.word	0x00000082


	//----- nvinfo : EIATTR_KPARAM_INFO
	.align		4
.L_816:
        /*0008*/ 	.byte	0x04, 0x17
        /*000a*/ 	.short	(.L_818 - .L_817)
.L_817:
        /*000c*/ 	.word	0x00000000
        /*0010*/ 	.short	0x0000
        /*0012*/ 	.short	0x0000
        /*0014*/ 	.byte	0x00, 0xf0, 0x01, 0x28


	//----- nvinfo : EIATTR_SPARSE_MMA_MASK
	.align		4
.L_818:
        /*0018*/ 	.byte	0x03, 0x50
        /*001a*/ 	.short	0x0000


	//----- nvinfo : EIATTR_MAXREG_COUNT
	.align		4
        /*001c*/ 	.byte	0x03, 0x1b
        /*001e*/ 	.short	0x0080


	//----- nvinfo : EIATTR_MERCURY_ISA_VERSION
	.align		4
        /*0020*/ 	.byte	0x03, 0x5f
        /*0022*/ 	.short	0x0101


	//----- nvinfo : EIATTR_VRC_CTA_INIT_COUNT
	.align		4
        /*0024*/ 	.byte	0x02, 0x4a
	.zero		1
	.zero		1


	//----- nvinfo : EIATTR_EXIT_INSTR_OFFSETS
	.align		4
        /*0028*/ 	.byte	0x04, 0x1c
        /*002a*/ 	.short	(.L_820 - .L_819)


	//   ....[0]....
.L_819:
        /*002c*/ 	.word	0x00000010


	//----- nvinfo : EIATTR_MAX_THREADS
	.align		4
.L_820:
        /*0030*/ 	.byte	0x04, 0x05
        /*0032*/ 	.short	(.L_822 - .L_821)
.L_821:
        /*0034*/ 	.word	0x00000200
        /*0038*/ 	.word	0x00000001
        /*003c*/ 	.word	0x00000001


	//----- nvinfo : EIATTR_CBANK_PARAM_SIZE
	.align		4
.L_822:
        /*0040*/ 	.byte	0x03, 0x19
        /*0042*/ 	.short	0x0a00


	//----- nvinfo : EIATTR_PARAM_CBANK
	.align		4
        /*0044*/ 	.byte	0x04, 0x0a
        /*0046*/ 	.short	(.L_824 - .L_823)
	.align		4
.L_823:
        /*0048*/ 	.word	index@(.nv.constant0._ZN7cutlass13device_kernelIN5flash11enable_sm90INS1_16FlashAttnFwdSm90INS1_25CollectiveMainloopFwdSm90ILi2EN4cute5tupleIJNS5_1CILi1EEES8_S8_EEENS6_IJNS7_ILi192EEENS7_ILi128EEENS7_ILi64EEEEEELi64ENS_6half_tEfNS_4arch4Sm90ELb0ELb1ELb0ELb1ELb0ELb0ELb0ELb1ELb1ELb0ELb0ELb0EEENS1_21CollectiveEpilogueFwdINS6_IJSA_SC_SB_EEES9_SE_SG_Li384ELb1ELb0ELb0ELb0EEENS1_36VarlenDynamicPersistentTileSchedulerILi192ELi128ELi384ELi32ELb0ELb0ELb1ELb1ELb0ELb1EEEEEEEEEvNT_6ParamsE)
        /*004c*/ 	.short	0x0380
        /*004e*/ 	.short	0x0a00


	//----- nvinfo : EIATTR_SW_WAR
	.align		4
.L_824:
        /*0050*/ 	.byte	0x04, 0x36
        /*0052*/ 	.short	(.L_826 - .L_825)
.L_825:
        /*0054*/ 	.word	0x00000008
.L_826:


//--------------------- .nv.info._ZN7cutlass13device_kernelIN5flash11enable_sm90INS1_16FlashAttnFwdSm90INS1_25CollectiveMainloopFwdSm90ILi2EN4cute5tupleIJNS5_1CILi1EEES8_S8_EEENS6_IJNS7_ILi192EEENS7_ILi128EEENS7_ILi64EEEEEELi64ENS_6half_tEfNS_4arch4Sm90ELb0ELb1ELb0ELb1ELb0ELb1ELb0ELb1ELb1ELb0ELb0ELb0EEENS1_21CollectiveEpilogueFwdINS6_IJSA_SC_SB_EEES9_SE_SG_Li384ELb1ELb0ELb0ELb0EEENS1_36VarlenDynamicPersistentTileSchedulerILi192ELi128ELi384ELi32ELb0ELb0ELb1ELb1ELb0ELb1EEEEEEEEEvNT_6ParamsE --------------------------
	.section	.nv.info._ZN7cutlass13device_kernelIN5flash11enable_sm90INS1_16FlashAttnFwdSm90INS1_25CollectiveMainloopFwdSm90ILi2EN4cute5tupleIJNS5_1CILi1EEES8_S8_EEENS6_IJNS7_ILi192EEENS7_ILi128EEENS7_ILi64EEEEEELi64ENS_6half_tEfNS_4arch4Sm90ELb0ELb1ELb0ELb1ELb0ELb1ELb0ELb1ELb1ELb0ELb0ELb0EEENS1_21CollectiveEpilogueFwdINS6_IJSA_SC_SB_EEES9_SE_SG_Li384ELb1ELb0ELb0ELb0EEENS1_36VarlenDynamicPersistentTileSchedulerILi192ELi128ELi384ELi32ELb0ELb0ELb1ELb1ELb0ELb1EEEEEEEEEvNT_6ParamsE,"",@"SHT_CUDA_INFO"
	.sectionflags	@""
	.align	4


	//----- nvinfo : EIATTR_CUDA_API_VERSION
	.align		4
        /*0000*/ 	.byte	0x04, 0x37
        /*0002*/ 	.short	(.L_828 - .L_827)
.L_827:
        /*0004*/ 	.word	0x00000082


	//----- nvinfo : EIATTR_KPARAM_INFO
	.align		4
.L_828:
        /*0008*/ 	.byte	0x04, 0x17
        /*000a*/ 	.short	(.L_830 - .L_829)
.L_829:
        /*000c*/ 	.word	0x00000000
        /*0010*/ 	.short	0x0000
        /*0012*/ 	.short	0x0000
        /*0014*/ 	.byte	0x00, 0xf0, 0x01, 0x28


	//----- nvinfo : EIATTR_SPARSE_MMA_MASK
	.align		4
.L_830:
        /*0018*/ 	.byte	0x03, 0x50
        /*001a*/ 	.short	0x0000


	//----- nvinfo : EIATTR_MAXREG_COUNT
	.align		4
        /*001c*/ 	.byte	0x03, 0x1b
        /*001e*/ 	.short	0x0080


	//----- nvinfo : EIATTR_MERCURY_ISA_VERSION
	.align		4
        /*0020*/ 	.byte	0x03, 0x5f
        /*0022*/ 	.short	0x0101


	//----- nvinfo : EIATTR_VRC_CTA_INIT_COUNT
	.align		4
        /*0024*/ 	.byte	0x02, 0x4a
	.zero		1
	.zero		1


	//----- nvinfo : EIATTR_EXIT_INSTR_OFFSETS
	.align		4
        /*0028*/ 	.byte	0x04, 0x1c
        /*002a*/ 	.short	(.L_832 - .L_831)


	//   ....[0]....
.L_831:
        /*002c*/ 	.word	0x00000010


	//----- nvinfo : EIATTR_MAX_THREADS
	.align		4
.L_832:
        /*0030*/ 	.byte	0x04, 0x05
        /*0032*/ 	.short	(.L_834 - .L_833)
.L_833:
        /*0034*/ 	.word	0x00000200
        /*0038*/ 	.word	0x00000001
        /*003c*/ 	.word	0x00000001


	//----- nvinfo : EIATTR_CBANK_PARAM_SIZE
	.align		4
.L_834:
        /*0040*/ 	.byte	0x03, 0x19
        /*0042*/ 	.short	0x0a00


	//----- nvinfo : EIATTR_PARAM_CBANK
	.align		4
        /*0044*/ 	.byte	0x04, 0x0a
        /*0046*/ 	.short	(.L_836 - .L_835)
	.align		4
.L_835:
        /*0048*/ 	.word	index@(.nv.constant0._ZN7cutlass13device_kernelIN5flash11enable_sm90INS1_16FlashAttnFwdSm90INS1_25CollectiveMainloopFwdSm90ILi2EN4cute5tupleIJNS5_1CILi1EEES8_S8_EEENS6_IJNS7_ILi192EEENS7_ILi128EEENS7_ILi64EEEEEELi64ENS_6half_tEfNS_4arch4Sm90ELb0ELb1ELb0ELb1ELb0ELb1ELb0ELb1ELb1ELb0ELb0ELb0EEENS1_21CollectiveEpilogueFwdINS6_IJSA_SC_SB_EEES9_SE_SG_Li384ELb1ELb0ELb0ELb0EEENS1_36VarlenDynamicPersistentTileSchedulerILi192ELi128ELi384ELi32ELb0ELb0ELb1ELb1ELb0ELb1EEEEEEEEEvNT_6ParamsE)
        /*004c*/ 	.short	0x0380
        /*004e*/ 	.short	0x0a00


	//----- nvinfo : EIATTR_SW_WAR
	.align		4
.L_836:
        /*0050*/ 	.byte	0x04, 0x36
        /*0052*/ 	.short	(.L_838 - .L_837)
.L_837:
        /*0054*/ 	.word	0x00000008
.L_838:


//--------------------- .nv.info._ZN7cutlass13device_kernelIN5flash11enable_sm90INS1_16FlashAttnFwdSm90INS1_25CollectiveMainloopFwdSm90ILi2EN4cute5tupleIJNS5_1CILi1EEES8_S8_EEENS6_IJNS7_ILi192EEENS7_ILi128EEENS7_ILi64EEEEEELi64ENS_6half_tEfNS_4arch4Sm90ELb1ELb0ELb0ELb0ELb0ELb0ELb0ELb1ELb1ELb0ELb0ELb0EEENS1_21CollectiveEpilogueFwdINS6_IJSA_SC_SB_EEES9_SE_SG_Li384ELb0ELb0ELb0ELb0EEENS1_30DynamicPersistentTileSchedulerILi384ELi32ELb0ELb0ELb1EEEEEEEEEvNT_6ParamsE --------------------------
	.section	.nv.info._ZN7cutlass13device_kernelIN5flash11enable_sm90INS1_16FlashAttnFwdSm90INS1_25CollectiveMainloopFwdSm90ILi2EN4cute5tupleIJNS5_1CILi1EEES8_S8_EEENS6_IJNS7_ILi192EEENS7_ILi128EEENS7_ILi64EEEEEELi64ENS_6half_tEfNS_4arch4Sm90ELb1ELb0ELb0ELb0ELb0ELb0ELb0ELb1ELb1ELb0ELb0ELb0EEENS1_21CollectiveEpilogueFwdINS6_IJSA_SC_SB_EEES9_SE_SG_Li384ELb0ELb0ELb0ELb0EEENS1_30DynamicPersistentTileSchedulerILi384ELi32ELb0ELb0ELb1EEEEEEEEEvNT_6ParamsE,"",@"SHT_CUDA_INFO"
	.sectionflags	@""
	.align	4


	//----- nvinfo : EIATTR_CUDA_API_VERSION
	.align		4
        /*0000*/ 	.byte	0x04, 0x37
        /*0002*/ 	.short	(.L_840 - .L_839)
.L_839:
        /*0004*/ 	.word	0x00000082


	//----- nvinfo : EIATTR_KPARAM_INFO
	.align		4
.L_840:
        /*0008*/ 	.byte	0x04, 0x17
        /*000a*/ 	.short	(.L_842 - .L_841)
.L_841:
        /*000c*/ 	.word	0x00000000
        /*0010*/ 	.short	0x0000
        /*0012*/ 	.short	0x0000
        /*0014*/ 	.byte	0x00, 0xf0, 0x01, 0x2e


	//----- nvinfo : EIATTR_SPARSE_MMA_MASK
	.align		4
.L_842:
        /*0018*/ 	.byte	0x03, 0x50
        /*001a*/ 	.short	0x0000


	//----- nvinfo : EIATTR_MAXREG_COUNT
	.align		4
        /*001c*/ 	.byte	0x03, 0x1b
        /*001e*/ 	.short	0x0080


	//----- nvinfo : EIATTR_MERCURY_ISA_VERSION
	.align		4
        /*0020*/ 	.byte	0x03, 0x5f
        /*0022*/ 	.short	0x0101


	//----- nvinfo : EIATTR_VRC_CTA_INIT_COUNT
	.align		4
        /*0024*/ 	.byte	0x02, 0x4a
	.zero		1
	.zero		1


	//----- nvinfo : EIATTR_EXIT_INSTR_OFFSETS
	.align		4
        /*0028*/ 	.byte	0x04, 0x1c
        /*002a*/ 	.short	(.L_844 - .L_843)


	//   ....[0]....
.L_843:
        /*002c*/ 	.word	0x00000010


	//----- nvinfo : EIATTR_MAX_THREADS
	.align		4
.L_844:
        /*0030*/ 	.byte	0x04, 0x05
        /*0032*/ 	.short	(.L_846 - .L_845)
.L_845:
        /*0034*/ 	.word	0x00000200
        /*0038*/ 	.word	0x00000001
        /*003c*/ 	.word	0x00000001


	//----- nvinfo : EIATTR_CBANK_PARAM_SIZE
	.align		4
.L_846:
        /*0040*/ 	.byte	0x03, 0x19
        /*0042*/ 	.short	0x0b80


	//----- nvinfo : EIATTR_PARAM_CBANK
	.align		4
        /*0044*/ 	.byte	0x04, 0x0a
        /*0046*/ 	.short	(.L_848 - .L_847)
	.align		4
.L_847:
        /*0048*/ 	.word	index@(.nv.constant0._ZN7cutlass13device_kernelIN5flash11enable_sm90INS1_16FlashAttnFwdSm90INS1_25CollectiveMainloopFwdSm90ILi2EN4cute5tupleIJNS5_1CILi1EEES8_S8_EEENS6_IJNS7_ILi192EEENS7_ILi128EEENS7_ILi64EEEEEELi64ENS_6half_tEfNS_4arch4Sm90ELb1ELb0ELb0ELb0ELb0ELb0ELb0ELb1ELb1ELb0ELb0ELb0EEENS1_21CollectiveEpilogueFwdINS6_IJSA_SC_SB_EEES9_SE_SG_Li384ELb0ELb0ELb0ELb0EEENS1_30DynamicPersistentTileSchedulerILi384ELi32ELb0ELb0ELb1EEEEEEEEEvNT_6ParamsE)
        /*004c*/ 	.short	0x0380
        /*004e*/ 	.short	0x0b80


	//----- nvinfo : EIATTR_SW_WAR
	.align		4
.L_848:
        /*0050*/ 	.byte	0x04, 0x36
        /*0052*/ 	.short	(.L_850 - .L_849)
.L_849:
        /*0054*/ 	.word	0x00000008
.L_850:


//--------------------- .nv.info._ZN7cutlass13device_kernelIN5flash11enable_sm90INS1_16FlashAttnFwdSm90INS1_25CollectiveMainloopFwdSm90ILi2EN4cute5tupleIJNS5_1CILi1EEES8_S8_EEENS6_IJNS7_ILi192EEENS7_ILi128EEENS7_ILi64EEEEEELi64ENS_6half_tEfNS_4arch4Sm90ELb1ELb0ELb0ELb1ELb0ELb0ELb0ELb1ELb1ELb0ELb0ELb0EEENS1_21CollectiveEpilogueFwdINS6_IJSA_SC_SB_EEES9_SE_SG_Li384ELb1ELb0ELb0ELb0EEENS1_36VarlenDynamicPersistentTileSchedulerILi192ELi128ELi384ELi32ELb0ELb0ELb1ELb1ELb1ELb1EEEEEEEEEvNT_6ParamsE --------------------------
	.section	.nv.info._ZN7cutlass13device_kernelIN5flash11enable_sm90INS1_16FlashAttnFwdSm90INS1_25CollectiveMainloopFwdSm90ILi2EN4cute5tupleIJNS5_1CILi1EEES8_S8_EEENS6_IJNS7_ILi192EEENS7_ILi128EEENS7_ILi64EEEEEELi64ENS_6half_tEfNS_4arch4Sm90ELb1ELb0ELb0ELb1ELb0ELb0ELb0ELb1ELb1ELb0ELb0ELb0EEENS1_21CollectiveEpilogueFwdINS6_IJSA_SC_SB_EEES9_SE_SG_Li384ELb1ELb0ELb0ELb0EEENS1_36VarlenDynamicPersistentTileSchedulerILi192ELi128ELi384ELi32ELb0ELb0ELb1ELb1ELb1ELb1EEEEEEEEEvNT_6ParamsE,"",@"SHT_CUDA_INFO"
	.sectionflags	@""
	.align	4


	//----- nvinfo : EIATTR_CUDA_API_VERSION
	.align		4
        /*0000*/ 	.byte	0x04, 0x37
        /*0002*/ 	.short	(.L_852 - .L_851)
.L_851:
        /*0004*/ 	.word	0x00000082


	//----- nvinfo : EIATTR_KPARAM_INFO
	.align		4
.L_852:
        /*0008*/ 	.byte	0x04, 0x17
        /*000a*/ 	.short	(.L_854 - .L_853)
.L_853:
        /*000c*/ 	.word	0x00000000
        /*0010*/ 	.short	0x0000
        /*0012*/ 	.short	0x0000
        /*0014*/ 	.byte	0x00, 0xf0, 0x01, 0x28


	//----- nvinfo : EIATTR_SPARSE_MMA_MASK
	.align		4
.L_854:
        /*0018*/ 	.byte	0x03, 0x50
        /*001a*/ 	.short	0x0000


	//----- nvinfo : EIATTR_MAXREG_COUNT
	.align		4
        /*001c*/ 	.byte	0x03, 0x1b
        /*001e*/ 	.short	0x0080


	//----- nvinfo : EIATTR_MERCURY_ISA_VERSION
	.align		4
        /*0020*/ 	.byte	0x03, 0x5f
        /*0022*/ 	.short	0x0101


	//----- nvinfo : EIATTR_VRC_CTA_INIT_COUNT
	.align		4
        /*0024*/ 	.byte	0x02, 0x4a
	.zero		1
	.zero		1


	//----- nvinfo : EIATTR_EXIT_INSTR_OFFSETS
	.align		4
        /*0028*/ 	.byte	0x04, 0x1c
        /*002a*/ 	.short	(.L_856 - .L_855)


	//   ....[0]....
.L_855:
        /*002c*/ 	.word	0x00000010


	//----- nvinfo : EIATTR_MAX_THREADS
	.align		4
.L_856:
        /*0030*/ 	.byte	0x04, 0x05
        /*0032*/ 	.short	(.L_858 - .L_857)
.L_857:
        /*0034*/ 	.word	0x00000200
        /*0038*/ 	.word	0x00000001
        /*003c*/ 	.word	0x00000001


	//----- nvinfo : EIATTR_CBANK_PARAM_SIZE
	.align		4
.L_858:
        /*0040*/ 	.byte	0x03, 0x19
        /*0042*/ 	.short	0x0a00


	//----- nvinfo : EIATTR_PARAM_CBANK
	.align		4
        /*0044*/ 	.byte	0x04, 0x0a
        /*0046*/ 	.short	(.L_860 - .L_859)
	.align		4
.L_859:
        /*0048*/ 	.word	index@(.nv.constant0._ZN7cutlass13device_kernelIN5flash11enable_sm90INS1_16FlashAttnFwdSm90INS1_25CollectiveMainloopFwdSm90ILi2EN4cute5tupleIJNS5_1CILi1EEES8_S8_EEENS6_IJNS7_ILi192EEENS7_ILi128EEENS7_ILi64EEEEEELi64ENS_6half_tEfNS_4arch4Sm90ELb1ELb0ELb0ELb1ELb0ELb0ELb0ELb1ELb1ELb0ELb0ELb0EEENS1_21CollectiveEpilogueFwdINS6_IJSA_SC_SB_EEES9_SE_SG_Li384ELb1ELb0ELb0ELb0EEENS1_36VarlenDynamicPersistentTileSchedulerILi192ELi128ELi384ELi32ELb0ELb0ELb1ELb1ELb1ELb1EEEEEEEEEvNT_6ParamsE)
        /*004c*/ 	.short	0x0380
        /*004e*/ 	.short	0x0a00


	//----- nvinfo : EIATTR_SW_WAR
	.align		4
.L_860:
        /*0050*/ 	.byte	0x04, 0x36
        /*0052*/ 	.short	(.L_862 - .L_861)
.L_861:
        /*0054*/ 	.word	0x00000008
.L_862:


//--------------------- .nv.info._ZN7cutlass13device_kernelIN5flash11enable_sm90INS1_16FlashAttnFwdSm90INS1_25CollectiveMainloopFwdSm90ILi2EN4cute5tupleIJNS5_1CILi1EEES8_S8_EEENS6_IJNS7_ILi192EEENS7_ILi128EEENS7_ILi64EEEEEELi64ENS_6half_tEfNS_4arch4Sm90ELb1ELb0ELb0ELb1ELb0ELb1ELb0ELb1ELb1ELb0ELb0ELb0EEENS1_21CollectiveEpilogueFwdINS6_IJSA_SC_SB_EEES9_SE_SG_Li384ELb1ELb0ELb0ELb0EEENS1_36VarlenDynamicPersistentTileSchedulerILi192ELi128ELi384ELi32ELb0ELb0ELb1ELb1ELb1ELb1EEEEEEEEEvNT_6ParamsE --------------------------
	.section	.nv.info._ZN7cutlass13device_kernelIN5flash11enable_sm90INS1_16FlashAttnFwdSm90INS1_25CollectiveMainloopFwdSm90ILi2EN4cute5tupleIJNS5_1CILi1EEES8_S8_EEENS6_IJNS7_ILi192EEENS7_ILi128EEENS7_ILi64EEEEEELi64ENS_6half_tEfNS_4arch4Sm90ELb1ELb0ELb0ELb1ELb0ELb1ELb0ELb1ELb1ELb0ELb0ELb0EEENS1_21CollectiveEpilogueFwdINS6_IJSA_SC_SB_EEES9_SE_SG_Li384ELb1ELb0ELb0ELb0EEENS1_36VarlenDynamicPersistentTileSchedulerILi192ELi128ELi384ELi32ELb0ELb0ELb1ELb1ELb1ELb1EEEEEEEEEvNT_6ParamsE,"",@"SHT_CUDA_INFO"
	.sectionflags	@""
	.align	4


	//----- nvinfo : EIATTR_CUDA_API_VERSION
	.align		4
        /*0000*/ 	.byte	0x04, 0x37
        /*0002*/ 	.short	(.L_864 - .L_863)
.L_863:
        /*0004*/ 	.word	0x00000082


	//----- nvinfo : EIATTR_KPARAM_INFO
	.align		4
.L_864:
        /*0008*/ 	.byte	0x04, 0x17
        /*000a*/ 	.short	(.L_866 - .L_865)
.L_865:
        /*000c*/ 	.word	0x00000000
        /*0010*/ 	.short	0x0000
        /*0012*/ 	.short	0x0000
        /*0014*/ 	.byte	0x00, 0xf0, 0x01, 0x28


	//----- nvinfo : EIATTR_SPARSE_MMA_MASK
	.align		4
.L_866:
        /*0018*/ 	.byte	0x03, 0x50
        /*001a*/ 	.short	0x0000


	//----- nvinfo : EIATTR_MAXREG_COUNT
	.align		4
        /*001c*/ 	.byte	0x03, 0x1b
        /*001e*/ 	.short	0x0080


	//----- nvinfo : EIATTR_MERCURY_ISA_VERSION
	.align		4
        /*0020*/ 	.byte	0x03, 0x5f
        /*0022*/ 	.short	0x0101


	//----- nvinfo : EIATTR_VRC_CTA_INIT_COUNT
	.align		4
        /*0024*/ 	.byte	0x02, 0x4a
	.zero		1
	.zero		1


	//----- nvinfo : EIATTR_EXIT_INSTR_OFFSETS
	.align		4
        /*0028*/ 	.byte	0x04, 0x1c
        /*002a*/ 	.short	(.L_868 - .L_867)


	//   ....[0]....
.L_867:
        /*002c*/ 	.word	0x00000010


	//----- nvinfo : EIATTR_MAX_THREADS
	.align		4
.L_868:
        /*0030*/ 	.byte	0x04, 0x05
        /*0032*/ 	.short	(.L_870 - .L_869)
.L_869:
        /*0034*/ 	.word	0x00000200
        /*0038*/ 	.word	0x00000001
        /*003c*/ 	.word	0x00000001


	//----- nvinfo : EIATTR_CBANK_PARAM_SIZE
	.align		4
.L_870:
        /*0040*/ 	.byte	0x03, 0x19
        /*0042*/ 	.short	0x0a00


	//----- nvinfo : EIATTR_PARAM_CBANK
	.align		4
        /*0044*/ 	.byte	0x04, 0x0a
        /*0046*/ 	.short	(.L_872 - .L_871)
	.align		4
.L_871:
        /*0048*/ 	.word	index@(.nv.constant0._ZN7cutlass13device_kernelIN5flash11enable_sm90INS1_16FlashAttnFwdSm90INS1_25CollectiveMainloopFwdSm90ILi2EN4cute5tupleIJNS5_1CILi1EEES8_S8_EEENS6_IJNS7_ILi192EEENS7_ILi128EEENS7_ILi64EEEEEELi64ENS_6half_tEfNS_4arch4Sm90ELb1ELb0ELb0ELb1ELb0ELb1ELb0ELb1ELb1ELb0ELb0ELb0EEENS1_21CollectiveEpilogueFwdINS6_IJSA_SC_SB_EEES9_SE_SG_Li384ELb1ELb0ELb0ELb0EEENS1_36VarlenDynamicPersistentTileSchedulerILi192ELi128ELi384ELi32ELb0ELb0ELb1ELb1ELb1ELb1EEEEEEEEEvNT_6ParamsE)
        /*004c*/ 	.short	0x0380
        /*004e*/ 	.short	0x0a00


	//----- nvinfo : EIATTR_SW_WAR
	.align		4
.L_872:
        /*0050*/ 	.byte	0x04, 0x36
        /*0052*/ 	.short	(.L_874 - .L_873)
.L_873:
        /*0054*/ 	.word	0x00000008
.L_874:


//--------------------- .nv.callgraph             --------------------------
	.section	.nv.callgraph,"",@"SHT_CUDA_CALLGRAPH"
	.align	4
	.sectionentsize	8
	.align		4
        /*0000*/ 	.word	0x00000000
	.align		4
        /*0004*/ 	.word	0xffffffff
	.align		4
        /*0008*/ 	.word	0x00000000
	.align		4
        /*000c*/ 	.word	0xfffffffe
	.align		4
        /*0010*/ 	.word	0x00000000
	.align		4
        /*0014*/ 	.word	0xfffffffd
	.align		4
        /*0018*/ 	.word	0x00000000
	.align		4
        /*001c*/ 	.word	0xfffffffc


//--------------------- .nv.constant4             --------------------------
	.section	.nv.constant4,"a",@progbits
	.align	8
	.align		8
.nv.constant4:
        /*0000*/ 	.dword	_ZN66_INTERNAL_aec521c8_30_flash_fwd_hdimall_fp16_sm90_cu_21e1f8cb_36944cuda3std3__45__cpo5beginE
	.align		8
        /*0008*/ 	.dword	_ZN66_INTERNAL_aec521c8_30_flash_fwd_hdimall_fp16_sm90_cu_21e1f8cb_36944cuda3std3__45__cpo3endE
	.align		8
        /*0010*/ 	.dword	_ZN66_INTERNAL_aec521c8_30_flash_fwd_hdimall_fp16_sm90_cu_21e1f8cb_36944cuda3std3__45__cpo6cbeginE
	.align		8
        /*0018*/ 	.dword	_ZN66_INTERNAL_aec521c8_30_flash_fwd_hdimall_fp16_sm90_cu_21e1f8cb_36944cuda3std3__45__cpo4cendE
	.align		8
        /*0020*/ 	.dword	_ZN66_INTERNAL_aec521c8_30_flash_fwd_hdimall_fp16_sm90_cu_21e1f8cb_36944cuda3std3__468_GLOBAL__N__aec521c8_30_flash_fwd_hdimall_fp16_sm90_cu_21e1f8cb_36946ignoreE
	.align		8
        /*0028*/ 	.dword	_ZN66_INTERNAL_aec521c8_30_flash_fwd_hdimall_fp16_sm90_cu_21e1f8cb_36944cuda3std3__419piecewise_constructE
	.align		8
        /*0030*/ 	.dword	_ZN66_INTERNAL_aec521c8_30_flash_fwd_hdimall_fp16_sm90_cu_21e1f8cb_36944cuda3std3__48in_placeE
	.align		8
        /*0038*/ 	.dword	_ZN66_INTERNAL_aec521c8_30_flash_fwd_hdimall_fp16_sm90_cu_21e1f8cb_36944cuda3std6ranges3__45__cpo4swapE
	.align		8
        /*0040*/ 	.dword	_ZN66_INTERNAL_aec521c8_30_flash_fwd_hdimall_fp16_sm90_cu_21e1f8cb_36944cuda3std6ranges3__45__cpo9iter_moveE
	.align		8
        /*0048*/ 	.dword	_ZN66_INTERNAL_aec521c8_30_flash_fwd_hdimall_fp16_sm90_cu_21e1f8cb_36944cute7productE
	.align		8
        /*0050*/ 	.dword	_ZN66_INTERNAL_aec521c8_30_flash_fwd_hdimall_fp16_sm90_cu_21e1f8cb_36944cute1_E


//--------------------- .text._ZN7cutlass13device_kernelIN5flash11enable_sm90INS1_16FlashAttnFwdSm90INS1_25CollectiveMainloopFwdSm90ILi2EN4cute5tupleIJNS5_1CILi1EEES8_S8_EEENS6_IJNS7_ILi128EEENS7_ILi80EEENS7_ILi256EEEEEELi256ENS_6half_tEfNS_4arch4Sm90ELb0ELb0ELb0ELb0ELb0ELb0ELb0ELb1ELb1ELb0ELb0ELb0EEENS1_21CollectiveEpilogueFwdINS6_IJSA_SC_SB_EEES9_SE_SG_Li256ELb0ELb0ELb0ELb0EEENS1_29StaticPersistentTileSchedulerILb0EEEEEEEEEvNT_6ParamsE --------------------------
	.section	.text._ZN7cutlass13device_kernelIN5flash11enable_sm90INS1_16FlashAttnFwdSm90INS1_25CollectiveMainloopFwdSm90ILi2EN4cute5tupleIJNS5_1CILi1EEES8_S8_EEENS6_IJNS7_ILi128EEENS7_ILi80EEENS7_ILi256EEEEEELi256ENS_6half_tEfNS_4arch4Sm90ELb0ELb0ELb0ELb0ELb0ELb0ELb0ELb1ELb1ELb0ELb0ELb0EEENS1_21CollectiveEpilogueFwdINS6_IJSA_SC_SB_EEES9_SE_SG_Li256ELb0ELb0ELb0ELb0EEENS1_29StaticPersistentTileSchedulerILb0EEEEEEEEEvNT_6ParamsE,"ax",@progbits
	.align	128
.text._ZN7cutlass13device_kernelIN5flash11enable_sm90INS1_16FlashAttnFwdSm90INS1_25CollectiveMainloopFwdSm90ILi2EN4cute5tupleIJNS5_1CILi1EEES8_S8_EEENS6_IJNS7_ILi128EEENS7_ILi80EEENS7_ILi256EEEEEELi256ENS_6half_tEfNS_4arch4Sm90ELb0ELb0ELb0ELb0ELb0ELb0ELb0ELb1ELb1ELb0ELb0ELb0EEENS1_21CollectiveEpilogueFwdINS6_IJSA_SC_SB_EEES9_SE_SG_Li256ELb0ELb0ELb0ELb0EEENS1_29StaticPersistentTileSchedulerILb0EEEEEEEEEvNT_6ParamsE:
        .type           _ZN7cutlass13device_kernelIN5flash11enable_sm90INS1_16FlashAttnFwdSm90INS1_25CollectiveMainloopFwdSm90ILi2EN4cute5tupleIJNS5_1CILi1EEES8_S8_EEENS6_IJNS7_ILi128EEENS7_ILi80EEENS7_ILi256EEEEEELi256ENS_6half_tEfNS_4arch4Sm90ELb0ELb0ELb0ELb0ELb0ELb0ELb0ELb1ELb1ELb0ELb0ELb0EEENS1_21CollectiveEpilogueFwdINS6_IJSA_SC_SB_EEES9_SE_SG_Li256ELb0ELb0ELb0ELb0EEENS1_29StaticPersistentTileSchedulerILb0EEEEEEEEEvNT_6ParamsE,@function
        .size           _ZN7cutlass13device_kernelIN5flash11enable_sm90INS1_16FlashAttnFwdSm90INS1_25CollectiveMainloopFwdSm90ILi2EN4cute5tupleIJNS5_1CILi1EEES8_S8_EEENS6_IJNS7_ILi128EEENS7_ILi80EEENS7_ILi256EEEEEELi256ENS_6half_tEfNS_4arch4Sm90ELb0ELb0ELb0ELb0ELb0ELb0ELb0ELb1ELb1ELb0ELb0ELb0EEENS1_21CollectiveEpilogueFwdINS6_IJSA_SC_SB_EEES9_SE_SG_Li256ELb0ELb0ELb0ELb0EEENS1_29StaticPersistentTileSchedulerILb0EEEEEEEEEvNT_6ParamsE,(.L_x_48 - _ZN7cutlass13device_kernelIN5flash11enable_sm90INS1_16FlashAttnFwdSm90INS1_25CollectiveMainloopFwdSm90ILi2EN4cute5tupleIJNS5_1CILi1EEES8_S8_EEENS6_IJNS7_ILi128EEENS7_ILi80EEENS7_ILi256EEEEEELi256ENS_6half_tEfNS_4arch4Sm90ELb0ELb0ELb0ELb0ELb0ELb0ELb0ELb1ELb1ELb0ELb0ELb0EEENS1_21CollectiveEpilogueFwdINS6_IJSA_SC_SB_EEES9_SE_SG_Li256ELb0ELb0ELb0ELb0EEENS1_29StaticPersistentTileSchedulerILb0EEEEEEEEEvNT_6ParamsE)
        .other          _ZN7cutlass13device_kernelIN5flash11enable_sm90INS1_16FlashAttnFwdSm90INS1_25CollectiveMainloopFwdSm90ILi2EN4cute5tupleIJNS5_1CILi1EEES8_S8_EEENS6_IJNS7_ILi128EEENS7_ILi80EEENS7_ILi256EEEEEELi256ENS_6half_tEfNS_4arch4Sm90ELb0ELb0ELb0ELb0ELb0ELb0ELb0ELb1ELb1ELb0ELb0ELb0EEENS1_21CollectiveEpilogueFwdINS6_IJSA_SC_SB_EEES9_SE_SG_Li256ELb0ELb0ELb0ELb0EEENS1_29StaticPersistentTileSchedulerILb0EEEEEEEEEvNT_6ParamsE,@"STO_CUDA_ENTRY STV_DEFAULT"
_ZN7cutlass13device_kernelIN5flash11enable_sm90INS1_16FlashAttnFwdSm90INS1_25CollectiveMainloopFwdSm90ILi2EN4cute5tupleIJNS5_1CILi1EEES8_S8_EEENS6_IJNS7_ILi128EEENS7_ILi80EEENS7_ILi256EEEEEELi256ENS_6half_tEfNS_4arch4Sm90ELb0ELb0ELb0ELb0ELb0ELb0ELb0ELb1ELb1ELb0ELb0ELb0EEENS1_21CollectiveEpilogueFwdINS6_IJSA_SC_SB_EEES9_SE_SG_Li256ELb0ELb0ELb0ELb0EEENS1_29StaticPersistentTileSchedulerILb0EEEEEEEEEvNT_6ParamsE:
[----:B------:R-:W-:Y:S01]  /*0000*/  LDC R1, c[0x0][0x37c] ;  /* 0x0000df00ff017b82 */ /* 0x000fe20000000800 */
[----:B------:R-:W-:Y:S05]  /*0010*/  EXIT ;  /* 0x000000000000794d */ /* 0x000fea0003800000 */
.L_x_0:
[----:B------:R-:W-:-:S00]  /*0020*/  BRA `(.L_x_0) ;  /* 0xfffffffc00fc7947 */ /* 0x000fc0000383ffff */
[----:B------:R-:W-:-:S00]  /*0030*/  NOP ;  /* 0x0000000000007918 */ /* 0x000fc00000000000 */
        /* <DEDUP_REMOVED lines=12> */
.L_x_48:


//--------------------- .text._ZN7cutlass13device_kernelIN5flash11enable_sm90INS1_16FlashAttnFwdSm90INS1_25CollectiveMainloopFwdSm90ILi2EN4cute5tupleIJNS5_1CILi2EEENS7_ILi1EEES9_EEENS6_IJNS7_ILi128EEENS7_ILi80EEENS7_ILi256EEEEEELi256ENS_6half_tEfNS_4arch4Sm90ELb0ELb0ELb0ELb0ELb0ELb0ELb0ELb1ELb1ELb0ELb0ELb0EEENS1_21CollectiveEpilogueFwdINS6_IJSB_SD_SC_EEESA_SF_SH_Li256ELb0ELb0ELb0ELb0EEENS1_29StaticPersistentTileSchedulerILb0EEEEEEEEEvNT_6ParamsE --------------------------
	.section	.text._ZN7cutlass13device_kernelIN5flash11enable_sm90INS1_16FlashAttnFwdSm90INS1_25CollectiveMainloopFwdSm90ILi2EN4cute5tupleIJNS5_1CILi2EEENS7_ILi1EEES9_EEENS6_IJNS7_ILi128EEENS7_ILi80EEENS7_ILi256EEEEEELi256ENS_6half_tEfNS_4arch4Sm90ELb0ELb0ELb0ELb0ELb0ELb0ELb0ELb1ELb1ELb0ELb0ELb0EEENS1_21CollectiveEpilogueFwdINS6_IJSB_SD_SC_EEESA_SF_SH_Li256ELb0ELb0ELb0ELb0EEENS1_29StaticPersistentTileSchedulerILb0EEEEEEEEEvNT_6ParamsE,"ax",@progbits
	.align	128
.text._ZN7cutlass13device_kernelIN5flash11enable_sm90INS1_16FlashAttnFwdSm90INS1_25CollectiveMainloopFwdSm90ILi2EN4cute5tupleIJNS5_1CILi2EEENS7_ILi1EEES9_EEENS6_IJNS7_ILi128EEENS7_ILi80EEENS7_ILi256EEEEEELi256ENS_6half_tEfNS_4arch4Sm90ELb0ELb0ELb0ELb0ELb0ELb0ELb0ELb1ELb1ELb0ELb0ELb0EEENS1_21CollectiveEpilogueFwdINS6_IJSB_SD_SC_EEESA_SF_SH_Li256ELb0ELb0ELb0ELb0EEENS1_29StaticPersistentTileSchedulerILb0EEEEEEEEEvNT_6ParamsE:
        .type           _ZN7cutlass13device_kernelIN5flash11enable_sm90INS1_16FlashAttnFwdSm90INS1_25CollectiveMainloopFwdSm90ILi2EN4cute5tupleIJNS5_1CILi2EEENS7_ILi1EEES9_EEENS6_IJNS7_ILi128EEENS7_ILi80EEENS7_ILi256EEEEEELi256ENS_6half_tEfNS_4arch4Sm90ELb0ELb0ELb0ELb0ELb0ELb0ELb0ELb1ELb1ELb0ELb0ELb0EEENS1_21CollectiveEpilogueFwdINS6_IJSB_SD_SC_EEESA_SF_SH_Li256ELb0ELb0ELb0ELb0EEENS1_29StaticPersistentTileSchedulerILb0EEEEEEEEEvNT_6ParamsE,@function
        .size           _ZN7cutlass13device_kernelIN5flash11enable_sm90INS1_16FlashAttnFwdSm90INS1_25CollectiveMainloopFwdSm90ILi2EN4cute5tupleIJNS5_1CILi2EEENS7_ILi1EEES9_EEENS6_IJNS7_ILi128EEENS7_ILi80EEENS7_ILi256EEEEEELi256ENS_6half_tEfNS_4arch4Sm90ELb0ELb0ELb0ELb0ELb0ELb0ELb0ELb1ELb1ELb0ELb0ELb0EEENS1_21CollectiveEpilogueFwdINS6_IJSB_SD_SC_EEESA_SF_SH_Li256ELb0ELb0ELb0ELb0EEENS1_29StaticPersistentTileSchedulerILb0EEEEEEEEEvNT_6ParamsE,(.L_x_49 - _ZN7cutlass13device_kernelIN5flash11enable_sm90INS1_16FlashAttnFwdSm90INS1_25CollectiveMainloopFwdSm90ILi2EN4cute5tupleIJNS5_1CILi2EEENS7_ILi1EEES9_EEENS6_IJNS7_ILi128EEENS7_ILi80EEENS7_ILi256EEEEEELi256ENS_6half_tEfNS_4arch4Sm90ELb0ELb0ELb0ELb0ELb0ELb0ELb0ELb1ELb1ELb0ELb0ELb0EEENS1_21CollectiveEpilogueFwdINS6_IJSB_SD_SC_EEESA_SF_SH_Li256ELb0ELb0ELb0ELb0EEENS1_29StaticPersistentTileSchedulerILb0EEEEEEEEEvNT_6ParamsE)
        .other          _ZN7cutlass13device_kernelIN5flash11enable_sm90INS1_16FlashAttnFwdSm90INS1_25CollectiveMainloopFwdSm90ILi2EN4cute5tupleIJNS5_1CILi2EEENS7_ILi1EEES9_EEENS6_IJNS7_ILi128EEENS7_ILi80EEENS7_ILi256EEEEEELi256ENS_6half_tEfNS_4arch4Sm90ELb0ELb0ELb0ELb0ELb0ELb0ELb0ELb1ELb1ELb0ELb0ELb0EEENS1_21CollectiveEpilogueFwdINS6_IJSB_SD_SC_EEESA_SF_SH_Li256ELb0ELb0ELb0ELb0EEENS1_29StaticPersistentTileSchedulerILb0EEEEEEEEEvNT_6ParamsE,@"STO_CUDA_ENTRY STV_DEFAULT"
_ZN7cutlass13device_kernelIN5flash11enable_sm90INS1_16FlashAttnFwdSm90INS1_25CollectiveMainloopFwdSm90ILi2EN4cute5tupleIJNS5_1CILi2EEENS7_ILi1EEES9_EEENS6_IJNS7_ILi128EEENS7_ILi80EEENS7_ILi256EEEEEELi256ENS_6half_tEfNS_4arch4Sm90ELb0ELb0ELb0ELb0ELb0ELb0ELb0ELb1ELb1ELb0ELb0ELb0EEENS1_21CollectiveEpilogueFwdINS6_IJSB_SD_SC_EEESA_SF_SH_Li256ELb0ELb0ELb0ELb0EEENS1_29StaticPersistentTileSchedulerILb0EEEEEEEEEvNT_6ParamsE:
[----:B------:R-:W-:Y:S01]  /*0000*/  LDC R1, c[0x0][0x37c] ;  /* 0x0000df00ff017b82 */ /* 0x000fe20000000800 */
[----:B------:R-:W-:Y:S05]  /*0010*/  EXIT ;  /* 0x000000000000794d */ /* 0x000fea0003800000 */
.L_x_1:
        /* <DEDUP_REMOVED lines=14> */
.L_x_49:


//--------------------- .text._ZN7cutlass13device_kernelIN5flash11enable_sm90INS1_16FlashAttnFwdSm90INS1_25CollectiveMainloopFwdSm90ILi2EN4cute5tupleIJNS5_1CILi1EEES8_S8_EEENS6_IJNS7_ILi128EEENS7_ILi80EEENS7_ILi256EEEEEELi256ENS_6half_tEfNS_4arch4Sm90ELb0ELb0ELb0ELb1ELb0ELb0ELb0ELb1ELb1ELb0ELb0ELb0EEENS1_21CollectiveEpilogueFwdINS6_IJSA_SC_SB_EEES9_SE_SG_Li256ELb1ELb0ELb0ELb0EEENS1_36VarlenDynamicPersistentTileSchedulerILi128ELi80ELi256ELi32ELb0ELb0ELb1ELb0ELb1ELb1EEEEEEEEEvNT_6ParamsE --------------------------
	.section	.text._ZN7cutlass13device_kernelIN5flash11enable_sm90INS1_16FlashAttnFwdSm90INS1_25CollectiveMainloopFwdSm90ILi2EN4cute5tupleIJNS5_1CILi1EEES8_S8_EEENS6_IJNS7_ILi128EEENS7_ILi80EEENS7_ILi256EEEEEELi256ENS_6half_tEfNS_4arch4Sm90ELb0ELb0ELb0ELb1ELb0ELb0ELb0ELb1ELb1ELb0ELb0ELb0EEENS1_21CollectiveEpilogueFwdINS6_IJSA_SC_SB_EEES9_SE_SG_Li256ELb1ELb0ELb0ELb0EEENS1_36VarlenDynamicPersistentTileSchedulerILi128ELi80ELi256ELi32ELb0ELb0ELb1ELb0ELb1ELb1EEEEEEEEEvNT_6ParamsE,"ax",@progbits
	.align	128
.text._ZN7cutlass13device_kernelIN5flash11enable_sm90INS1_16FlashAttnFwdSm90INS1_25CollectiveMainloopFwdSm90ILi2EN4cute5tupleIJNS5_1CILi1EEES8_S8_EEENS6_IJNS7_ILi128EEENS7_ILi80EEENS7_ILi256EEEEEELi256ENS_6half_tEfNS_4arch4Sm90ELb0ELb0ELb0ELb1ELb0ELb0ELb0ELb1ELb1ELb0ELb0ELb0EEENS1_21CollectiveEpilogueFwdINS6_IJSA_SC_SB_EEES9_SE_SG_Li256ELb1ELb0ELb0ELb0EEENS1_36VarlenDynamicPersistentTileSchedulerILi128ELi80ELi256ELi32ELb0ELb0ELb1ELb0ELb1ELb1EEEEEEEEEvNT_6ParamsE:
        .type           _ZN7cutlass13device_kernelIN5flash11enable_sm90INS1_16FlashAttnFwdSm90INS1_25CollectiveMainloopFwdSm90ILi2EN4cute5tupleIJNS5_1CILi1EEES8_S8_EEENS6_IJNS7_ILi128EEENS7_ILi80EEENS7_ILi256EEEEEELi256ENS_6half_tEfNS_4arch4Sm90ELb0ELb0ELb0ELb1ELb0ELb0ELb0ELb1ELb1ELb0ELb0ELb0EEENS1_21CollectiveEpilogueFwdINS6_IJSA_SC_SB_EEES9_SE_SG_Li256ELb1ELb0ELb0ELb0EEENS1_36VarlenDynamicPersistentTileSchedulerILi128ELi80ELi256ELi32ELb0ELb0ELb1ELb0ELb1ELb1EEEEEEEEEvNT_6ParamsE,@function
        .size           _ZN7cutlass13device_kernelIN5flash11enable_sm90INS1_16FlashAttnFwdSm90INS1_25CollectiveMainloopFwdSm90ILi2EN4cute5tupleIJNS5_1CILi1EEES8_S8_EEENS6_IJNS7_ILi128EEENS7_ILi80EEENS7_ILi256EEEEEELi256ENS_6half_tEfNS_4arch4Sm90ELb0ELb0ELb0ELb1ELb0ELb0ELb0ELb1ELb1ELb0ELb0ELb0EEENS1_21CollectiveEpilogueFwdINS6_IJSA_SC_SB_EEES9_SE_SG_Li256ELb1ELb0ELb0ELb0EEENS1_36VarlenDynamicPersistentTileSchedulerILi128ELi80ELi256ELi32ELb0ELb0ELb1ELb0ELb1ELb1EEEEEEEEEvNT_6ParamsE,(.L_x_50 - _ZN7cutlass13device_kernelIN5flash11enable_sm90INS1_16FlashAttnFwdSm90INS1_25CollectiveMainloopFwdSm90ILi2EN4cute5tupleIJNS5_1CILi1EEES8_S8_EEENS6_IJNS7_ILi128EEENS7_ILi80EEENS7_ILi256EEEEEELi256ENS_6half_tEfNS_4arch4Sm90ELb0ELb0ELb0ELb1ELb0ELb0ELb0ELb1ELb1ELb0ELb0ELb0EEENS1_21CollectiveEpilogueFwdINS6_IJSA_SC_SB_EEES9_SE_SG_Li256ELb1ELb0ELb0ELb0EEENS1_36VarlenDynamicPersistentTileSchedulerILi128ELi80ELi256ELi32ELb0ELb0ELb1ELb0ELb1ELb1EEEEEEEEEvNT_6ParamsE)
        .other          _ZN7cutlass13device_kernelIN5flash11enable_sm90INS1_16FlashAttnFwdSm90INS1_25CollectiveMainloopFwdSm90ILi2EN4cute5tupleIJNS5_1CILi1EEES8_S8_EEENS6_IJNS7_ILi128EEENS7_ILi80EEENS7_ILi256EEEEEELi256ENS_6half_tEfNS_4arch4Sm90ELb0ELb0ELb0ELb1ELb0ELb0ELb0ELb1ELb1ELb0ELb0ELb0EEENS1_21CollectiveEpilogueFwdINS6_IJSA_SC_SB_EEES9_SE_SG_Li256ELb1ELb0ELb0ELb0EEENS1_36VarlenDynamicPersistentTileSchedulerILi128ELi80ELi256ELi32ELb0ELb0ELb1ELb0ELb1ELb1EEEEEEEEEvNT_6ParamsE,@"STO_CUDA_ENTRY STV_DEFAULT"
_ZN7cutlass13device_kernelIN5flash11enable_sm90INS1_16FlashAttnFwdSm90INS1_25CollectiveMainloopFwdSm90ILi2EN4cute5tupleIJNS5_1CILi1EEES8_S8_EEENS6_IJNS7_ILi128EEENS7_ILi80EEENS7_ILi256EEEEEELi256ENS_6half_tEfNS_4arch4Sm90ELb0ELb0ELb0ELb1ELb0ELb0ELb0ELb1ELb1ELb0ELb0ELb0EEENS1_21CollectiveEpilogueFwdINS6_IJSA_SC_SB_EEES9_SE_SG_Li256ELb1ELb0ELb0ELb0EEENS1_36VarlenDynamicPersistentTileSchedulerILi128ELi80ELi256ELi32ELb0ELb0ELb1ELb0ELb1ELb1EEEEEEEEEvNT_6ParamsE:
[----:B------:R-:W-:Y:S01]  /*0000*/  LDC R1, c[0x0][0x37c] ;  /* 0x0000df00ff017b82 */ /* 0x000fe20000000800 */
[----:B------:R-:W-:Y:S05]  /*0010*/  EXIT ;  /* 0x000000000000794d */ /* 0x000fea0003800000 */
.L_x_2:
        /* <DEDUP_REMOVED lines=14> */
.L_x_50:


//--------------------- .text._ZN7cutlass13device_kernelIN5flash11enable_sm90INS1_16FlashAttnFwdSm90INS1_25CollectiveMainloopFwdSm90ILi2EN4cute5tupleIJNS5_1CILi1EEES8_S8_EEENS6_IJNS7_ILi128EEENS7_ILi80EEENS7_ILi256EEEEEELi256ENS_6half_tEfNS_4arch4Sm90ELb0ELb0ELb0ELb1ELb0ELb1ELb0ELb1ELb1ELb0ELb0ELb0EEENS1_21CollectiveEpilogueFwdINS6_IJSA_SC_SB_EEES9_SE_SG_Li256ELb1ELb0ELb0ELb0EEENS1_36VarlenDynamicPersistentTileSchedulerILi128ELi80ELi256ELi32ELb0ELb0ELb1ELb0ELb1ELb1EEEEEEEEEvNT_6ParamsE --------------------------
	.section	.text._ZN7cutlass13device_kernelIN5flash11enable_sm90INS1_16FlashAttnFwdSm90INS1_25CollectiveMainloopFwdSm90ILi2EN4cute5tupleIJNS5_1CILi1EEES8_S8_EEENS6_IJNS7_ILi128EEENS7_ILi80EEENS7_ILi256EEEEEELi256ENS_6half_tEfNS_4arch4Sm90ELb0ELb0ELb0ELb1ELb0ELb1ELb0ELb1ELb1ELb0ELb0ELb0EEENS1_21CollectiveEpilogueFwdINS6_IJSA_SC_SB_EEES9_SE_SG_Li256ELb1ELb0ELb0ELb0EEENS1_36VarlenDynamicPersistentTileSchedulerILi128ELi80ELi256ELi32ELb0ELb0ELb1ELb0ELb1ELb1EEEEEEEEEvNT_6ParamsE,"ax",@progbits
	.align	128
.text._ZN7cutlass13device_kernelIN5flash11enable_sm90INS1_16FlashAttnFwdSm90INS1_25CollectiveMainloopFwdSm90ILi2EN4cute5tupleIJNS5_1CILi1EEES8_S8_EEENS6_IJNS7_ILi128EEENS7_ILi80EEENS7_ILi256EEEEEELi256ENS_6half_tEfNS_4arch4Sm90ELb0ELb0ELb0ELb1ELb0ELb1ELb0ELb1ELb1ELb0ELb0ELb0EEENS1_21CollectiveEpilogueFwdINS6_IJSA_SC_SB_EEES9_SE_SG_Li256ELb1ELb0ELb0ELb0EEENS1_36VarlenDynamicPersistentTileSchedulerILi128ELi80ELi256ELi32ELb0ELb0ELb1ELb0ELb1ELb1EEEEEEEEEvNT_6ParamsE:
        .type           _ZN7cutlass13device_kernelIN5flash11enable_sm90INS1_16FlashAttnFwdSm90INS1_25CollectiveMainloopFwdSm90ILi2EN4cute5tupleIJNS5_1CILi1EEES8_S8_EEENS6_IJNS7_ILi128EEENS7_ILi80EEENS7_ILi256EEEEEELi256ENS_6half_tEfNS_4arch4Sm90ELb0ELb0ELb0ELb1ELb0ELb1ELb0ELb1ELb1ELb0ELb0ELb0EEENS1_21CollectiveEpilogueFwdINS6_IJSA_SC_SB_EEES9_SE_SG_Li256ELb1ELb0ELb0ELb0EEENS1_36VarlenDynamicPersistentTileSchedulerILi128ELi80ELi256ELi32ELb0ELb0ELb1ELb0ELb1ELb1EEEEEEEEEvNT_6ParamsE,@function
        .size           _ZN7cutlass13device_kernelIN5flash11enable_sm90INS1_16FlashAttnFwdSm90INS1_25CollectiveMainloopFwdSm90ILi2EN4cute5tupleIJNS5_1CILi1EEES8_S8_EEENS6_IJNS7_ILi128EEENS7_ILi80EEENS7_ILi256EEEEEELi256ENS_6half_tEfNS_4arch4Sm90ELb0ELb0ELb0ELb1ELb0ELb1ELb0ELb1ELb1ELb0ELb0ELb0EEENS1_21CollectiveEpilogueFwdINS6_IJSA_SC_SB_EEES9_SE_SG_Li256ELb1ELb0ELb0ELb0EEENS1_36VarlenDynamicPersistentTileSchedulerILi128ELi80ELi256ELi32ELb0ELb0ELb1ELb0ELb1ELb1EEEEEEEEEvNT_6ParamsE,(.L_x_51 - _ZN7cutlass13device_kernelIN5flash11enable_sm90INS1_16FlashAttnFwdSm90INS1_25CollectiveMainloopFwdSm90ILi2EN4cute5tupleIJNS5_1CILi1EEES8_S8_EEENS6_IJNS7_ILi128EEENS7_ILi80EEENS7_ILi256EEEEEELi256ENS_6half_tEfNS_4arch4Sm90ELb0ELb0ELb0ELb1ELb0ELb1ELb0ELb1ELb1ELb0ELb0ELb0EEENS1_21CollectiveEpilogueFwdINS6_IJSA_SC_SB_EEES9_SE_SG_Li256ELb1ELb0ELb0ELb0EEENS1_36VarlenDynamicPersistentTileSchedulerILi128ELi80ELi256ELi32ELb0ELb0ELb1ELb0ELb1ELb1EEEEEEEEEvNT_6ParamsE)
        .other          _ZN7cutlass13device_kernelIN5flash11enable_sm90INS1_16FlashAttnFwdSm90INS1_25CollectiveMainloopFwdSm90ILi2EN4cute5tupleIJNS5_1CILi1EEES8_S8_EEENS6_IJNS7_ILi128EEENS7_ILi80EEENS7_ILi256EEEEEELi256ENS_6half_tEfNS_4arch4Sm90ELb0ELb0ELb0ELb1ELb0ELb1ELb0ELb1ELb1ELb0ELb0ELb0EEENS1_21CollectiveEpilogueFwdINS6_IJSA_SC_SB_EEES9_SE_SG_Li256ELb1ELb0ELb0ELb0EEENS1_36VarlenDynamicPersistentTileSchedulerILi128ELi80ELi256ELi32ELb0ELb0ELb1ELb0ELb1ELb1EEEEEEEEEvNT_6ParamsE,@"STO_CUDA_ENTRY STV_DEFAULT"
_ZN7cutlass13device_kernelIN5flash11enable_sm90INS1_16FlashAttnFwdSm90INS1_25CollectiveMainloopFwdSm90ILi2EN4cute5tupleIJNS5_1CILi1EEES8_S8_EEENS6_IJNS7_ILi128EEENS7_ILi80EEENS7_ILi256EEEEEELi256ENS_6half_tEfNS_4arch4Sm90ELb0ELb0ELb0ELb1ELb0ELb1ELb0ELb1ELb1ELb0ELb0ELb0EEENS1_21CollectiveEpilogueFwdINS6_IJSA_SC_SB_EEES9_SE_SG_Li256ELb1ELb0ELb0ELb0EEENS1_36VarlenDynamicPersistentTileSchedulerILi128ELi80ELi256ELi32ELb0ELb0ELb1ELb0ELb1ELb1EEEEEEEEEvNT_6ParamsE:
[----:B------:R-:W-:Y:S01]  /*0000*/  LDC R1, c[0x0][0x37c] ;  /* 0x0000df00ff017b82 */ /* 0x000fe20000000800 */
[----:B------:R-:W-:Y:S05]  /*0010*/  EXIT ;  /* 0x000000000000794d */ /* 0x000fea0003800000 */
.L_x_3:
        /* <DEDUP_REMOVED lines=14> */
.L_x_51:


//--------------------- .text._ZN7cutlass13device_kernelIN5flash11enable_sm90INS1_16FlashAttnFwdSm90INS1_25CollectiveMainloopFwdSm90ILi2EN4cute5tupleIJNS5_1CILi1EEES8_S8_EEENS6_IJNS7_ILi128EEENS7_ILi64EEENS7_ILi256EEEEEELi256ENS_6half_tEfNS_4arch4Sm90ELb0ELb1ELb0ELb0ELb0ELb0ELb0ELb1ELb1ELb0ELb0ELb0EEENS1_21CollectiveEpilogueFwdINS6_IJSA_SC_SB_EEES9_SE_SG_Li256ELb0ELb0ELb0ELb0EEENS1_30DynamicPersistentTileSchedulerILi256ELi32ELb0ELb0ELb1EEEEEEEEEvNT_6ParamsE --------------------------
	.section	.text._ZN7cutlass13device_kernelIN5flash11enable_sm90INS1_16FlashAttnFwdSm90INS1_25CollectiveMainloopFwdSm90ILi2EN4cute5tupleIJNS5_1CILi1EEES8_S8_EEENS6_IJNS7_ILi128EEENS7_ILi64EEENS7_ILi256EEEEEELi256ENS_6half_tEfNS_4arch4Sm90ELb0ELb1ELb0ELb0ELb0ELb0ELb0ELb1ELb1ELb0ELb0ELb0EEENS1_21CollectiveEpilogueFwdINS6_IJSA_SC_SB_EEES9_SE_SG_Li256ELb0ELb0ELb0ELb0EEENS1_30DynamicPersistentTileSchedulerILi256ELi32ELb0ELb0ELb1EEEEEEEEEvNT_6ParamsE,"ax",@progbits
	.align	128
.text._ZN7cutlass13device_kernelIN5flash11enable_sm90INS1_16FlashAttnFwdSm90INS1_25CollectiveMainloopFwdSm90ILi2EN4cute5tupleIJNS5_1CILi1EEES8_S8_EEENS6_IJNS7_ILi128EEENS7_ILi64EEENS7_ILi256EEEEEELi256ENS_6half_tEfNS_4arch4Sm90ELb0ELb1ELb0ELb0ELb0ELb0ELb0ELb1ELb1ELb0ELb0ELb0EEENS1_21CollectiveEpilogueFwdINS6_IJSA_SC_SB_EEES9_SE_SG_Li256ELb0ELb0ELb0ELb0EEENS1_30DynamicPersistentTileSchedulerILi256ELi32ELb0ELb0ELb1EEEEEEEEEvNT_6ParamsE:
        .type           _ZN7cutlass13device_kernelIN5flash11enable_sm90INS1_16FlashAttnFwdSm90INS1_25CollectiveMainloopFwdSm90ILi2EN4cute5tupleIJNS5_1CILi1EEES8_S8_EEENS6_IJNS7_ILi128EEENS7_ILi64EEENS7_ILi256EEEEEELi256ENS_6half_tEfNS_4arch4Sm90ELb0ELb1ELb0ELb0ELb0ELb0ELb0ELb1ELb1ELb0ELb0ELb0EEENS1_21CollectiveEpilogueFwdINS6_IJSA_SC_SB_EEES9_SE_SG_Li256ELb0ELb0ELb0ELb0EEENS1_30DynamicPersistentTileSchedulerILi256ELi32ELb0ELb0ELb1EEEEEEEEEvNT_6ParamsE,@function
        .size           _ZN7cutlass13device_kernelIN5flash11enable_sm90INS1_16FlashAttnFwdSm90INS1_25CollectiveMainloopFwdSm90ILi2EN4cute5tupleIJNS5_1CILi1EEES8_S8_EEENS6_IJNS7_ILi128EEENS7_ILi64EEENS7_ILi256EEEEEELi256ENS_6half_tEfNS_4arch4Sm90ELb0ELb1ELb0ELb0ELb0ELb0ELb0ELb1ELb1ELb0ELb0ELb0EEENS1_21CollectiveEpilogueFwdINS6_IJSA_SC_SB_EEES9_SE_SG_Li256ELb0ELb0ELb0ELb0EEENS1_30DynamicPersistentTileSchedulerILi256ELi32ELb0ELb0ELb1EEEEEEEEEvNT_6ParamsE,(.L_x_52 - _ZN7cutlass13device_kernelIN5flash11enable_sm90INS1_16FlashAttnFwdSm90INS1_25CollectiveMainloopFwdSm90ILi2EN4cute5tupleIJNS5_1CILi1EEES8_S8_EEENS6_IJNS7_ILi128EEENS7_ILi64EEENS7_ILi256EEEEEELi256ENS_6half_tEfNS_4arch4Sm90ELb0ELb1ELb0ELb0ELb0ELb0ELb0ELb1ELb1ELb0ELb0ELb0EEENS1_21CollectiveEpilogueFwdINS6_IJSA_SC_SB_EEES9_SE_SG_Li256ELb0ELb0ELb0ELb0EEENS1_30DynamicPersistentTileSchedulerILi256ELi32ELb0ELb0ELb1EEEEEEEEEvNT_6ParamsE)
        .other          _ZN7cutlass13device_kernelIN5flash11enable_sm90INS1_16FlashAttnFwdSm90INS1_25CollectiveMainloopFwdSm90ILi2EN4cute5tupleIJNS5_1CILi1EEES8_S8_EEENS6_IJNS7_ILi128EEENS7_ILi64EEENS7_ILi256EEEEEELi256ENS_6half_tEfNS_4arch4Sm90ELb0ELb1ELb0ELb0ELb0ELb0ELb0ELb1ELb1ELb0ELb0ELb0EEENS1_21CollectiveEpilogueFwdINS6_IJSA_SC_SB_EEES9_SE_SG_Li256ELb0ELb0ELb0ELb0EEENS1_30DynamicPersistentTileSchedulerILi256ELi32ELb0ELb0ELb1EEEEEEEEEvNT_6ParamsE,@"STO_CUDA_ENTRY STV_DEFAULT"
_ZN7cutlass13device_kernelIN5flash11enable_sm90INS1_16FlashAttnFwdSm90INS1_25CollectiveMainloopFwdSm90ILi2EN4cute5tupleIJNS5_1CILi1EEES8_S8_EEENS6_IJNS7_ILi128EEENS7_ILi64EEENS7_ILi256EEEEEELi256ENS_6half_tEfNS_4arch4Sm90ELb0ELb1ELb0ELb0ELb0ELb0ELb0ELb1ELb1ELb0ELb0ELb0EEENS1_21CollectiveEpilogueFwdINS6_IJSA_SC_SB_EEES9_SE_SG_Li256ELb0ELb0ELb0ELb0EEENS1_30DynamicPersistentTileSchedulerILi256ELi32ELb0ELb0ELb1EEEEEEEEEvNT_6ParamsE:
[----:B------:R-:W-:Y:S01]  /*0000*/  LDC R1, c[0x0][0x37c] ;  /* 0x0000df00ff017b82 */ /* 0x000fe20000000800 */
[----:B------:R-:W-:Y:S05]  /*0010*/  EXIT ;  /* 0x000000000000794d */ /* 0x000fea0003800000 */
.L_x_4:
        /* <DEDUP_REMOVED lines=14> */
.L_x_52:


//--------------------- .text._ZN7cutlass13device_kernelIN5flash11enable_sm90INS1_16FlashAttnFwdSm90INS1_25CollectiveMainloopFwdSm90ILi2EN4cute5tupleIJNS5_1CILi1EEES8_S8_EEENS6_IJNS7_ILi128EEENS7_ILi64EEENS7_ILi256EEEEEELi256ENS_6half_tEfNS_4arch4Sm90ELb0ELb1ELb0ELb1ELb0ELb0ELb0ELb1ELb1ELb0ELb0ELb0EEENS1_21CollectiveEpilogueFwdINS6_IJSA_SC_SB_EEES9_SE_SG_Li256ELb1ELb0ELb0ELb0EEENS1_36VarlenDynamicPersistentTileSchedulerILi128ELi64ELi256ELi32ELb0ELb0ELb1ELb1ELb0ELb1EEEEEEEEEvNT_6ParamsE --------------------------
	.section	.text._ZN7cutlass13device_kernelIN5flash11enable_sm90INS1_16FlashAttnFwdSm90INS1_25CollectiveMainloopFwdSm90ILi2EN4cute5tupleIJNS5_1CILi1EEES8_S8_EEENS6_IJNS7_ILi128EEENS7_ILi64EEENS7_ILi256EEEEEELi256ENS_6half_tEfNS_4arch4Sm90ELb0ELb1ELb0ELb1ELb0ELb0ELb0ELb1ELb1ELb0ELb0ELb0EEENS1_21CollectiveEpilogueFwdINS6_IJSA_SC_SB_EEES9_SE_SG_Li256ELb1ELb0ELb0ELb0EEENS1_36VarlenDynamicPersistentTileSchedulerILi128ELi64ELi256ELi32ELb0ELb0ELb1ELb1ELb0ELb1EEEEEEEEEvNT_6ParamsE,"ax",@progbits
	.align	128
.text._ZN7cutlass13device_kernelIN5flash11enable_sm90INS1_16FlashAttnFwdSm90INS1_25CollectiveMainloopFwdSm90ILi2EN4cute5tupleIJNS5_1CILi1EEES8_S8_EEENS6_IJNS7_ILi128EEENS7_ILi64EEENS7_ILi256EEEEEELi256ENS_6half_tEfNS_4arch4Sm90ELb0ELb1ELb0ELb1ELb0ELb0ELb0ELb1ELb1ELb0ELb0ELb0EEENS1_21CollectiveEpilogueFwdINS6_IJSA_SC_SB_EEES9_SE_SG_Li256ELb1ELb0ELb0ELb0EEENS1_36VarlenDynamicPersistentTileSchedulerILi128ELi64ELi256ELi32ELb0ELb0ELb1ELb1ELb0ELb1EEEEEEEEEvNT_6ParamsE:
        .type           _ZN7cutlass13device_kernelIN5flash11enable_sm90INS1_16FlashAttnFwdSm90INS1_25CollectiveMainloopFwdSm90ILi2EN4cute5tupleIJNS5_1CILi1EEES8_S8_EEENS6_IJNS7_ILi128EEENS7_ILi64EEENS7_ILi256EEEEEELi256ENS_6half_tEfNS_4arch4Sm90ELb0ELb1ELb0ELb1ELb0ELb0ELb0ELb1ELb1ELb0ELb0ELb0EEENS1_21CollectiveEpilogueFwdINS6_IJSA_SC_SB_EEES9_SE_SG_Li256ELb1ELb0ELb0ELb0EEENS1_36VarlenDynamicPersistentTileSchedulerILi128ELi64ELi256ELi32ELb0ELb0ELb1ELb1ELb0ELb1EEEEEEEEEvNT_6ParamsE,@function
        .size           _ZN7cutlass13device_kernelIN5flash11enable_sm90INS1_16FlashAttnFwdSm90INS1_25CollectiveMainloopFwdSm90ILi2EN4cute5tupleIJNS5_1CILi1EEES8_S8_EEENS6_IJNS7_ILi128EEENS7_ILi64EEENS7_ILi256EEEEEELi256ENS_6half_tEfNS_4arch4Sm90ELb0ELb1ELb0ELb1ELb0ELb0ELb0ELb1ELb1ELb0ELb0ELb0EEENS1_21CollectiveEpilogueFwdINS6_IJSA_SC_SB_EEES9_SE_SG_Li256ELb1ELb0ELb0ELb0EEENS1_36VarlenDynamicPersistentTileSchedulerILi128ELi64ELi256ELi32ELb0ELb0ELb1ELb1ELb0ELb1EEEEEEEEEvNT_6ParamsE,(.L_x_53 - _ZN7cutlass13device_kernelIN5flash11enable_sm90INS1_16FlashAttnFwdSm90INS1_25CollectiveMainloopFwdSm90ILi2EN4cute5tupleIJNS5_1CILi1EEES8_S8_EEENS6_IJNS7_ILi128EEENS7_ILi64EEENS7_ILi256EEEEEELi256ENS_6half_tEfNS_4arch4Sm90ELb0ELb1ELb0ELb1ELb0ELb0ELb0ELb1ELb1ELb0ELb0ELb0EEENS1_21CollectiveEpilogueFwdINS6_IJSA_SC_SB_EEES9_SE_SG_Li256ELb1ELb0ELb0ELb0EEENS1_36VarlenDynamicPersistentTileSchedulerILi128ELi64ELi256ELi32ELb0ELb0ELb1ELb1ELb0ELb1EEEEEEEEEvNT_6ParamsE)
        .other          _ZN7cutlass13device_kernelIN5flash11enable_sm90INS1_16FlashAttnFwdSm90INS1_25CollectiveMainloopFwdSm90ILi2EN4cute5tupleIJNS5_1CILi1EEES8_S8_EEENS6_IJNS7_ILi128EEENS7_ILi64EEENS7_ILi256EEEEEELi256ENS_6half_tEfNS_4arch4Sm90ELb0ELb1ELb0ELb1ELb0ELb0ELb0ELb1ELb1ELb0ELb0ELb0EEENS1_21CollectiveEpilogueFwdINS6_IJSA_SC_SB_EEES9_SE_SG_Li256ELb1ELb0ELb0ELb0EEENS1_36VarlenDynamicPersistentTileSchedulerILi128ELi64ELi256ELi32ELb0ELb0ELb1ELb1ELb0ELb1EEEEEEEEEvNT_6ParamsE,@"STO_CUDA_ENTRY STV_DEFAULT"
_ZN7cutlass13device_kernelIN5flash11enable_sm90INS1_16FlashAttnFwdSm90INS1_25CollectiveMainloopFwdSm90ILi2EN4cute5tupleIJNS5_1CILi1EEES8_S8_EEENS6_IJNS7_ILi128EEENS7_ILi64EEENS7_ILi256EEEEEELi256ENS_6half_tEfNS_4arch4Sm90ELb0ELb1ELb0ELb1ELb0ELb0ELb0ELb1ELb1ELb0ELb0ELb0EEENS1_21CollectiveEpilogueFwdINS6_IJSA_SC_SB_EEES9_SE_SG_Li256ELb1ELb0ELb0ELb0EEENS1_36VarlenDynamicPersistentTileSchedulerILi128ELi64ELi256ELi32ELb0ELb0ELb1ELb1ELb0ELb1EEEEEEEEEvNT_6ParamsE:
[----:B------:R-:W-:Y:S01]  /*0000*/  LDC R1, c[0x0][0x37c] ;  /* 0x0000df00ff017b82 */ /* 0x000fe20000000800 */
[----:B------:R-:W-:Y:S05]  /*0010*/  EXIT ;  /* 0x000000000000794d */ /* 0x000fea0003800000 */
.L_x_5:
        /* <DEDUP_REMOVED lines=14> */
.L_x_53:


//--------------------- .text._ZN7cutlass13device_kernelIN5flash11enable_sm90INS1_16FlashAttnFwdSm90INS1_25CollectiveMainloopFwdSm90ILi2EN4cute5tupleIJNS5_1CILi1EEES8_S8_EEENS6_IJNS7_ILi128EEENS7_ILi64EEENS7_ILi256EEEEEELi256ENS_6half_tEfNS_4arch4Sm90ELb0ELb1ELb0ELb1ELb0ELb1ELb0ELb1ELb1ELb0ELb0ELb0EEENS1_21CollectiveEpilogueFwdINS6_IJSA_SC_SB_EEES9_SE_SG_Li256ELb1ELb0ELb0ELb0EEENS1_36VarlenDynamicPersistentTileSchedulerILi128ELi64ELi256ELi32ELb0ELb0ELb1ELb1ELb0ELb1EEEEEEEEEvNT_6ParamsE --------------------------
	.section	.text._ZN7cutlass13device_kernelIN5flash11enable_sm90INS1_16FlashAttnFwdSm90INS1_25CollectiveMainloopFwdSm90ILi2EN4cute5tupleIJNS5_1CILi1EEES8_S8_EEENS6_IJNS7_ILi128EEENS7_ILi64EEENS7_ILi256EEEEEELi256ENS_6half_tEfNS_4arch4Sm90ELb0ELb1ELb0ELb1ELb0ELb1ELb0ELb1ELb1ELb0ELb0ELb0EEENS1_21CollectiveEpilogueFwdINS6_IJSA_SC_SB_EEES9_SE_SG_Li256ELb1ELb0ELb0ELb0EEENS1_36VarlenDynamicPersistentTileSchedulerILi128ELi64ELi256ELi32ELb0ELb0ELb1ELb1ELb0ELb1EEEEEEEEEvNT_6ParamsE,"ax",@progbits
	.align	128
.text._ZN7cutlass13device_kernelIN5flash11enable_sm90INS1_16FlashAttnFwdSm90INS1_25CollectiveMainloopFwdSm90ILi2EN4cute5tupleIJNS5_1CILi1EEES8_S8_EEENS6_IJNS7_ILi128EEENS7_ILi64EEENS7_ILi256EEEEEELi256ENS_6half_tEfNS_4arch4Sm90ELb0ELb1ELb0ELb1ELb0ELb1ELb0ELb1ELb1ELb0ELb0ELb0EEENS1_21CollectiveEpilogueFwdINS6_IJSA_SC_SB_EEES9_SE_SG_Li256ELb1ELb0ELb0ELb0EEENS1_36VarlenDynamicPersistentTileSchedulerILi128ELi64ELi256ELi32ELb0ELb0ELb1ELb1ELb0ELb1EEEEEEEEEvNT_6ParamsE:
        .type           _ZN7cutlass13device_kernelIN5flash11enable_sm90INS1_16FlashAttnFwdSm90INS1_25CollectiveMainloopFwdSm90ILi2EN4cute5tupleIJNS5_1CILi1EEES8_S8_EEENS6_IJNS7_ILi128EEENS7_ILi64EEENS7_ILi256EEEEEELi256ENS_6half_tEfNS_4arch4Sm90ELb0ELb1ELb0ELb1ELb0ELb1ELb0ELb1ELb1ELb0ELb0ELb0EEENS1_21CollectiveEpilogueFwdINS6_IJSA_SC_SB_EEES9_SE_SG_Li256ELb1ELb0ELb0ELb0EEENS1_36VarlenDynamicPersistentTileSchedulerILi128ELi64ELi256ELi32ELb0ELb0ELb1ELb1ELb0ELb1EEEEEEEEEvNT_6ParamsE,@function
        .size           _ZN7cutlass13device_kernelIN5flash11enable_sm90INS1_16FlashAttnFwdSm90INS1_25CollectiveMainloopFwdSm90ILi2EN4cute5tupleIJNS5_1CILi1EEES8_S8_EEENS6_IJNS7_ILi128EEENS7_ILi64EEENS7_ILi256EEEEEELi256ENS_6half_tEfNS_4arch4Sm90ELb0ELb1ELb0ELb1ELb0ELb1ELb0ELb1ELb1ELb0ELb0ELb0EEENS1_21CollectiveEpilogueFwdINS6_IJSA_SC_SB_EEES9_SE_SG_Li256ELb1ELb0ELb0ELb0EEENS1_36VarlenDynamicPersistentTileSchedulerILi128ELi64ELi256ELi32ELb0ELb0ELb1ELb1ELb0ELb1EEEEEEEEEvNT_6ParamsE,(.L_x_54 - _ZN7cutlass13device_kernelIN5flash11enable_sm90INS1_16FlashAttnFwdSm90INS1_25CollectiveMainloopFwdSm90ILi2EN4cute5tupleIJNS5_1CILi1EEES8_S8_EEENS6_IJNS7_ILi128EEENS7_ILi64EEENS7_ILi256EEEEEELi256ENS_6half_tEfNS_4arch4Sm90ELb0ELb1ELb0ELb1ELb0ELb1ELb0ELb1ELb1ELb0ELb0ELb0EEENS1_21CollectiveEpilogueFwdINS6_IJSA_SC_SB_EEES9_SE_SG_Li256ELb1ELb0ELb0ELb0EEENS1_36VarlenDynamicPersistentTileSchedulerILi128ELi64ELi256ELi32ELb0ELb0ELb1ELb1ELb0ELb1EEEEEEEEEvNT_6ParamsE)
        .other          _ZN7cutlass13device_kernelIN5flash11enable_sm90INS1_16FlashAttnFwdSm90INS1_25CollectiveMainloopFwdSm90ILi2EN4cute5tupleIJNS5_1CILi1EEES8_S8_EEENS6_IJNS7_ILi128EEENS7_ILi64EEENS7_ILi256EEEEEELi256ENS_6half_tEfNS_4arch4Sm90ELb0ELb1ELb0ELb1ELb0ELb1ELb0ELb1ELb1ELb0ELb0ELb0EEENS1_21CollectiveEpilogueFwdINS6_IJSA_SC_SB_EEES9_SE_SG_Li256ELb1ELb0ELb0ELb0EEENS1_36VarlenDynamicPersistentTileSchedulerILi128ELi64ELi256ELi32ELb0ELb0ELb1ELb1ELb0ELb1EEEEEEEEEvNT_6ParamsE,@"STO_CUDA_ENTRY STV_DEFAULT"
_ZN7cutlass13device_kernelIN5flash11enable_sm90INS1_16FlashAttnFwdSm90INS1_25CollectiveMainloopFwdSm90ILi2EN4cute5tupleIJNS5_1CILi1EEES8_S8_EEENS6_IJNS7_ILi128EEENS7_ILi64EEENS7_ILi256EEEEEELi256ENS_6half_tEfNS_4arch4Sm90ELb0ELb1ELb0ELb1ELb0ELb1ELb0ELb1ELb1ELb0ELb0ELb0EEENS1_21CollectiveEpilogueFwdINS6_IJSA_SC_SB_EEES9_SE_SG_Li256ELb1ELb0ELb0ELb0EEENS1_36VarlenDynamicPersistentTileSchedulerILi128ELi64ELi256ELi32ELb0ELb0ELb1ELb1ELb0ELb1EEEEEEEEEvNT_6ParamsE:
[----:B------:R-:W-:Y:S01]  /*0000*/  LDC R1, c[0x0][0x37c] ;  /* 0x0000df00ff017b82 */ /* 0x000fe20000000800 */
[----:B------:R-:W-:Y:S05]  /*0010*/  EXIT ;  /* 0x000000000000794d */ /* 0x000fea0003800000 */
.L_x_6:
        /* <DEDUP_REMOVED lines=14> */
.L_x_54:


//--------------------- .text._ZN7cutlass13device_kernelIN5flash11enable_sm90INS1_16FlashAttnFwdSm90INS1_25CollectiveMainloopFwdSm90ILi2EN4cute5tupleIJNS5_1CILi1EEES8_S8_EEENS6_IJNS7_ILi128EEENS7_ILi80EEENS7_ILi256EEEEEELi256ENS_6half_tEfNS_4arch4Sm90ELb1ELb0ELb0ELb0ELb0ELb0ELb0ELb1ELb1ELb0ELb0ELb0EEENS1_21CollectiveEpilogueFwdINS6_IJSA_SC_SB_EEES9_SE_SG_Li256ELb0ELb0ELb0ELb0EEENS1_30DynamicPersistentTileSchedulerILi256ELi32ELb0ELb0ELb1EEEEEEEEEvNT_6ParamsE --------------------------
	.section	.text._ZN7cutlass13device_kernelIN5flash11enable_sm90INS1_16FlashAttnFwdSm90INS1_25CollectiveMainloopFwdSm90ILi2EN4cute5tupleIJNS5_1CILi1EEES8_S8_EEENS6_IJNS7_ILi128EEENS7_ILi80EEENS7_ILi256EEEEEELi256ENS_6half_tEfNS_4arch4Sm90ELb1ELb0ELb0ELb0ELb0ELb0ELb0ELb1ELb1ELb0ELb0ELb0EEENS1_21CollectiveEpilogueFwdINS6_IJSA_SC_SB_EEES9_SE_SG_Li256ELb0ELb0ELb0ELb0EEENS1_30DynamicPersistentTileSchedulerILi256ELi32ELb0ELb0ELb1EEEEEEEEEvNT_6ParamsE,"ax",@progbits
	.align	128
.text._ZN7cutlass13device_kernelIN5flash11enable_sm90INS1_16FlashAttnFwdSm90INS1_25CollectiveMainloopFwdSm90ILi2EN4cute5tupleIJNS5_1CILi1EEES8_S8_EEENS6_IJNS7_ILi128EEENS7_ILi80EEENS7_ILi256EEEEEELi256ENS_6half_tEfNS_4arch4Sm90ELb1ELb0ELb0ELb0ELb0ELb0ELb0ELb1ELb1ELb0ELb0ELb0EEENS1_21CollectiveEpilogueFwdINS6_IJSA_SC_SB_EEES9_SE_SG_Li256ELb0ELb0ELb0ELb0EEENS1_30DynamicPersistentTileSchedulerILi256ELi32ELb0ELb0ELb1EEEEEEEEEvNT_6ParamsE:
        .type           _ZN7cutlass13device_kernelIN5flash11enable_sm90INS1_16FlashAttnFwdSm90INS1_25CollectiveMainloopFwdSm90ILi2EN4cute5tupleIJNS5_1CILi1EEES8_S8_EEENS6_IJNS7_ILi128EEENS7_ILi80EEENS7_ILi256EEEEEELi256ENS_6half_tEfNS_4arch4Sm90ELb1ELb0ELb0ELb0ELb0ELb0ELb0ELb1ELb1ELb0ELb0ELb0EEENS1_21CollectiveEpilogueFwdINS6_IJSA_SC_SB_EEES9_SE_SG_Li256ELb0ELb0ELb0ELb0EEENS1_30DynamicPersistentTileSchedulerILi256ELi32ELb0ELb0ELb1EEEEEEEEEvNT_6ParamsE,@function
        .size           _ZN7cutlass13device_kernelIN5flash11enable_sm90INS1_16FlashAttnFwdSm90INS1_25CollectiveMainloopFwdSm90ILi2EN4cute5tupleIJNS5_1CILi1EEES8_S8_EEENS6_IJNS7_ILi128EEENS7_ILi80EEENS7_ILi256EEEEEELi256ENS_6half_tEfNS_4arch4Sm90ELb1ELb0ELb0ELb0ELb0ELb0ELb0ELb1ELb1ELb0ELb0ELb0EEENS1_21CollectiveEpilogueFwdINS6_IJSA_SC_SB_EEES9_SE_SG_Li256ELb0ELb0ELb0ELb0EEENS1_30DynamicPersistentTileSchedulerILi256ELi32ELb0ELb0ELb1EEEEEEEEEvNT_6ParamsE,(.L_x_55 - _ZN7cutlass13device_kernelIN5flash11enable_sm90INS1_16FlashAttnFwdSm90INS1_25CollectiveMainloopFwdSm90ILi2EN4cute5tupleIJNS5_1CILi1EEES8_S8_EEENS6_IJNS7_ILi128EEENS7_ILi80EEENS7_ILi256EEEEEELi256ENS_6half_tEfNS_4arch4Sm90ELb1ELb0ELb0ELb0ELb0ELb0ELb0ELb1ELb1ELb0ELb0ELb0EEENS1_21CollectiveEpilogueFwdINS6_IJSA_SC_SB_EEES9_SE_SG_Li256ELb0ELb0ELb0ELb0EEENS1_30DynamicPersistentTileSchedulerILi256ELi32ELb0ELb0ELb1EEEEEEEEEvNT_6ParamsE)
        .other          _ZN7cutlass13device_kernelIN5flash11enable_sm90INS1_16FlashAttnFwdSm90INS1_25CollectiveMainloopFwdSm90ILi2EN4cute5tupleIJNS5_1CILi1EEES8_S8_EEENS6_IJNS7_ILi128EEENS7_ILi80EEENS7_ILi256EEEEEELi256ENS_6half_tEfNS_4arch4Sm90ELb1ELb0ELb0ELb0ELb0ELb0ELb0ELb1ELb1ELb0ELb0ELb0EEENS1_21CollectiveEpilogueFwdINS6_IJSA_SC_SB_EEES9_SE_SG_Li256ELb0ELb0ELb0ELb0EEENS1_30DynamicPersistentTileSchedulerILi256ELi32ELb0ELb0ELb1EEEEEEEEEvNT_6ParamsE,@"STO_CUDA_ENTRY STV_DEFAULT"
_ZN7cutlass13device_kernelIN5flash11enable_sm90INS1_16FlashAttnFwdSm90INS1_25CollectiveMainloopFwdSm90ILi2EN4cute5tupleIJNS5_1CILi1EEES8_S8_EEENS6_IJNS7_ILi128EEENS7_ILi80EEENS7_ILi256EEEEEELi256ENS_6half_tEfNS_4arch4Sm90ELb1ELb0ELb0ELb0ELb0ELb0ELb0ELb1ELb1ELb0ELb0ELb0EEENS1_21CollectiveEpilogueFwdINS6_IJSA_SC_SB_EEES9_SE_SG_Li256ELb0ELb0ELb0ELb0EEENS1_30DynamicPersistentTileSchedulerILi256ELi32ELb0ELb0ELb1EEEEEEEEEvNT_6ParamsE:
[----:B------:R-:W-:Y:S01]  /*0000*/  LDC R1, c[0x0][0x37c] ;  /* 0x0000df00ff017b82 */ /* 0x000fe20000000800 */
[----:B------:R-:W-:Y:S05]  /*0010*/  EXIT ;  /* 0x000000000000794d */ /* 0x000fea0003800000 */
.L_x_7:
        /* <DEDUP_REMOVED lines=14> */
.L_x_55:


//--------------------- .text._ZN7cutlass13device_kernelIN5flash11enable_sm90INS1_16FlashAttnFwdSm90INS1_25CollectiveMainloopFwdSm90ILi2EN4cute5tupleIJNS5_1CILi1EEES8_S8_EEENS6_IJNS7_ILi128EEENS7_ILi80EEENS7_ILi256EEEEEELi256ENS_6half_tEfNS_4arch4Sm90ELb1ELb0ELb0ELb1ELb0ELb0ELb0ELb1ELb1ELb0ELb0ELb0EEENS1_21CollectiveEpilogueFwdINS6_IJSA_SC_SB_EEES9_SE_SG_Li256ELb1ELb0ELb0ELb0EEENS1_36VarlenDynamicPersistentTileSchedulerILi128ELi80ELi256ELi32ELb0ELb0ELb1ELb1ELb1ELb1EEEEEEEEEvNT_6ParamsE --------------------------
	.section	.text._ZN7cutlass13device_kernelIN5flash11enable_sm90INS1_16FlashAttnFwdSm90INS1_25CollectiveMainloopFwdSm90ILi2EN4cute5tupleIJNS5_1CILi1EEES8_S8_EEENS6_IJNS7_ILi128EEENS7_ILi80EEENS7_ILi256EEEEEELi256ENS_6half_tEfNS_4arch4Sm90ELb1ELb0ELb0ELb1ELb0ELb0ELb0ELb1ELb1ELb0ELb0ELb0EEENS1_21CollectiveEpilogueFwdINS6_IJSA_SC_SB_EEES9_SE_SG_Li256ELb1ELb0ELb0ELb0EEENS1_36VarlenDynamicPersistentTileSchedulerILi128ELi80ELi256ELi32ELb0ELb0ELb1ELb1ELb1ELb1EEEEEEEEEvNT_6ParamsE,"ax",@progbits
	.align	128
.text._ZN7cutlass13device_kernelIN5flash11enable_sm90INS1_16FlashAttnFwdSm90INS1_25CollectiveMainloopFwdSm90ILi2EN4cute5tupleIJNS5_1CILi1EEES8_S8_EEENS6_IJNS7_ILi128EEENS7_ILi80EEENS7_ILi256EEEEEELi256ENS_6half_tEfNS_4arch4Sm90ELb1ELb0ELb0ELb1ELb0ELb0ELb0ELb1ELb1ELb0ELb0ELb0EEENS1_21CollectiveEpilogueFwdINS6_IJSA_SC_SB_EEES9_SE_SG_Li256ELb1ELb0ELb0ELb0EEENS1_36VarlenDynamicPersistentTileSchedulerILi128ELi80ELi256ELi32ELb0ELb0ELb1ELb1ELb1ELb1EEEEEEEEEvNT_6ParamsE:
        .type           _ZN7cutlass13device_kernelIN5flash11enable_sm90INS1_16FlashAttnFwdSm90INS1_25CollectiveMainloopFwdSm90ILi2EN4cute5tupleIJNS5_1CILi1EEES8_S8_EEENS6_IJNS7_ILi128EEENS7_ILi80EEENS7_ILi256EEEEEELi256ENS_6half_tEfNS_4arch4Sm90ELb1ELb0ELb0ELb1ELb0ELb0ELb0ELb1ELb1ELb0ELb0ELb0EEENS1_21CollectiveEpilogueFwdINS6_IJSA_SC_SB_EEES9_SE_SG_Li256ELb1ELb0ELb0ELb0EEENS1_36VarlenDynamicPersistentTileSchedulerILi128ELi80ELi256ELi32ELb0ELb0ELb1ELb1ELb1ELb1EEEEEEEEEvNT_6ParamsE,@function
        .size           _ZN7cutlass13device_kernelIN5flash11enable_sm90INS1_16FlashAttnFwdSm90INS1_25CollectiveMainloopFwdSm90ILi2EN4cute5tupleIJNS5_1CILi1EEES8_S8_EEENS6_IJNS7_ILi128EEENS7_ILi80EEENS7_ILi256EEEEEELi256ENS_6half_tEfNS_4arch4Sm90ELb1ELb0ELb0ELb1ELb0ELb0ELb0ELb1ELb1ELb0ELb0ELb0EEENS1_21CollectiveEpilogueFwdINS6_IJSA_SC_SB_EEES9_SE_SG_Li256ELb1ELb0ELb0ELb0EEENS1_36VarlenDynamicPersistentTileSchedulerILi128ELi80ELi256ELi32ELb0ELb0ELb1ELb1ELb1ELb1EEEEEEEEEvNT_6ParamsE,(.L_x_56 - _ZN7cutlass13device_kernelIN5flash11enable_sm90INS1_16FlashAttnFwdSm90INS1_25CollectiveMainloopFwdSm90ILi2EN4cute5tupleIJNS5_1CILi1EEES8_S8_EEENS6_IJNS7_ILi128EEENS7_ILi80EEENS7_ILi256EEEEEELi256ENS_6half_tEfNS_4arch4Sm90ELb1ELb0ELb0ELb1ELb0ELb0ELb0ELb1ELb1ELb0ELb0ELb0EEENS1_21CollectiveEpilogueFwdINS6_IJSA_SC_SB_EEES9_SE_SG_Li256ELb1ELb0ELb0ELb0EEENS1_36VarlenDynamicPersistentTileSchedulerILi128ELi80ELi256ELi32ELb0ELb0ELb1ELb1ELb1ELb1EEEEEEEEEvNT_6ParamsE)
        .other          _ZN7cutlass13device_kernelIN5flash11enable_sm90INS1_16FlashAttnFwdSm90INS1_25CollectiveMainloopFwdSm90ILi2EN4cute5tupleIJNS5_1CILi1EEES8_S8_EEENS6_IJNS7_ILi128EEENS7_ILi80EEENS7_ILi256EEEEEELi256ENS_6half_tEfNS_4arch4Sm90ELb1ELb0ELb0ELb1ELb0ELb0ELb0ELb1ELb1ELb0ELb0ELb0EEENS1_21CollectiveEpilogueFwdINS6_IJSA_SC_SB_EEES9_SE_SG_Li256ELb1ELb0ELb0ELb0EEENS1_36VarlenDynamicPersistentTileSchedulerILi128ELi80ELi256ELi32ELb0ELb0ELb1ELb1ELb1ELb1EEEEEEEEEvNT_6ParamsE,@"STO_CUDA_ENTRY STV_DEFAULT"
_ZN7cutlass13device_kernelIN5flash11enable_sm90INS1_16FlashAttnFwdSm90INS1_25CollectiveMainloopFwdSm90ILi2EN4cute5tupleIJNS5_1CILi1EEES8_S8_EEENS6_IJNS7_ILi128EEENS7_ILi80EEENS7_ILi256EEEEEELi256ENS_6half_tEfNS_4arch4Sm90ELb1ELb0ELb0ELb1ELb0ELb0ELb0ELb1ELb1ELb0ELb0ELb0EEENS1_21CollectiveEpilogueFwdINS6_IJSA_SC_SB_EEES9_SE_SG_Li256ELb1ELb0ELb0ELb0EEENS1_36VarlenDynamicPersistentTileSchedulerILi128ELi80ELi256ELi32ELb0ELb0ELb1ELb1ELb1ELb1EEEEEEEEEvNT_6ParamsE:
[----:B------:R-:W-:Y:S01]  /*0000*/  LDC R1, c[0x0][0x37c] ;  /* 0x0000df00ff017b82 */ /* 0x000fe20000000800 */
[----:B------:R-:W-:Y:S05]  /*0010*/  EXIT ;  /* 0x000000000000794d */ /* 0x000fea0003800000 */
.L_x_8:
        /* <DEDUP_REMOVED lines=14> */
.L_x_56:


//--------------------- .text._ZN7cutlass13device_kernelIN5flash11enable_sm90INS1_16FlashAttnFwdSm90INS1_25CollectiveMainloopFwdSm90ILi2EN4cute5tupleIJNS5_1CILi1EEES8_S8_EEENS6_IJNS7_ILi128EEENS7_ILi80EEENS7_ILi256EEEEEELi256ENS_6half_tEfNS_4arch4Sm90ELb1ELb0ELb0ELb1ELb0ELb1ELb0ELb1ELb1ELb0ELb0ELb0EEENS1_21CollectiveEpilogueFwdINS6_IJSA_SC_SB_EEES9_SE_SG_Li256ELb1ELb0ELb0ELb0EEENS1_36VarlenDynamicPersistentTileSchedulerILi128ELi80ELi256ELi32ELb0ELb0ELb1ELb1ELb1ELb1EEEEEEEEEvNT_6ParamsE --------------------------
	.section	.text._ZN7cutlass13device_kernelIN5flash11enable_sm90INS1_16FlashAttnFwdSm90INS1_25CollectiveMainloopFwdSm90ILi2EN4cute5tupleIJNS5_1CILi1EEES8_S8_EEENS6_IJNS7_ILi128EEENS7_ILi80EEENS7_ILi256EEEEEELi256ENS_6half_tEfNS_4arch4Sm90ELb1ELb0ELb0ELb1ELb0ELb1ELb0ELb1ELb1ELb0ELb0ELb0EEENS1_21CollectiveEpilogueFwdINS6_IJSA_SC_SB_EEES9_SE_SG_Li256ELb1ELb0ELb0ELb0EEENS1_36VarlenDynamicPersistentTileSchedulerILi128ELi80ELi256ELi32ELb0ELb0ELb1ELb1ELb1ELb1EEEEEEEEEvNT_6ParamsE,"ax",@progbits
	.align	128
.text._ZN7cutlass13device_kernelIN5flash11enable_sm90INS1_16FlashAttnFwdSm90INS1_25CollectiveMainloopFwdSm90ILi2EN4cute5tupleIJNS5_1CILi1EEES8_S8_EEENS6_IJNS7_ILi128EEENS7_ILi80EEENS7_ILi256EEEEEELi256ENS_6half_tEfNS_4arch4Sm90ELb1ELb0ELb0ELb1ELb0ELb1ELb0ELb1ELb1ELb0ELb0ELb0EEENS1_21CollectiveEpilogueFwdINS6_IJSA_SC_SB_EEES9_SE_SG_Li256ELb1ELb0ELb0ELb0EEENS1_36VarlenDynamicPersistentTileSchedulerILi128ELi80ELi256ELi32ELb0ELb0ELb1ELb1ELb1ELb1EEEEEEEEEvNT_6ParamsE:
        .type           _ZN7cutlass13device_kernelIN5flash11enable_sm90INS1_16FlashAttnFwdSm90INS1_25CollectiveMainloopFwdSm90ILi2EN4cute5tupleIJNS5_1CILi1EEES8_S8_EEENS6_IJNS7_ILi128EEENS7_ILi80EEENS7_ILi256EEEEEELi256ENS_6half_tEfNS_4arch4Sm90ELb1ELb0ELb0ELb1ELb0ELb1ELb0ELb1ELb1ELb0ELb0ELb0EEENS1_21CollectiveEpilogueFwdINS6_IJSA_SC_SB_EEES9_SE_SG_Li256ELb1ELb0ELb0ELb0EEENS1_36VarlenDynamicPersistentTileSchedulerILi128ELi80ELi256ELi32ELb0ELb0ELb1ELb1ELb1ELb1EEEEEEEEEvNT_6ParamsE,@function
        .size           _ZN7cutlass13device_kernelIN5flash11enable_sm90INS1_16FlashAttnFwdSm90INS1_25CollectiveMainloopFwdSm90ILi2EN4cute5tupleIJNS5_1CILi1EEES8_S8_EEENS6_IJNS7_ILi128EEENS7_ILi80EEENS7_ILi256EEEEEELi256ENS_6half_tEfNS_4arch4Sm90ELb1ELb0ELb0ELb1ELb0ELb1ELb0ELb1ELb1ELb0ELb0ELb0EEENS1_21CollectiveEpilogueFwdINS6_IJSA_SC_SB_EEES9_SE_SG_Li256ELb1ELb0ELb0ELb0EEENS1_36VarlenDynamicPersistentTileSchedulerILi128ELi80ELi256ELi32ELb0ELb0ELb1ELb1ELb1ELb1EEEEEEEEEvNT_6ParamsE,(.L_x_57 - _ZN7cutlass13device_kernelIN5flash11enable_sm90INS1_16FlashAttnFwdSm90INS1_25CollectiveMainloopFwdSm90ILi2EN4cute5tupleIJNS5_1CILi1EEES8_S8_EEENS6_IJNS7_ILi128EEENS7_ILi80EEENS7_ILi256EEEEEELi256ENS_6half_tEfNS_4arch4Sm90ELb1ELb0ELb0ELb1ELb0ELb1ELb0ELb1ELb1ELb0ELb0ELb0EEENS1_21CollectiveEpilogueFwdINS6_IJSA_SC_SB_EEES9_SE_SG_Li256ELb1ELb0ELb0ELb0EEENS1_36VarlenDynamicPersistentTileSchedulerILi128ELi80ELi256ELi32ELb0ELb0ELb1ELb1ELb1ELb1EEEEEEEEEvNT_6ParamsE)
        .other          _ZN7cutlass13device_kernelIN5flash11enable_sm90INS1_16FlashAttnFwdSm90INS1_25CollectiveMainloopFwdSm90ILi2EN4cute5tupleIJNS5_1CILi1EEES8_S8_EEENS6_IJNS7_ILi128EEENS7_ILi80EEENS7_ILi256EEEEEELi256ENS_6half_tEfNS_4arch4Sm90ELb1ELb0ELb0ELb1ELb0ELb1ELb0ELb1ELb1ELb0ELb0ELb0EEENS1_21CollectiveEpilogueFwdINS6_IJSA_SC_SB_EEES9_SE_SG_Li256ELb1ELb0ELb0ELb0EEENS1_36VarlenDynamicPersistentTileSchedulerILi128ELi80ELi256ELi32ELb0ELb0ELb1ELb1ELb1ELb1EEEEEEEEEvNT_6ParamsE,@"STO_CUDA_ENTRY STV_DEFAULT"
_ZN7cutlass13device_kernelIN5flash11enable_sm90INS1_16FlashAttnFwdSm90INS1_25CollectiveMainloopFwdSm90ILi2EN4cute5tupleIJNS5_1CILi1EEES8_S8_EEENS6_IJNS7_ILi128EEENS7_ILi80EEENS7_ILi256EEEEEELi256ENS_6half_tEfNS_4arch4Sm90ELb1ELb0ELb0ELb1ELb0ELb1ELb0ELb1ELb1ELb0ELb0ELb0EEENS1_21CollectiveEpilogueFwdINS6_IJSA_SC_SB_EEES9_SE_SG_Li256ELb1ELb0ELb0ELb0EEENS1_36VarlenDynamicPersistentTileSchedulerILi128ELi80ELi256ELi32ELb0ELb0ELb1ELb1ELb1ELb1EEEEEEEEEvNT_6ParamsE:
[----:B------:R-:W-:Y:S01]  /*0000*/  LDC R1, c[0x0][0x37c] ;  /* 0x0000df00ff017b82 */ /* 0x000fe20000000800 */
[----:B------:R-:W-:Y:S05]  /*0010*/  EXIT ;  /* 0x000000000000794d */ /* 0x000fea0003800000 */
.L_x_9:
        /* <DEDUP_REMOVED lines=14> */
.L_x_57:


//--------------------- .text._ZN7cutlass13device_kernelIN5flash11enable_sm90INS1_16FlashAttnFwdSm90INS1_25CollectiveMainloopFwdSm90ILi2EN4cute5tupleIJNS5_1CILi1EEES8_S8_EEENS6_IJNS7_ILi128EEENS7_ILi112EEENS7_ILi192EEEEEELi192ENS_6half_tEfNS_4arch4Sm90ELb0ELb0ELb0ELb0ELb0ELb0ELb0ELb1ELb1ELb0ELb0ELb0EEENS1_21CollectiveEpilogueFwdINS6_IJSA_SC_SB_EEES9_SE_SG_Li256ELb0ELb0ELb0ELb0EEENS1_29StaticPersistentTileSchedulerILb0EEEEEEEEEvNT_6ParamsE --------------------------
	.section	.text._ZN7cutlass13device_kernelIN5flash11enable_sm90INS1_16FlashAttnFwdSm90INS1_25CollectiveMainloopFwdSm90ILi2EN4cute5tupleIJNS5_1CILi1EEES8_S8_EEENS6_IJNS7_ILi128EEENS7_ILi112EEENS7_ILi192EEEEEELi192ENS_6half_tEfNS_4arch4Sm90ELb0ELb0ELb0ELb0ELb0ELb0ELb0ELb1ELb1ELb0ELb0ELb0EEENS1_21CollectiveEpilogueFwdINS6_IJSA_SC_SB_EEES9_SE_SG_Li256ELb0ELb0ELb0ELb0EEENS1_29StaticPersistentTileSchedulerILb0EEEEEEEEEvNT_6ParamsE,"ax",@progbits
	.align	128
.text._ZN7cutlass13device_kernelIN5flash11enable_sm90INS1_16FlashAttnFwdSm90INS1_25CollectiveMainloopFwdSm90ILi2EN4cute5tupleIJNS5_1CILi1EEES8_S8_EEENS6_IJNS7_ILi128EEENS7_ILi112EEENS7_ILi192EEEEEELi192ENS_6half_tEfNS_4arch4Sm90ELb0ELb0ELb0ELb0ELb0ELb0ELb0ELb1ELb1ELb0ELb0ELb0EEENS1_21CollectiveEpilogueFwdINS6_IJSA_SC_SB_EEES9_SE_SG_Li256ELb0ELb0ELb0ELb0EEENS1_29StaticPersistentTileSchedulerILb0EEEEEEEEEvNT_6ParamsE:
        .type           _ZN7cutlass13device_kernelIN5flash11enable_sm90INS1_16FlashAttnFwdSm90INS1_25CollectiveMainloopFwdSm90ILi2EN4cute5tupleIJNS5_1CILi1EEES8_S8_EEENS6_IJNS7_ILi128EEENS7_ILi112EEENS7_ILi192EEEEEELi192ENS_6half_tEfNS_4arch4Sm90ELb0ELb0ELb0ELb0ELb0ELb0ELb0ELb1ELb1ELb0ELb0ELb0EEENS1_21CollectiveEpilogueFwdINS6_IJSA_SC_SB_EEES9_SE_SG_Li256ELb0ELb0ELb0ELb0EEENS1_29StaticPersistentTileSchedulerILb0EEEEEEEEEvNT_6ParamsE,@function
        .size           _ZN7cutlass13device_kernelIN5flash11enable_sm90INS1_16FlashAttnFwdSm90INS1_25CollectiveMainloopFwdSm90ILi2EN4cute5tupleIJNS5_1CILi1EEES8_S8_EEENS6_IJNS7_ILi128EEENS7_ILi112EEENS7_ILi192EEEEEELi192ENS_6half_tEfNS_4arch4Sm90ELb0ELb0ELb0ELb0ELb0ELb0ELb0ELb1ELb1ELb0ELb0ELb0EEENS1_21CollectiveEpilogueFwdINS6_IJSA_SC_SB_EEES9_SE_SG_Li256ELb0ELb0ELb0ELb0EEENS1_29StaticPersistentTileSchedulerILb0EEEEEEEEEvNT_6ParamsE,(.L_x_58 - _ZN7cutlass13device_kernelIN5flash11enable_sm90INS1_16FlashAttnFwdSm90INS1_25CollectiveMainloopFwdSm90ILi2EN4cute5tupleIJNS5_1CILi1EEES8_S8_EEENS6_IJNS7_ILi128EEENS7_ILi112EEENS7_ILi192EEEEEELi192ENS_6half_tEfNS_4arch4Sm90ELb0ELb0ELb0ELb0ELb0ELb0ELb0ELb1ELb1ELb0ELb0ELb0EEENS1_21CollectiveEpilogueFwdINS6_IJSA_SC_SB_EEES9_SE_SG_Li256ELb0ELb0ELb0ELb0EEENS1_29StaticPersistentTileSchedulerILb0EEEEEEEEEvNT_6ParamsE)
        .other          _ZN7cutlass13device_kernelIN5flash11enable_sm90INS1_16FlashAttnFwdSm90INS1_25CollectiveMainloopFwdSm90ILi2EN4cute5tupleIJNS5_1CILi1EEES8_S8_EEENS6_IJNS7_ILi128EEENS7_ILi112EEENS7_ILi192EEEEEELi192ENS_6half_tEfNS_4arch4Sm90ELb0ELb0ELb0ELb0ELb0ELb0ELb0ELb1ELb1ELb0ELb0ELb0EEENS1_21CollectiveEpilogueFwdINS6_IJSA_SC_SB_EEES9_SE_SG_Li256ELb0ELb0ELb0ELb0EEENS1_29StaticPersistentTileSchedulerILb0EEEEEEEEEvNT_6ParamsE,@"STO_CUDA_ENTRY STV_DEFAULT"
_ZN7cutlass13device_kernelIN5flash11enable_sm90INS1_16FlashAttnFwdSm90INS1_25CollectiveMainloopFwdSm90ILi2EN4cute5tupleIJNS5_1CILi1EEES8_S8_EEENS6_IJNS7_ILi128EEENS7_ILi112EEENS7_ILi192EEEEEELi192ENS_6half_tEfNS_4arch4Sm90ELb0ELb0ELb0ELb0ELb0ELb0ELb0ELb1ELb1ELb0ELb0ELb0EEENS1_21CollectiveEpilogueFwdINS6_IJSA_SC_SB_EEES9_SE_SG_Li256ELb0ELb0ELb0ELb0EEENS1_29StaticPersistentTileSchedulerILb0EEEEEEEEEvNT_6ParamsE:
[----:B------:R-:W-:Y:S01]  /*0000*/  LDC R1, c[0x0][0x37c] ;  /* 0x0000df00ff017b82 */ /* 0x000fe20000000800 */
[----:B------:R-:W-:Y:S05]  /*0010*/  EXIT ;  /* 0x000000000000794d */ /* 0x000fea0003800000 */
.L_x_10:
        /* <DEDUP_REMOVED lines=14> */
.L_x_58:


//--------------------- .text._ZN7cutlass13device_kernelIN5flash11enable_sm90INS1_16FlashAttnFwdSm90INS1_25CollectiveMainloopFwdSm90ILi2EN4cute5tupleIJNS5_1CILi2EEENS7_ILi1EEES9_EEENS6_IJNS7_ILi128EEENS7_ILi112EEENS7_ILi192EEEEEELi192ENS_6half_tEfNS_4arch4Sm90ELb0ELb0ELb0ELb0ELb0ELb0ELb0ELb1ELb1ELb0ELb0ELb0EEENS1_21CollectiveEpilogueFwdINS6_IJSB_SD_SC_EEESA_SF_SH_Li256ELb0ELb0ELb0ELb0EEENS1_29StaticPersistentTileSchedulerILb0EEEEEEEEEvNT_6ParamsE --------------------------
	.section	.text._ZN7cutlass13device_kernelIN5flash11enable_sm90INS1_16FlashAttnFwdSm90INS1_25CollectiveMainloopFwdSm90ILi2EN4cute5tupleIJNS5_1CILi2EEENS7_ILi1EEES9_EEENS6_IJNS7_ILi128EEENS7_ILi112EEENS7_ILi192EEEEEELi192ENS_6half_tEfNS_4arch4Sm90ELb0ELb0ELb0ELb0ELb0ELb0ELb0ELb1ELb1ELb0ELb0ELb0EEENS1_21CollectiveEpilogueFwdINS6_IJSB_SD_SC_EEESA_SF_SH_Li256ELb0ELb0ELb0ELb0EEENS1_29StaticPersistentTileSchedulerILb0EEEEEEEEEvNT_6ParamsE,"ax",@progbits
	.align	128
.text._ZN7cutlass13device_kernelIN5flash11enable_sm90INS1_16FlashAttnFwdSm90INS1_25CollectiveMainloopFwdSm90ILi2EN4cute5tupleIJNS5_1CILi2EEENS7_ILi1EEES9_EEENS6_IJNS7_ILi128EEENS7_ILi112EEENS7_ILi192EEEEEELi192ENS_6half_tEfNS_4arch4Sm90ELb0ELb0ELb0ELb0ELb0ELb0ELb0ELb1ELb1ELb0ELb0ELb0EEENS1_21CollectiveEpilogueFwdINS6_IJSB_SD_SC_EEESA_SF_SH_Li256ELb0ELb0ELb0ELb0EEENS1_29StaticPersistentTileSchedulerILb0EEEEEEEEEvNT_6ParamsE:
        .type           _ZN7cutlass13device_kernelIN5flash11enable_sm90INS1_16FlashAttnFwdSm90INS1_25CollectiveMainloopFwdSm90ILi2EN4cute5tupleIJNS5_1CILi2EEENS7_ILi1EEES9_EEENS6_IJNS7_ILi128EEENS7_ILi112EEENS7_ILi192EEEEEELi192ENS_6half_tEfNS_4arch4Sm90ELb0ELb0ELb0ELb0ELb0ELb0ELb0ELb1ELb1ELb0ELb0ELb0EEENS1_21CollectiveEpilogueFwdINS6_IJSB_SD_SC_EEESA_SF_SH_Li256ELb0ELb0ELb0ELb0EEENS1_29StaticPersistentTileSchedulerILb0EEEEEEEEEvNT_6ParamsE,@function
        .size           _ZN7cutlass13device_kernelIN5flash11enable_sm90INS1_16FlashAttnFwdSm90INS1_25CollectiveMainloopFwdSm90ILi2EN4cute5tupleIJNS5_1CILi2EEENS7_ILi1EEES9_EEENS6_IJNS7_ILi128EEENS7_ILi112EEENS7_ILi192EEEEEELi192ENS_6half_tEfNS_4arch4Sm90ELb0ELb0ELb0ELb0ELb0ELb0ELb0ELb1ELb1ELb0ELb0ELb0EEENS1_21CollectiveEpilogueFwdINS6_IJSB_SD_SC_EEESA_SF_SH_Li256ELb0ELb0ELb0ELb0EEENS1_29StaticPersistentTileSchedulerILb0EEEEEEEEEvNT_6ParamsE,(.L_x_59 - _ZN7cutlass13device_kernelIN5flash11enable_sm90INS1_16FlashAttnFwdSm90INS1_25CollectiveMainloopFwdSm90ILi2EN4cute5tupleIJNS5_1CILi2EEENS7_ILi1EEES9_EEENS6_IJNS7_ILi128EEENS7_ILi112EEENS7_ILi192EEEEEELi192ENS_6half_tEfNS_4arch4Sm90ELb0ELb0ELb0ELb0ELb0ELb0ELb0ELb1ELb1ELb0ELb0ELb0EEENS1_21CollectiveEpilogueFwdINS6_IJSB_SD_SC_EEESA_SF_SH_Li256ELb0ELb0ELb0ELb0EEENS1_29StaticPersistentTileSchedulerILb0EEEEEEEEEvNT_6ParamsE)
        .other          _ZN7cutlass13device_kernelIN5flash11enable_sm90INS1_16FlashAttnFwdSm90INS1_25CollectiveMainloopFwdSm90ILi2EN4cute5tupleIJNS5_1CILi2EEENS7_ILi1EEES9_EEENS6_IJNS7_ILi128EEENS7_ILi112EEENS7_ILi192EEEEEELi192ENS_6half_tEfNS_4arch4Sm90ELb0ELb0ELb0ELb0ELb0ELb0ELb0ELb1ELb1ELb0ELb0ELb0EEENS1_21CollectiveEpilogueFwdINS6_IJSB_SD_SC_EEESA_SF_SH_Li256ELb0ELb0ELb0ELb0EEENS1_29StaticPersistentTileSchedulerILb0EEEEEEEEEvNT_6ParamsE,@"STO_CUDA_ENTRY STV_DEFAULT"
_ZN7cutlass13device_kernelIN5flash11enable_sm90INS1_16FlashAttnFwdSm90INS1_25CollectiveMainloopFwdSm90ILi2EN4cute5tupleIJNS5_1CILi2EEENS7_ILi1EEES9_EEENS6_IJNS7_ILi128EEENS7_ILi112EEENS7_ILi192EEEEEELi192ENS_6half_tEfNS_4arch4Sm90ELb0ELb0ELb0ELb0ELb0ELb0ELb0ELb1ELb1ELb0ELb0ELb0EEENS1_21CollectiveEpilogueFwdINS6_IJSB_SD_SC_EEESA_SF_SH_Li256ELb0ELb0ELb0ELb0EEENS1_29StaticPersistentTileSchedulerILb0EEEEEEEEEvNT_6ParamsE:
[----:B------:R-:W-:Y:S01]  /*0000*/  LDC R1, c[0x0][0x37c] ;  /* 0x0000df00ff017b82 */ /* 0x000fe20000000800 */
[----:B------:R-:W-:Y:S05]  /*0010*/  EXIT ;  /* 0x000000000000794d */ /* 0x000fea0003800000 */
.L_x_11:
        /* <DEDUP_REMOVED lines=14> */
.L_x_59:


//--------------------- .text._ZN7cutlass13device_kernelIN5flash11enable_sm90INS1_16FlashAttnFwdSm90INS1_25CollectiveMainloopFwdSm90ILi2EN4cute5tupleIJNS5_1CILi1EEES8_S8_EEENS6_IJNS7_ILi128EEENS7_ILi112EEENS7_ILi192EEEEEELi192ENS_6half_tEfNS_4arch4Sm90ELb0ELb0ELb0ELb1ELb0ELb0ELb0ELb1ELb1ELb0ELb0ELb0EEENS1_21CollectiveEpilogueFwdINS6_IJSA_SC_SB_EEES9_SE_SG_Li256ELb1ELb0ELb0ELb0EEENS1_36VarlenDynamicPersistentTileSchedulerILi128ELi112ELi256ELi32ELb0ELb0ELb1ELb0ELb1ELb1EEEEEEEEEvNT_6ParamsE --------------------------
	.section	.text._ZN7cutlass13device_kernelIN5flash11enable_sm90INS1_16FlashAttnFwdSm90INS1_25CollectiveMainloopFwdSm90ILi2EN4cute5tupleIJNS5_1CILi1EEES8_S8_EEENS6_IJNS7_ILi128EEENS7_ILi112EEENS7_ILi192EEEEEELi192ENS_6half_tEfNS_4arch4Sm90ELb0ELb0ELb0ELb1ELb0ELb0ELb0ELb1ELb1ELb0ELb0ELb0EEENS1_21CollectiveEpilogueFwdINS6_IJSA_SC_SB_EEES9_SE_SG_Li256ELb1ELb0ELb0ELb0EEENS1_36VarlenDynamicPersistentTileSchedulerILi128ELi112ELi256ELi32ELb0ELb0ELb1ELb0ELb1ELb1EEEEEEEEEvNT_6ParamsE,"ax",@progbits
	.align	128
.text._ZN7cutlass13device_kernelIN5flash11enable_sm90INS1_16FlashAttnFwdSm90INS1_25CollectiveMainloopFwdSm90ILi2EN4cute5tupleIJNS5_1CILi1EEES8_S8_EEENS6_IJNS7_ILi128EEENS7_ILi112EEENS7_ILi192EEEEEELi192ENS_6half_tEfNS_4arch4Sm90ELb0ELb0ELb0ELb1ELb0ELb0ELb0ELb1ELb1ELb0ELb0ELb0EEENS1_21CollectiveEpilogueFwdINS6_IJSA_SC_SB_EEES9_SE_SG_Li256ELb1ELb0ELb0ELb0EEENS1_36VarlenDynamicPersistentTileSchedulerILi128ELi112ELi256ELi32ELb0ELb0ELb1ELb0ELb1ELb1EEEEEEEEEvNT_6ParamsE:
        .type           _ZN7cutlass13device_kernelIN5flash11enable_sm90INS1_16FlashAttnFwdSm90INS1_25CollectiveMainloopFwdSm90ILi2EN4cute5tupleIJNS5_1CILi1EEES8_S8_EEENS6_IJNS7_ILi128EEENS7_ILi112EEENS7_ILi192EEEEEELi192ENS_6half_tEfNS_4arch4Sm90ELb0ELb0ELb0ELb1ELb0ELb0ELb0ELb1ELb1ELb0ELb0ELb0EEENS1_21CollectiveEpilogueFwdINS6_IJSA_SC_SB_EEES9_SE_SG_Li256ELb1ELb0ELb0ELb0EEENS1_36VarlenDynamicPersistentTileSchedulerILi128ELi112ELi256ELi32ELb0ELb0ELb1ELb0ELb1ELb1EEEEEEEEEvNT_6ParamsE,@function
        .size           _ZN7cutlass13device_kernelIN5flash11enable_sm90INS1_16FlashAttnFwdSm90INS1_25CollectiveMainloopFwdSm90ILi2EN4cute5tupleIJNS5_1CILi1EEES8_S8_EEENS6_IJNS7_ILi128EEENS7_ILi112EEENS7_ILi192EEEEEELi192ENS_6half_tEfNS_4arch4Sm90ELb0ELb0ELb0ELb1ELb0ELb0ELb0ELb1ELb1ELb0ELb0ELb0EEENS1_21CollectiveEpilogueFwdINS6_IJSA_SC_SB_EEES9_SE_SG_Li256ELb1ELb0ELb0ELb0EEENS1_36VarlenDynamicPersistentTileSchedulerILi128ELi112ELi256ELi32ELb0ELb0ELb1ELb0ELb1ELb1EEEEEEEEEvNT_6ParamsE,(.L_x_60 - _ZN7cutlass13device_kernelIN5flash11enable_sm90INS1_16FlashAttnFwdSm90INS1_25CollectiveMainloopFwdSm90ILi2EN4cute5tupleIJNS5_1CILi1EEES8_S8_EEENS6_IJNS7_ILi128EEENS7_ILi112EEENS7_ILi192EEEEEELi192ENS_6half_tEfNS_4arch4Sm90ELb0ELb0ELb0ELb1ELb0ELb0ELb0ELb1ELb1ELb0ELb0ELb0EEENS1_21CollectiveEpilogueFwdINS6_IJSA_SC_SB_EEES9_SE_SG_Li256ELb1ELb0ELb0ELb0EEENS1_36VarlenDynamicPersistentTileSchedulerILi128ELi112ELi256ELi32ELb0ELb0ELb1ELb0ELb1ELb1EEEEEEEEEvNT_6ParamsE)
        .other          _ZN7cutlass13device_kernelIN5flash11enable_sm90INS1_16FlashAttnFwdSm90INS1_25CollectiveMainloopFwdSm90ILi2EN4cute5tupleIJNS5_1CILi1EEES8_S8_EEENS6_IJNS7_ILi128EEENS7_ILi112EEENS7_ILi192EEEEEELi192ENS_6half_tEfNS_4arch4Sm90ELb0ELb0ELb0ELb1ELb0ELb0ELb0ELb1ELb1ELb0ELb0ELb0EEENS1_21CollectiveEpilogueFwdINS6_IJSA_SC_SB_EEES9_SE_SG_Li256ELb1ELb0ELb0ELb0EEENS1_36VarlenDynamicPersistentTileSchedulerILi128ELi112ELi256ELi32ELb0ELb0ELb1ELb0ELb1ELb1EEEEEEEEEvNT_6ParamsE,@"STO_CUDA_ENTRY STV_DEFAULT"
_ZN7cutlass13device_kernelIN5flash11enable_sm90INS1_16FlashAttnFwdSm90INS1_25CollectiveMainloopFwdSm90ILi2EN4cute5tupleIJNS5_1CILi1EEES8_S8_EEENS6_IJNS7_ILi128EEENS7_ILi112EEENS7_ILi192EEEEEELi192ENS_6half_tEfNS_4arch4Sm90ELb0ELb0ELb0ELb1ELb0ELb0ELb0ELb1ELb1ELb0ELb0ELb0EEENS1_21CollectiveEpilogueFwdINS6_IJSA_SC_SB_EEES9_SE_SG_Li256ELb1ELb0ELb0ELb0EEENS1_36VarlenDynamicPersistentTileSchedulerILi128ELi112ELi256ELi32ELb0ELb0ELb1ELb0ELb1ELb1EEEEEEEEEvNT_6ParamsE:
[----:B------:R-:W-:Y:S01]  /*0000*/  LDC R1, c[0x0][0x37c] ;  /* 0x0000df00ff017b82 */ /* 0x000fe20000000800 */
[----:B------:R-:W-:Y:S05]  /*0010*/  EXIT ;  /* 0x000000000000794d */ /* 0x000fea0003800000 */
.L_x_12:
        /* <DEDUP_REMOVED lines=14> */
.L_x_60:


//--------------------- .text._ZN7cutlass13device_kernelIN5flash11enable_sm90INS1_16FlashAttnFwdSm90INS1_25CollectiveMainloopFwdSm90ILi2EN4cute5tupleIJNS5_1CILi1EEES8_S8_EEENS6_IJNS7_ILi128EEENS7_ILi112EEENS7_ILi192EEEEEELi192ENS_6half_tEfNS_4arch4Sm90ELb0ELb0ELb0ELb1ELb0ELb1ELb0ELb1ELb1ELb0ELb0ELb0EEENS1_21CollectiveEpilogueFwdINS6_IJSA_SC_SB_EEES9_SE_SG_Li256ELb1ELb0ELb0ELb0EEENS1_36VarlenDynamicPersistentTileSchedulerILi128ELi112ELi256ELi32ELb0ELb0ELb1ELb0ELb1ELb1EEEEEEEEEvNT_6ParamsE --------------------------
	.section	.text._ZN7cutlass13device_kernelIN5flash11enable_sm90INS1_16FlashAttnFwdSm90INS1_25CollectiveMainloopFwdSm90ILi2EN4cute5tupleIJNS5_1CILi1EEES8_S8_EEENS6_IJNS7_ILi128EEENS7_ILi112EEENS7_ILi192EEEEEELi192ENS_6half_tEfNS_4arch4Sm90ELb0ELb0ELb0ELb1ELb0ELb1ELb0ELb1ELb1ELb0ELb0ELb0EEENS1_21CollectiveEpilogueFwdINS6_IJSA_SC_SB_EEES9_SE_SG_Li256ELb1ELb0ELb0ELb0EEENS1_36VarlenDynamicPersistentTileSchedulerILi128ELi112ELi256ELi32ELb0ELb0ELb1ELb0ELb1ELb1EEEEEEEEEvNT_6ParamsE,"ax",@progbits
	.align	128
.text._ZN7cutlass13device_kernelIN5flash11enable_sm90INS1_16FlashAttnFwdSm90INS1_25CollectiveMainloopFwdSm90ILi2EN4cute5tupleIJNS5_1CILi1EEES8_S8_EEENS6_IJNS7_ILi128EEENS7_ILi112EEENS7_ILi192EEEEEELi192ENS_6half_tEfNS_4arch4Sm90ELb0ELb0ELb0ELb1ELb0ELb1ELb0ELb1ELb1ELb0ELb0ELb0EEENS1_21CollectiveEpilogueFwdINS6_IJSA_SC_SB_EEES9_SE_SG_Li256ELb1ELb0ELb0ELb0EEENS1_36VarlenDynamicPersistentTileSchedulerILi128ELi112ELi256ELi32ELb0ELb0ELb1ELb0ELb1ELb1EEEEEEEEEvNT_6ParamsE:
        .type           _ZN7cutlass13device_kernelIN5flash11enable_sm90INS1_16FlashAttnFwdSm90INS1_25CollectiveMainloopFwdSm90ILi2EN4cute5tupleIJNS5_1CILi1EEES8_S8_EEENS6_IJNS7_ILi128EEENS7_ILi112EEENS7_ILi192EEEEEELi192ENS_6half_tEfNS_4arch4Sm90ELb0ELb0ELb0ELb1ELb0ELb1ELb0ELb1ELb1ELb0ELb0ELb0EEENS1_21CollectiveEpilogueFwdINS6_IJSA_SC_SB_EEES9_SE_SG_Li256ELb1ELb0ELb0ELb0EEENS1_36VarlenDynamicPersistentTileSchedulerILi128ELi112ELi256ELi32ELb0ELb0ELb1ELb0ELb1ELb1EEEEEEEEEvNT_6ParamsE,@function
        .size           _ZN7cutlass13device_kernelIN5flash11enable_sm90INS1_16FlashAttnFwdSm90INS1_25CollectiveMainloopFwdSm90ILi2EN4cute5tupleIJNS5_1CILi1EEES8_S8_EEENS6_IJNS7_ILi128EEENS7_ILi112EEENS7_ILi192EEEEEELi192ENS_6half_tEfNS_4arch4Sm90ELb0ELb0ELb0ELb1ELb0ELb1ELb0ELb1ELb1ELb0ELb0ELb0EEENS1_21CollectiveEpilogueFwdINS6_IJSA_SC_SB_EEES9_SE_SG_Li256ELb1ELb0ELb0ELb0EEENS1_36VarlenDynamicPersistentTileSchedulerILi128ELi112ELi256ELi32ELb0ELb0ELb1ELb0ELb1ELb1EEEEEEEEEvNT_6ParamsE,(.L_x_61 - _ZN7cutlass13device_kernelIN5flash11enable_sm90INS1_16FlashAttnFwdSm90INS1_25CollectiveMainloopFwdSm90ILi2EN4cute5tupleIJNS5_1CILi1EEES8_S8_EEENS6_IJNS7_ILi128EEENS7_ILi112EEENS7_ILi192EEEEEELi192ENS_6half_tEfNS_4arch4Sm90ELb0ELb0ELb0ELb1ELb0ELb1ELb0ELb1ELb1ELb0ELb0ELb0EEENS1_21CollectiveEpilogueFwdINS6_IJSA_SC_SB_EEES9_SE_SG_Li256ELb1ELb0ELb0ELb0EEENS1_36VarlenDynamicPersistentTileSchedulerILi128ELi112ELi256ELi32ELb0ELb0ELb1ELb0ELb1ELb1EEEEEEEEEvNT_6ParamsE)
        .other          _ZN7cutlass13device_kernelIN5flash11enable_sm90INS1_16FlashAttnFwdSm90INS1_25CollectiveMainloopFwdSm90ILi2EN4cute5tupleIJNS5_1CILi1EEES8_S8_EEENS6_IJNS7_ILi128EEENS7_ILi112EEENS7_ILi192EEEEEELi192ENS_6half_tEfNS_4arch4Sm90ELb0ELb0ELb0ELb1ELb0ELb1ELb0ELb1ELb1ELb0ELb0ELb0EEENS1_21CollectiveEpilogueFwdINS6_IJSA_SC_SB_EEES9_SE_SG_Li256ELb1ELb0ELb0ELb0EEENS1_36VarlenDynamicPersistentTileSchedulerILi128ELi112ELi256ELi32ELb0ELb0ELb1ELb0ELb1ELb1EEEEEEEEEvNT_6ParamsE,@"STO_CUDA_ENTRY STV_DEFAULT"
_ZN7cutlass13device_kernelIN5flash11enable_sm90INS1_16FlashAttnFwdSm90INS1_25CollectiveMainloopFwdSm90ILi2EN4cute5tupleIJNS5_1CILi1EEES8_S8_EEENS6_IJNS7_ILi128EEENS7_ILi112EEENS7_ILi192EEEEEELi192ENS_6half_tEfNS_4arch4Sm90ELb0ELb0ELb0ELb1ELb0ELb1ELb0ELb1ELb1ELb0ELb0ELb0EEENS1_21CollectiveEpilogueFwdINS6_IJSA_SC_SB_EEES9_SE_SG_Li256ELb1ELb0ELb0ELb0EEENS1_36VarlenDynamicPersistentTileSchedulerILi128ELi112ELi256ELi32ELb0ELb0ELb1ELb0ELb1ELb1EEEEEEEEEvNT_6ParamsE:
[----:B------:R-:W-:Y:S01]  /*0000*/  LDC R1, c[0x0][0x37c] ;  /* 0x0000df00ff017b82 */ /* 0x000fe20000000800 */
[----:B------:R-:W-:Y:S05]  /*0010*/  EXIT ;  /* 0x000000000000794d */ /* 0x000fea0003800000 */
.L_x_13:
        /* <DEDUP_REMOVED lines=14> */
.L_x_61:


//--------------------- .text._ZN7cutlass13device_kernelIN5flash11enable_sm90INS1_16FlashAttnFwdSm90INS1_25CollectiveMainloopFwdSm90ILi2EN4cute5tupleIJNS5_1CILi1EEES8_S8_EEENS6_IJNS7_ILi128EEENS7_ILi96EEENS7_ILi192EEEEEELi192ENS_6half_tEfNS_4arch4Sm90ELb0ELb1ELb0ELb0ELb0ELb0ELb0ELb1ELb1ELb0ELb0ELb0EEENS1_21CollectiveEpilogueFwdINS6_IJSA_SC_SB_EEES9_SE_SG_Li256ELb0ELb0ELb0ELb0EEENS1_30DynamicPersistentTileSchedulerILi256ELi32ELb0ELb0ELb1EEEEEEEEEvNT_6ParamsE --------------------------
	.section	.text._ZN7cutlass13device_kernelIN5flash11enable_sm90INS1_16FlashAttnFwdSm90INS1_25CollectiveMainloopFwdSm90ILi2EN4cute5tupleIJNS5_1CILi1EEES8_S8_EEENS6_IJNS7_ILi128EEENS7_ILi96EEENS7_ILi192EEEEEELi192ENS_6half_tEfNS_4arch4Sm90ELb0ELb1ELb0ELb0ELb0ELb0ELb0ELb1ELb1ELb0ELb0ELb0EEENS1_21CollectiveEpilogueFwdINS6_IJSA_SC_SB_EEES9_SE_SG_Li256ELb0ELb0ELb0ELb0EEENS1_30DynamicPersistentTileSchedulerILi256ELi32ELb0ELb0ELb1EEEEEEEEEvNT_6ParamsE,"ax",@progbits
	.align	128
.text._ZN7cutlass13device_kernelIN5flash11enable_sm90INS1_16FlashAttnFwdSm90INS1_25CollectiveMainloopFwdSm90ILi2EN4cute5tupleIJNS5_1CILi1EEES8_S8_EEENS6_IJNS7_ILi128EEENS7_ILi96EEENS7_ILi192EEEEEELi192ENS_6half_tEfNS_4arch4Sm90ELb0ELb1ELb0ELb0ELb0ELb0ELb0ELb1ELb1ELb0ELb0ELb0EEENS1_21CollectiveEpilogueFwdINS6_IJSA_SC_SB_EEES9_SE_SG_Li256ELb0ELb0ELb0ELb0EEENS1_30DynamicPersistentTileSchedulerILi256ELi32ELb0ELb0ELb1EEEEEEEEEvNT_6ParamsE:
        .type           _ZN7cutlass13device_kernelIN5flash11enable_sm90INS1_16FlashAttnFwdSm90INS1_25CollectiveMainloopFwdSm90ILi2EN4cute5tupleIJNS5_1CILi1EEES8_S8_EEENS6_IJNS7_ILi128EEENS7_ILi96EEENS7_ILi192EEEEEELi192ENS_6half_tEfNS_4arch4Sm90ELb0ELb1ELb0ELb0ELb0ELb0ELb0ELb1ELb1ELb0ELb0ELb0EEENS1_21CollectiveEpilogueFwdINS6_IJSA_SC_SB_EEES9_SE_SG_Li256ELb0ELb0ELb0ELb0EEENS1_30DynamicPersistentTileSchedulerILi256ELi32ELb0ELb0ELb1EEEEEEEEEvNT_6ParamsE,@function
        .size           _ZN7cutlass13device_kernelIN5flash11enable_sm90INS1_16FlashAttnFwdSm90INS1_25CollectiveMainloopFwdSm90ILi2EN4cute5tupleIJNS5_1CILi1EEES8_S8_EEENS6_IJNS7_ILi128EEENS7_ILi96EEENS7_ILi192EEEEEELi192ENS_6half_tEfNS_4arch4Sm90ELb0ELb1ELb0ELb0ELb0ELb0ELb0ELb1ELb1ELb0ELb0ELb0EEENS1_21CollectiveEpilogueFwdINS6_IJSA_SC_SB_EEES9_SE_SG_Li256ELb0ELb0ELb0ELb0EEENS1_30DynamicPersistentTileSchedulerILi256ELi32ELb0ELb0ELb1EEEEEEEEEvNT_6ParamsE,(.L_x_62 - _ZN7cutlass13device_kernelIN5flash11enable_sm90INS1_16FlashAttnFwdSm90INS1_25CollectiveMainloopFwdSm90ILi2EN4cute5tupleIJNS5_1CILi1EEES8_S8_EEENS6_IJNS7_ILi128EEENS7_ILi96EEENS7_ILi192EEEEEELi192ENS_6half_tEfNS_4arch4Sm90ELb0ELb1ELb0ELb0ELb0ELb0ELb0ELb1ELb1ELb0ELb0ELb0EEENS1_21CollectiveEpilogueFwdINS6_IJSA_SC_SB_EEES9_SE_SG_Li256ELb0ELb0ELb0ELb0EEENS1_30DynamicPersistentTileSchedulerILi256ELi32ELb0ELb0ELb1EEEEEEEEEvNT_6ParamsE)
        .other          _ZN7cutlass13device_kernelIN5flash11enable_sm90INS1_16FlashAttnFwdSm90INS1_25CollectiveMainloopFwdSm90ILi2EN4cute5tupleIJNS5_1CILi1EEES8_S8_EEENS6_IJNS7_ILi128EEENS7_ILi96EEENS7_ILi192EEEEEELi192ENS_6half_tEfNS_4arch4Sm90ELb0ELb1ELb0ELb0ELb0ELb0ELb0ELb1ELb1ELb0ELb0ELb0EEENS1_21CollectiveEpilogueFwdINS6_IJSA_SC_SB_EEES9_SE_SG_Li256ELb0ELb0ELb0ELb0EEENS1_30DynamicPersistentTileSchedulerILi256ELi32ELb0ELb0ELb1EEEEEEEEEvNT_6ParamsE,@"STO_CUDA_ENTRY STV_DEFAULT"
_ZN7cutlass13device_kernelIN5flash11enable_sm90INS1_16FlashAttnFwdSm90INS1_25CollectiveMainloopFwdSm90ILi2EN4cute5tupleIJNS5_1CILi1EEES8_S8_EEENS6_IJNS7_ILi128EEENS7_ILi96EEENS7_ILi192EEEEEELi192ENS_6half_tEfNS_4arch4Sm90ELb0ELb1ELb0ELb0ELb0ELb0ELb0ELb1ELb1ELb0ELb0ELb0EEENS1_21CollectiveEpilogueFwdINS6_IJSA_SC_SB_EEES9_SE_SG_Li256ELb0ELb0ELb0ELb0EEENS1_30DynamicPersistentTileSchedulerILi256ELi32ELb0ELb0ELb1EEEEEEEEEvNT_6ParamsE:
[----:B------:R-:W-:Y:S01]  /*0000*/  LDC R1, c[0x0][0x37c] ;  /* 0x0000df00ff017b82 */ /* 0x000fe20000000800 */
[----:B------:R-:W-:Y:S05]  /*0010*/  EXIT ;  /* 0x000000000000794d */ /* 0x000fea0003800000 */
.L_x_14:
        /* <DEDUP_REMOVED lines=14> */
.L_x_62:


//--------------------- .text._ZN7cutlass13device_kernelIN5flash11enable_sm90INS1_16FlashAttnFwdSm90INS1_25CollectiveMainloopFwdSm90ILi2EN4cute5tupleIJNS5_1CILi1EEES8_S8_EEENS6_IJNS7_ILi128EEENS7_ILi96EEENS7_ILi192EEEEEELi192ENS_6half_tEfNS_4arch4Sm90ELb0ELb1ELb0ELb1ELb0ELb0ELb0ELb1ELb1ELb0ELb0ELb0EEENS1_21CollectiveEpilogueFwdINS6_IJSA_SC_SB_EEES9_SE_SG_Li256ELb1ELb0ELb0ELb0EEENS1_36VarlenDynamicPersistentTileSchedulerILi128ELi96ELi256ELi32ELb0ELb0ELb1ELb1ELb0ELb1EEEEEEEEEvNT_6ParamsE --------------------------
	.section	.text._ZN7cutlass13device_kernelIN5flash11enable_sm90INS1_16FlashAttnFwdSm90INS1_25CollectiveMainloopFwdSm90ILi2EN4cute5tupleIJNS5_1CILi1EEES8_S8_EEENS6_IJNS7_ILi128EEENS7_ILi96EEENS7_ILi192EEEEEELi192ENS_6half_tEfNS_4arch4Sm90ELb0ELb1ELb0ELb1ELb0ELb0ELb0ELb1ELb1ELb0ELb0ELb0EEENS1_21CollectiveEpilogueFwdINS6_IJSA_SC_SB_EEES9_SE_SG_Li256ELb1ELb0ELb0ELb0EEENS1_36VarlenDynamicPersistentTileSchedulerILi128ELi96ELi256ELi32ELb0ELb0ELb1ELb1ELb0ELb1EEEEEEEEEvNT_6ParamsE,"ax",@progbits
	.align	128
.text._ZN7cutlass13device_kernelIN5flash11enable_sm90INS1_16FlashAttnFwdSm90INS1_25CollectiveMainloopFwdSm90ILi2EN4cute5tupleIJNS5_1CILi1EEES8_S8_EEENS6_IJNS7_ILi128EEENS7_ILi96EEENS7_ILi192EEEEEELi192ENS_6half_tEfNS_4arch4Sm90ELb0ELb1ELb0ELb1ELb0ELb0ELb0ELb1ELb1ELb0ELb0ELb0EEENS1_21CollectiveEpilogueFwdINS6_IJSA_SC_SB_EEES9_SE_SG_Li256ELb1ELb0ELb0ELb0EEENS1_36VarlenDynamicPersistentTileSchedulerILi128ELi96ELi256ELi32ELb0ELb0ELb1ELb1ELb0ELb1EEEEEEEEEvNT_6ParamsE:
        .type           _ZN7cutlass13device_kernelIN5flash11enable_sm90INS1_16FlashAttnFwdSm90INS1_25CollectiveMainloopFwdSm90ILi2EN4cute5tupleIJNS5_1CILi1EEES8_S8_EEENS6_IJNS7_ILi128EEENS7_ILi96EEENS7_ILi192EEEEEELi192ENS_6half_tEfNS_4arch4Sm90ELb0ELb1ELb0ELb1ELb0ELb0ELb0ELb1ELb1ELb0ELb0ELb0EEENS1_21CollectiveEpilogueFwdINS6_IJSA_SC_SB_EEES9_SE_SG_Li256ELb1ELb0ELb0ELb0EEENS1_36VarlenDynamicPersistentTileSchedulerILi128ELi96ELi256ELi32ELb0ELb0ELb1ELb1ELb0ELb1EEEEEEEEEvNT_6ParamsE,@function
        .size           _ZN7cutlass13device_kernelIN5flash11enable_sm90INS1_16FlashAttnFwdSm90INS1_25CollectiveMainloopFwdSm90ILi2EN4cute5tupleIJNS5_1CILi1EEES8_S8_EEENS6_IJNS7_ILi128EEENS7_ILi96EEENS7_ILi192EEEEEELi192ENS_6half_tEfNS_4arch4Sm90ELb0ELb1ELb0ELb1ELb0ELb0ELb0ELb1ELb1ELb0ELb0ELb0EEENS1_21CollectiveEpilogueFwdINS6_IJSA_SC_SB_EEES9_SE_SG_Li256ELb1ELb0ELb0ELb0EEENS1_36VarlenDynamicPersistentTileSchedulerILi128ELi96ELi256ELi32ELb0ELb0ELb1ELb1ELb0ELb1EEEEEEEEEvNT_6ParamsE,(.L_x_63 - _ZN7cutlass13device_kernelIN5flash11enable_sm90INS1_16FlashAttnFwdSm90INS1_25CollectiveMainloopFwdSm90ILi2EN4cute5tupleIJNS5_1CILi1EEES8_S8_EEENS6_IJNS7_ILi128EEENS7_ILi96EEENS7_ILi192EEEEEELi192ENS_6half_tEfNS_4arch4Sm90ELb0ELb1ELb0ELb1ELb0ELb0ELb0ELb1ELb1ELb0ELb0ELb0EEENS1_21CollectiveEpilogueFwdINS6_IJSA_SC_SB_EEES9_SE_SG_Li256ELb1ELb0ELb0ELb0EEENS1_36VarlenDynamicPersistentTileSchedulerILi128ELi96ELi256ELi32ELb0ELb0ELb1ELb1ELb0ELb1EEEEEEEEEvNT_6ParamsE)
        .other          _ZN7cutlass13device_kernelIN5flash11enable_sm90INS1_16FlashAttnFwdSm90INS1_25CollectiveMainloopFwdSm90ILi2EN4cute5tupleIJNS5_1CILi1EEES8_S8_EEENS6_IJNS7_ILi128EEENS7_ILi96EEENS7_ILi192EEEEEELi192ENS_6half_tEfNS_4arch4Sm90ELb0ELb1ELb0ELb1ELb0ELb0ELb0ELb1ELb1ELb0ELb0ELb0EEENS1_21CollectiveEpilogueFwdINS6_IJSA_SC_SB_EEES9_SE_SG_Li256ELb1ELb0ELb0ELb0EEENS1_36VarlenDynamicPersistentTileSchedulerILi128ELi96ELi256ELi32ELb0ELb0ELb1ELb1ELb0ELb1EEEEEEEEEvNT_6ParamsE,@"STO_CUDA_ENTRY STV_DEFAULT"
_ZN7cutlass13device_kernelIN5flash11enable_sm90INS1_16FlashAttnFwdSm90INS1_25CollectiveMainloopFwdSm90ILi2EN4cute5tupleIJNS5_1CILi1EEES8_S8_EEENS6_IJNS7_ILi128EEENS7_ILi96EEENS7_ILi192EEEEEELi192ENS_6half_tEfNS_4arch4Sm90ELb0ELb1ELb0ELb1ELb0ELb0ELb0ELb1ELb1ELb0ELb0ELb0EEENS1_21CollectiveEpilogueFwdINS6_IJSA_SC_SB_EEES9_SE_SG_Li256ELb1ELb0ELb0ELb0EEENS1_36VarlenDynamicPersistentTileSchedulerILi128ELi96ELi256ELi32ELb0ELb0ELb1ELb1ELb0ELb1EEEEEEEEEvNT_6ParamsE:
[----:B------:R-:W-:Y:S01]  /*0000*/  LDC R1, c[0x0][0x37c] ;  /* 0x0000df00ff017b82 */ /* 0x000fe20000000800 */
[----:B------:R-:W-:Y:S05]  /*0010*/  EXIT ;  /* 0x000000000000794d */ /* 0x000fea0003800000 */
.L_x_15:
        /* <DEDUP_REMOVED lines=14> */
.L_x_63:


//--------------------- .text._ZN7cutlass13device_kernelIN5flash11enable_sm90INS1_16FlashAttnFwdSm90INS1_25CollectiveMainloopFwdSm90ILi2EN4cute5tupleIJNS5_1CILi1EEES8_S8_EEENS6_IJNS7_ILi128EEENS7_ILi96EEENS7_ILi192EEEEEELi192ENS_6half_tEfNS_4arch4Sm90ELb0ELb1ELb0ELb1ELb0ELb1ELb0ELb1ELb1ELb0ELb0ELb0EEENS1_21CollectiveEpilogueFwdINS6_IJSA_SC_SB_EEES9_SE_SG_Li256ELb1ELb0ELb0ELb0EEENS1_36VarlenDynamicPersistentTileSchedulerILi128ELi96ELi256ELi32ELb0ELb0ELb1ELb1ELb0ELb1EEEEEEEEEvNT_6ParamsE --------------------------
	.section	.text._ZN7cutlass13device_kernelIN5flash11enable_sm90INS1_16FlashAttnFwdSm90INS1_25CollectiveMainloopFwdSm90ILi2EN4cute5tupleIJNS5_1CILi1EEES8_S8_EEENS6_IJNS7_ILi128EEENS7_ILi96EEENS7_ILi192EEEEEELi192ENS_6half_tEfNS_4arch4Sm90ELb0ELb1ELb0ELb1ELb0ELb1ELb0ELb1ELb1ELb0ELb0ELb0EEENS1_21CollectiveEpilogueFwdINS6_IJSA_SC_SB_EEES9_SE_SG_Li256ELb1ELb0ELb0ELb0EEENS1_36VarlenDynamicPersistentTileSchedulerILi128ELi96ELi256ELi32ELb0ELb0ELb1ELb1ELb0ELb1EEEEEEEEEvNT_6ParamsE,"ax",@progbits
	.align	128
.text._ZN7cutlass13device_kernelIN5flash11enable_sm90INS1_16FlashAttnFwdSm90INS1_25CollectiveMainloopFwdSm90ILi2EN4cute5tupleIJNS5_1CILi1EEES8_S8_EEENS6_IJNS7_ILi128EEENS7_ILi96EEENS7_ILi192EEEEEELi192ENS_6half_tEfNS_4arch4Sm90ELb0ELb1ELb0ELb1ELb0ELb1ELb0ELb1ELb1ELb0ELb0ELb0EEENS1_21CollectiveEpilogueFwdINS6_IJSA_SC_SB_EEES9_SE_SG_Li256ELb1ELb0ELb0ELb0EEENS1_36VarlenDynamicPersistentTileSchedulerILi128ELi96ELi256ELi32ELb0ELb0ELb1ELb1ELb0ELb1EEEEEEEEEvNT_6ParamsE:
        .type           _ZN7cutlass13device_kernelIN5flash11enable_sm90INS1_16FlashAttnFwdSm90INS1_25CollectiveMainloopFwdSm90ILi2EN4cute5tupleIJNS5_1CILi1EEES8_S8_EEENS6_IJNS7_ILi128EEENS7_ILi96EEENS7_ILi192EEEEEELi192ENS_6half_tEfNS_4arch4Sm90ELb0ELb1ELb0ELb1ELb0ELb1ELb0ELb1ELb1ELb0ELb0ELb0EEENS1_21CollectiveEpilogueFwdINS6_IJSA_SC_SB_EEES9_SE_SG_Li256ELb1ELb0ELb0ELb0EEENS1_36VarlenDynamicPersistentTileSchedulerILi128ELi96ELi256ELi32ELb0ELb0ELb1ELb1ELb0ELb1EEEEEEEEEvNT_6ParamsE,@function
        .size           _ZN7cutlass13device_kernelIN5flash11enable_sm90INS1_16FlashAttnFwdSm90INS1_25CollectiveMainloopFwdSm90ILi2EN4cute5tupleIJNS5_1CILi1EEES8_S8_EEENS6_IJNS7_ILi128EEENS7_ILi96EEENS7_ILi192EEEEEELi192ENS_6half_tEfNS_4arch4Sm90ELb0ELb1ELb0ELb1ELb0ELb1ELb0ELb1ELb1ELb0ELb0ELb0EEENS1_21CollectiveEpilogueFwdINS6_IJSA_SC_SB_EEES9_SE_SG_Li256ELb1ELb0ELb0ELb0EEENS1_36VarlenDynamicPersistentTileSchedulerILi128ELi96ELi256ELi32ELb0ELb0ELb1ELb1ELb0ELb1EEEEEEEEEvNT_6ParamsE,(.L_x_64 - _ZN7cutlass13device_kernelIN5flash11enable_sm90INS1_16FlashAttnFwdSm90INS1_25CollectiveMainloopFwdSm90ILi2EN4cute5tupleIJNS5_1CILi1EEES8_S8_EEENS6_IJNS7_ILi128EEENS7_ILi96EEENS7_ILi192EEEEEELi192ENS_6half_tEfNS_4arch4Sm90ELb0ELb1ELb0ELb1ELb0ELb1ELb0ELb1ELb1ELb0ELb0ELb0EEENS1_21CollectiveEpilogueFwdINS6_IJSA_SC_SB_EEES9_SE_SG_Li256ELb1ELb0ELb0ELb0EEENS1_36VarlenDynamicPersistentTileSchedulerILi128ELi96ELi256ELi32ELb0ELb0ELb1ELb1ELb0ELb1EEEEEEEEEvNT_6ParamsE)
        .other          _ZN7cutlass13device_kernelIN5flash11enable_sm90INS1_16FlashAttnFwdSm90INS1_25CollectiveMainloopFwdSm90ILi2EN4cute5tupleIJNS5_1CILi1EEES8_S8_EEENS6_IJNS7_ILi128EEENS7_ILi96EEENS7_ILi192EEEEEELi192ENS_6half_tEfNS_4arch4Sm90ELb0ELb1ELb0ELb1ELb0ELb1ELb0ELb1ELb1ELb0ELb0ELb0EEENS1_21CollectiveEpilogueFwdINS6_IJSA_SC_SB_EEES9_SE_SG_Li256ELb1ELb0ELb0ELb0EEENS1_36VarlenDynamicPersistentTileSchedulerILi128ELi96ELi256ELi32ELb0ELb0ELb1ELb1ELb0ELb1EEEEEEEEEvNT_6ParamsE,@"STO_CUDA_ENTRY STV_DEFAULT"
_ZN7cutlass13device_kernelIN5flash11enable_sm90INS1_16FlashAttnFwdSm90INS1_25CollectiveMainloopFwdSm90ILi2EN4cute5tupleIJNS5_1CILi1EEES8_S8_EEENS6_IJNS7_ILi128EEENS7_ILi96EEENS7_ILi192EEEEEELi192ENS_6half_tEfNS_4arch4Sm90ELb0ELb1ELb0ELb1ELb0ELb1ELb0ELb1ELb1ELb0ELb0ELb0EEENS1_21CollectiveEpilogueFwdINS6_IJSA_SC_SB_EEES9_SE_SG_Li256ELb1ELb0ELb0ELb0EEENS1_36VarlenDynamicPersistentTileSchedulerILi128ELi96ELi256ELi32ELb0ELb0ELb1ELb1ELb0ELb1EEEEEEEEEvNT_6ParamsE:
[----:B------:R-:W-:Y:S01]  /*0000*/  LDC R1, c[0x0][0x37c] ;  /* 0x0000df00ff017b82 */ /* 0x000fe20000000800 */
[----:B------:R-:W-:Y:S05]  /*0010*/  EXIT ;  /* 0x000000000000794d */ /* 0x000fea0003800000 */
.L_x_16:
        /* <DEDUP_REMOVED lines=14> */
.L_x_64:


//--------------------- .text._ZN7cutlass13device_kernelIN5flash11enable_sm90INS1_16FlashAttnFwdSm90INS1_25CollectiveMainloopFwdSm90ILi2EN4cute5tupleIJNS5_1CILi1EEES8_S8_EEENS6_IJNS7_ILi128EEENS7_ILi112EEENS7_ILi192EEEEEELi192ENS_6half_tEfNS_4arch4Sm90ELb1ELb0ELb0ELb0ELb0ELb0ELb0ELb1ELb1ELb0ELb0ELb0EEENS1_21CollectiveEpilogueFwdINS6_IJSA_SC_SB_EEES9_SE_SG_Li256ELb0ELb0ELb0ELb0EEENS1_30DynamicPersistentTileSchedulerILi256ELi32ELb0ELb0ELb1EEEEEEEEEvNT_6ParamsE --------------------------
	.section	.text._ZN7cutlass13device_kernelIN5flash11enable_sm90INS1_16FlashAttnFwdSm90INS1_25CollectiveMainloopFwdSm90ILi2EN4cute5tupleIJNS5_1CILi1EEES8_S8_EEENS6_IJNS7_ILi128EEENS7_ILi112EEENS7_ILi192EEEEEELi192ENS_6half_tEfNS_4arch4Sm90ELb1ELb0ELb0ELb0ELb0ELb0ELb0ELb1ELb1ELb0ELb0ELb0EEENS1_21CollectiveEpilogueFwdINS6_IJSA_SC_SB_EEES9_SE_SG_Li256ELb0ELb0ELb0ELb0EEENS1_30DynamicPersistentTileSchedulerILi256ELi32ELb0ELb0ELb1EEEEEEEEEvNT_6ParamsE,"ax",@progbits
	.align	128
.text._ZN7cutlass13device_kernelIN5flash11enable_sm90INS1_16FlashAttnFwdSm90INS1_25CollectiveMainloopFwdSm90ILi2EN4cute5tupleIJNS5_1CILi1EEES8_S8_EEENS6_IJNS7_ILi128EEENS7_ILi112EEENS7_ILi192EEEEEELi192ENS_6half_tEfNS_4arch4Sm90ELb1ELb0ELb0ELb0ELb0ELb0ELb0ELb1ELb1ELb0ELb0ELb0EEENS1_21CollectiveEpilogueFwdINS6_IJSA_SC_SB_EEES9_SE_SG_Li256ELb0ELb0ELb0ELb0EEENS1_30DynamicPersistentTileSchedulerILi256ELi32ELb0ELb0ELb1EEEEEEEEEvNT_6ParamsE:
        .type           _ZN7cutlass13device_kernelIN5flash11enable_sm90INS1_16FlashAttnFwdSm90INS1_25CollectiveMainloopFwdSm90ILi2EN4cute5tupleIJNS5_1CILi1EEES8_S8_EEENS6_IJNS7_ILi128EEENS7_ILi112EEENS7_ILi192EEEEEELi192ENS_6half_tEfNS_4arch4Sm90ELb1ELb0ELb0ELb0ELb0ELb0ELb0ELb1ELb1ELb0ELb0ELb0EEENS1_21CollectiveEpilogueFwdINS6_IJSA_SC_SB_EEES9_SE_SG_Li256ELb0ELb0ELb0ELb0EEENS1_30DynamicPersistentTileSchedulerILi256ELi32ELb0ELb0ELb1EEEEEEEEEvNT_6ParamsE,@function
        .size           _ZN7cutlass13device_kernelIN5flash11enable_sm90INS1_16FlashAttnFwdSm90INS1_25CollectiveMainloopFwdSm90ILi2EN4cute5tupleIJNS5_1CILi1EEES8_S8_EEENS6_IJNS7_ILi128EEENS7_ILi112EEENS7_ILi192EEEEEELi192ENS_6half_tEfNS_4arch4Sm90ELb1ELb0ELb0ELb0ELb0ELb0ELb0ELb1ELb1ELb0ELb0ELb0EEENS1_21CollectiveEpilogueFwdINS6_IJSA_SC_SB_EEES9_SE_SG_Li256ELb0ELb0ELb0ELb0EEENS1_30DynamicPersistentTileSchedulerILi256ELi32ELb0ELb0ELb1EEEEEEEEEvNT_6ParamsE,(.L_x_65 - _ZN7cutlass13device_kernelIN5flash11enable_sm90INS1_16FlashAttnFwdSm90INS1_25CollectiveMainloopFwdSm90ILi2EN4cute5tupleIJNS5_1CILi1EEES8_S8_EEENS6_IJNS7_ILi128EEENS7_ILi112EEENS7_ILi192EEEEEELi192ENS_6half_tEfNS_4arch4Sm90ELb1ELb0ELb0ELb0ELb0ELb0ELb0ELb1ELb1ELb0ELb0ELb0EEENS1_21CollectiveEpilogueFwdINS6_IJSA_SC_SB_EEES9_SE_SG_Li256ELb0ELb0ELb0ELb0EEENS1_30DynamicPersistentTileSchedulerILi256ELi32ELb0ELb0ELb1EEEEEEEEEvNT_6ParamsE)
        .other          _ZN7cutlass13device_kernelIN5flash11enable_sm90INS1_16FlashAttnFwdSm90INS1_25CollectiveMainloopFwdSm90ILi2EN4cute5tupleIJNS5_1CILi1EEES8_S8_EEENS6_IJNS7_ILi128EEENS7_ILi112EEENS7_ILi192EEEEEELi192ENS_6half_tEfNS_4arch4Sm90ELb1ELb0ELb0ELb0ELb0ELb0ELb0ELb1ELb1ELb0ELb0ELb0EEENS1_21CollectiveEpilogueFwdINS6_IJSA_SC_SB_EEES9_SE_SG_Li256ELb0ELb0ELb0ELb0EEENS1_30DynamicPersistentTileSchedulerILi256ELi32ELb0ELb0ELb1EEEEEEEEEvNT_6ParamsE,@"STO_CUDA_ENTRY STV_DEFAULT"
_ZN7cutlass13device_kernelIN5flash11enable_sm90INS1_16FlashAttnFwdSm90INS1_25CollectiveMainloopFwdSm90ILi2EN4cute5tupleIJNS5_1CILi1EEES8_S8_EEENS6_IJNS7_ILi128EEENS7_ILi112EEENS7_ILi192EEEEEELi192ENS_6half_tEfNS_4arch4Sm90ELb1ELb0ELb0ELb0ELb0ELb0ELb0ELb1ELb1ELb0ELb0ELb0EEENS1_21CollectiveEpilogueFwdINS6_IJSA_SC_SB_EEES9_SE_SG_Li256ELb0ELb0ELb0ELb0EEENS1_30DynamicPersistentTileSchedulerILi256ELi32ELb0ELb0ELb1EEEEEEEEEvNT_6ParamsE:
[----:B------:R-:W-:Y:S01]  /*0000*/  LDC R1, c[0x0][0x37c] ;  /* 0x0000df00ff017b82 */ /* 0x000fe20000000800 */
[----:B------:R-:W-:Y:S05]  /*0010*/  EXIT ;  /* 0x000000000000794d */ /* 0x000fea0003800000 */
.L_x_17:
        /* <DEDUP_REMOVED lines=14> */
.L_x_65:


//--------------------- .text._ZN7cutlass13device_kernelIN5flash11enable_sm90INS1_16FlashAttnFwdSm90INS1_25CollectiveMainloopFwdSm90ILi2EN4cute5tupleIJNS5_1CILi1EEES8_S8_EEENS6_IJNS7_ILi128EEENS7_ILi112EEENS7_ILi192EEEEEELi192ENS_6half_tEfNS_4arch4Sm90ELb1ELb0ELb0ELb1ELb0ELb0ELb0ELb1ELb1ELb0ELb0ELb0EEENS1_21CollectiveEpilogueFwdINS6_IJSA_SC_SB_EEES9_SE_SG_Li256ELb1ELb0ELb0ELb0EEENS1_36VarlenDynamicPersistentTileSchedulerILi128ELi112ELi256ELi32ELb0ELb0ELb1ELb1ELb1ELb1EEEEEEEEEvNT_6ParamsE --------------------------
	.section	.text._ZN7cutlass13device_kernelIN5flash11enable_sm90INS1_16FlashAttnFwdSm90INS1_25CollectiveMainloopFwdSm90ILi2EN4cute5tupleIJNS5_1CILi1EEES8_S8_EEENS6_IJNS7_ILi128EEENS7_ILi112EEENS7_ILi192EEEEEELi192ENS_6half_tEfNS_4arch4Sm90ELb1ELb0ELb0ELb1ELb0ELb0ELb0ELb1ELb1ELb0ELb0ELb0EEENS1_21CollectiveEpilogueFwdINS6_IJSA_SC_SB_EEES9_SE_SG_Li256ELb1ELb0ELb0ELb0EEENS1_36VarlenDynamicPersistentTileSchedulerILi128ELi112ELi256ELi32ELb0ELb0ELb1ELb1ELb1ELb1EEEEEEEEEvNT_6ParamsE,"ax",@progbits
	.align	128
.text._ZN7cutlass13device_kernelIN5flash11enable_sm90INS1_16FlashAttnFwdSm90INS1_25CollectiveMainloopFwdSm90ILi2EN4cute5tupleIJNS5_1CILi1EEES8_S8_EEENS6_IJNS7_ILi128EEENS7_ILi112EEENS7_ILi192EEEEEELi192ENS_6half_tEfNS_4arch4Sm90ELb1ELb0ELb0ELb1ELb0ELb0ELb0ELb1ELb1ELb0ELb0ELb0EEENS1_21CollectiveEpilogueFwdINS6_IJSA_SC_SB_EEES9_SE_SG_Li256ELb1ELb0ELb0ELb0EEENS1_36VarlenDynamicPersistentTileSchedulerILi128ELi112ELi256ELi32ELb0ELb0ELb1ELb1ELb1ELb1EEEEEEEEEvNT_6ParamsE:
        .type           _ZN7cutlass13device_kernelIN5flash11enable_sm90INS1_16FlashAttnFwdSm90INS1_25CollectiveMainloopFwdSm90ILi2EN4cute5tupleIJNS5_1CILi1EEES8_S8_EEENS6_IJNS7_ILi128EEENS7_ILi112EEENS7_ILi192EEEEEELi192ENS_6half_tEfNS_4arch4Sm90ELb1ELb0ELb0ELb1ELb0ELb0ELb0ELb1ELb1ELb0ELb0ELb0EEENS1_21CollectiveEpilogueFwdINS6_IJSA_SC_SB_EEES9_SE_SG_Li256ELb1ELb0ELb0ELb0EEENS1_36VarlenDynamicPersistentTileSchedulerILi128ELi112ELi256ELi32ELb0ELb0ELb1ELb1ELb1ELb1EEEEEEEEEvNT_6ParamsE,@function
        .size           _ZN7cutlass13device_kernelIN5flash11enable_sm90INS1_16FlashAttnFwdSm90INS1_25CollectiveMainloopFwdSm90ILi2EN4cute5tupleIJNS5_1CILi1EEES8_S8_EEENS6_IJNS7_ILi128EEENS7_ILi112EEENS7_ILi192EEEEEELi192ENS_6half_tEfNS_4arch4Sm90ELb1ELb0ELb0ELb1ELb0ELb0ELb0ELb1ELb1ELb0ELb0ELb0EEENS1_21CollectiveEpilogueFwdINS6_IJSA_SC_SB_EEES9_SE_SG_Li256ELb1ELb0ELb0ELb0EEENS1_36VarlenDynamicPersistentTileSchedulerILi128ELi112ELi256ELi32ELb0ELb0ELb1ELb1ELb1ELb1EEEEEEEEEvNT_6ParamsE,(.L_x_66 - _ZN7cutlass13device_kernelIN5flash11enable_sm90INS1_16FlashAttnFwdSm90INS1_25CollectiveMainloopFwdSm90ILi2EN4cute5tupleIJNS5_1CILi1EEES8_S8_EEENS6_IJNS7_ILi128EEENS7_ILi112EEENS7_ILi192EEEEEELi192ENS_6half_tEfNS_4arch4Sm90ELb1ELb0ELb0ELb1ELb0ELb0ELb0ELb1ELb1ELb0ELb0ELb0EEENS1_21CollectiveEpilogueFwdINS6_IJSA_SC_SB_EEES9_SE_SG_Li256ELb1ELb0ELb0ELb0EEENS1_36VarlenDynamicPersistentTileSchedulerILi128ELi112ELi256ELi32ELb0ELb0ELb1ELb1ELb1ELb1EEEEEEEEEvNT_6ParamsE)
        .other          _ZN7cutlass13device_kernelIN5flash11enable_sm90INS1_16FlashAttnFwdSm90INS1_25CollectiveMainloopFwdSm90ILi2EN4cute5tupleIJNS5_1CILi1EEES8_S8_EEENS6_IJNS7_ILi128EEENS7_ILi112EEENS7_ILi192EEEEEELi192ENS_6half_tEfNS_4arch4Sm90ELb1ELb0ELb0ELb1ELb0ELb0ELb0ELb1ELb1ELb0ELb0ELb0EEENS1_21CollectiveEpilogueFwdINS6_IJSA_SC_SB_EEES9_SE_SG_Li256ELb1ELb0ELb0ELb0EEENS1_36VarlenDynamicPersistentTileSchedulerILi128ELi112ELi256ELi32ELb0ELb0ELb1ELb1ELb1ELb1EEEEEEEEEvNT_6ParamsE,@"STO_CUDA_ENTRY STV_DEFAULT"
_ZN7cutlass13device_kernelIN5flash11enable_sm90INS1_16FlashAttnFwdSm90INS1_25CollectiveMainloopFwdSm90ILi2EN4cute5tupleIJNS5_1CILi1EEES8_S8_EEENS6_IJNS7_ILi128EEENS7_ILi112EEENS7_ILi192EEEEEELi192ENS_6half_tEfNS_4arch4Sm90ELb1ELb0ELb0ELb1ELb0ELb0ELb0ELb1ELb1ELb0ELb0ELb0EEENS1_21CollectiveEpilogueFwdINS6_IJSA_SC_SB_EEES9_SE_SG_Li256ELb1ELb0ELb0ELb0EEENS1_36VarlenDynamicPersistentTileSchedulerILi128ELi112ELi256ELi32ELb0ELb0ELb1ELb1ELb1ELb1EEEEEEEEEvNT_6ParamsE:
[----:B------:R-:W-:Y:S01]  /*0000*/  LDC R1, c[0x0][0x37c] ;  /* 0x0000df00ff017b82 */ /* 0x000fe20000000800 */
[----:B------:R-:W-:Y:S05]  /*0010*/  EXIT ;  /* 0x000000000000794d */ /* 0x000fea0003800000 */
.L_x_18:
        /* <DEDUP_REMOVED lines=14> */
.L_x_66:


//--------------------- .text._ZN7cutlass13device_kernelIN5flash11enable_sm90INS1_16FlashAttnFwdSm90INS1_25CollectiveMainloopFwdSm90ILi2EN4cute5tupleIJNS5_1CILi1EEES8_S8_EEENS6_IJNS7_ILi128EEENS7_ILi112EEENS7_ILi192EEEEEELi192ENS_6half_tEfNS_4arch4Sm90ELb1ELb0ELb0ELb1ELb0ELb1ELb0ELb1ELb1ELb0ELb0ELb0EEENS1_21CollectiveEpilogueFwdINS6_IJSA_SC_SB_EEES9_SE_SG_Li256ELb1ELb0ELb0ELb0EEENS1_36VarlenDynamicPersistentTileSchedulerILi128ELi112ELi256ELi32ELb0ELb0ELb1ELb1ELb1ELb1EEEEEEEEEvNT_6ParamsE --------------------------
	.section	.text._ZN7cutlass13device_kernelIN5flash11enable_sm90INS1_16FlashAttnFwdSm90INS1_25CollectiveMainloopFwdSm90ILi2EN4cute5tupleIJNS5_1CILi1EEES8_S8_EEENS6_IJNS7_ILi128EEENS7_ILi112EEENS7_ILi192EEEEEELi192ENS_6half_tEfNS_4arch4Sm90ELb1ELb0ELb0ELb1ELb0ELb1ELb0ELb1ELb1ELb0ELb0ELb0EEENS1_21CollectiveEpilogueFwdINS6_IJSA_SC_SB_EEES9_SE_SG_Li256ELb1ELb0ELb0ELb0EEENS1_36VarlenDynamicPersistentTileSchedulerILi128ELi112ELi256ELi32ELb0ELb0ELb1ELb1ELb1ELb1EEEEEEEEEvNT_6ParamsE,"ax",@progbits
	.align	128
.text._ZN7cutlass13device_kernelIN5flash11enable_sm90INS1_16FlashAttnFwdSm90INS1_25CollectiveMainloopFwdSm90ILi2EN4cute5tupleIJNS5_1CILi1EEES8_S8_EEENS6_IJNS7_ILi128EEENS7_ILi112EEENS7_ILi192EEEEEELi192ENS_6half_tEfNS_4arch4Sm90ELb1ELb0ELb0ELb1ELb0ELb1ELb0ELb1ELb1ELb0ELb0ELb0EEENS1_21CollectiveEpilogueFwdINS6_IJSA_SC_SB_EEES9_SE_SG_Li256ELb1ELb0ELb0ELb0EEENS1_36VarlenDynamicPersistentTileSchedulerILi128ELi112ELi256ELi32ELb0ELb0ELb1ELb1ELb1ELb1EEEEEEEEEvNT_6ParamsE:
        .type           _ZN7cutlass13device_kernelIN5flash11enable_sm90INS1_16FlashAttnFwdSm90INS1_25CollectiveMainloopFwdSm90ILi2EN4cute5tupleIJNS5_1CILi1EEES8_S8_EEENS6_IJNS7_ILi128EEENS7_ILi112EEENS7_ILi192EEEEEELi192ENS_6half_tEfNS_4arch4Sm90ELb1ELb0ELb0ELb1ELb0ELb1ELb0ELb1ELb1ELb0ELb0ELb0EEENS1_21CollectiveEpilogueFwdINS6_IJSA_SC_SB_EEES9_SE_SG_Li256ELb1ELb0ELb0ELb0EEENS1_36VarlenDynamicPersistentTileSchedulerILi128ELi112ELi256ELi32ELb0ELb0ELb1ELb1ELb1ELb1EEEEEEEEEvNT_6ParamsE,@function
        .size           _ZN7cutlass13device_kernelIN5flash11enable_sm90INS1_16FlashAttnFwdSm90INS1_25CollectiveMainloopFwdSm90ILi2EN4cute5tupleIJNS5_1CILi1EEES8_S8_EEENS6_IJNS7_ILi128EEENS7_ILi112EEENS7_ILi192EEEEEELi192ENS_6half_tEfNS_4arch4Sm90ELb1ELb0ELb0ELb1ELb0ELb1ELb0ELb1ELb1ELb0ELb0ELb0EEENS1_21CollectiveEpilogueFwdINS6_IJSA_SC_SB_EEES9_SE_SG_Li256ELb1ELb0ELb0ELb0EEENS1_36VarlenDynamicPersistentTileSchedulerILi128ELi112ELi256ELi32ELb0ELb0ELb1ELb1ELb1ELb1EEEEEEEEEvNT_6ParamsE,(.L_x_67 - _ZN7cutlass13device_kernelIN5flash11enable_sm90INS1_16FlashAttnFwdSm90INS1_25CollectiveMainloopFwdSm90ILi2EN4cute5tupleIJNS5_1CILi1EEES8_S8_EEENS6_IJNS7_ILi128EEENS7_ILi112EEENS7_ILi192EEEEEELi192ENS_6half_tEfNS_4arch4Sm90ELb1ELb0ELb0ELb1ELb0ELb1ELb0ELb1ELb1ELb0ELb0ELb0EEENS1_21CollectiveEpilogueFwdINS6_IJSA_SC_SB_EEES9_SE_SG_Li256ELb1ELb0ELb0ELb0EEENS1_36VarlenDynamicPersistentTileSchedulerILi128ELi112ELi256ELi32ELb0ELb0ELb1ELb1ELb1ELb1EEEEEEEEEvNT_6ParamsE)
        .other          _ZN7cutlass13device_kernelIN5flash11enable_sm90INS1_16FlashAttnFwdSm90INS1_25CollectiveMainloopFwdSm90ILi2EN4cute5tupleIJNS5_1CILi1EEES8_S8_EEENS6_IJNS7_ILi128EEENS7_ILi112EEENS7_ILi192EEEEEELi192ENS_6half_tEfNS_4arch4Sm90ELb1ELb0ELb0ELb1ELb0ELb1ELb0ELb1ELb1ELb0ELb0ELb0EEENS1_21CollectiveEpilogueFwdINS6_IJSA_SC_SB_EEES9_SE_SG_Li256ELb1ELb0ELb0ELb0EEENS1_36VarlenDynamicPersistentTileSchedulerILi128ELi112ELi256ELi32ELb0ELb0ELb1ELb1ELb1ELb1EEEEEEEEEvNT_6ParamsE,@"STO_CUDA_ENTRY STV_DEFAULT"
_ZN7cutlass13device_kernelIN5flash11enable_sm90INS1_16FlashAttnFwdSm90INS1_25CollectiveMainloopFwdSm90ILi2EN4cute5tupleIJNS5_1CILi1EEES8_S8_EEENS6_IJNS7_ILi128EEENS7_ILi112EEENS7_ILi192EEEEEELi192ENS_6half_tEfNS_4arch4Sm90ELb1ELb0ELb0ELb1ELb0ELb1ELb0ELb1ELb1ELb0ELb0ELb0EEENS1_21CollectiveEpilogueFwdINS6_IJSA_SC_SB_EEES9_SE_SG_Li256ELb1ELb0ELb0ELb0EEENS1_36VarlenDynamicPersistentTileSchedulerILi128ELi112ELi256ELi32ELb0ELb0ELb1ELb1ELb1ELb1EEEEEEEEEvNT_6ParamsE:
[----:B------:R-:W-:Y:S01]  /*0000*/  LDC R1, c[0x0][0x37c] ;  /* 0x0000df00ff017b82 */ /* 0x000fe20000000800 */
[----:B------:R-:W-:Y:S05]  /*0010*/  EXIT ;  /* 0x000000000000794d */ /* 0x000fea0003800000 */
.L_x_19:
        /* <DEDUP_REMOVED lines=14> */
.L_x_67:


//--------------------- .text._ZN7cutlass13device_kernelIN5flash11enable_sm90INS1_16FlashAttnFwdSm90INS1_25CollectiveMainloopFwdSm90ILi2EN4cute5tupleIJNS5_1CILi1EEES8_S8_EEENS6_IJNS7_ILi128EEENS7_ILi176EEESA_EEELi128ENS_6half_tEfNS_4arch4Sm90ELb0ELb0ELb0ELb0ELb0ELb0ELb0ELb1ELb1ELb0ELb0ELb0EEENS1_21CollectiveEpilogueFwdINS6_IJSA_SA_SB_EEES9_SD_SF_Li256ELb0ELb0ELb0ELb0EEENS1_29StaticPersistentTileSchedulerILb0EEEEEEEEEvNT_6ParamsE --------------------------
	.section	.text._ZN7cutlass13device_kernelIN5flash11enable_sm90INS1_16FlashAttnFwdSm90INS1_25CollectiveMainloopFwdSm90ILi2EN4cute5tupleIJNS5_1CILi1EEES8_S8_EEENS6_IJNS7_ILi128EEENS7_ILi176EEESA_EEELi128ENS_6half_tEfNS_4arch4Sm90ELb0ELb0ELb0ELb0ELb0ELb0ELb0ELb1ELb1ELb0ELb0ELb0EEENS1_21CollectiveEpilogueFwdINS6_IJSA_SA_SB_EEES9_SD_SF_Li256ELb0ELb0ELb0ELb0EEENS1_29StaticPersistentTileSchedulerILb0EEEEEEEEEvNT_6ParamsE,"ax",@progbits
	.align	128
.text._ZN7cutlass13device_kernelIN5flash11enable_sm90INS1_16FlashAttnFwdSm90INS1_25CollectiveMainloopFwdSm90ILi2EN4cute5tupleIJNS5_1CILi1EEES8_S8_EEENS6_IJNS7_ILi128EEENS7_ILi176EEESA_EEELi128ENS_6half_tEfNS_4arch4Sm90ELb0ELb0ELb0ELb0ELb0ELb0ELb0ELb1ELb1ELb0ELb0ELb0EEENS1_21CollectiveEpilogueFwdINS6_IJSA_SA_SB_EEES9_SD_SF_Li256ELb0ELb0ELb0ELb0EEENS1_29StaticPersistentTileSchedulerILb0EEEEEEEEEvNT_6ParamsE:
        .type           _ZN7cutlass13device_kernelIN5flash11enable_sm90INS1_16FlashAttnFwdSm90INS1_25CollectiveMainloopFwdSm90ILi2EN4cute5tupleIJNS5_1CILi1EEES8_S8_EEENS6_IJNS7_ILi128EEENS7_ILi176EEESA_EEELi128ENS_6half_tEfNS_4arch4Sm90ELb0ELb0ELb0ELb0ELb0ELb0ELb0ELb1ELb1ELb0ELb0ELb0EEENS1_21CollectiveEpilogueFwdINS6_IJSA_SA_SB_EEES9_SD_SF_Li256ELb0ELb0ELb0ELb0EEENS1_29StaticPersistentTileSchedulerILb0EEEEEEEEEvNT_6ParamsE,@function
        .size           _ZN7cutlass13device_kernelIN5flash11enable_sm90INS1_16FlashAttnFwdSm90INS1_25CollectiveMainloopFwdSm90ILi2EN4cute5tupleIJNS5_1CILi1EEES8_S8_EEENS6_IJNS7_ILi128EEENS7_ILi176EEESA_EEELi128ENS_6half_tEfNS_4arch4Sm90ELb0ELb0ELb0ELb0ELb0ELb0ELb0ELb1ELb1ELb0ELb0ELb0EEENS1_21CollectiveEpilogueFwdINS6_IJSA_SA_SB_EEES9_SD_SF_Li256ELb0ELb0ELb0ELb0EEENS1_29StaticPersistentTileSchedulerILb0EEEEEEEEEvNT_6ParamsE,(.L_x_68 - _ZN7cutlass13device_kernelIN5flash11enable_sm90INS1_16FlashAttnFwdSm90INS1_25CollectiveMainloopFwdSm90ILi2EN4cute5tupleIJNS5_1CILi1EEES8_S8_EEENS6_IJNS7_ILi128EEENS7_ILi176EEESA_EEELi128ENS_6half_tEfNS_4arch4Sm90ELb0ELb0ELb0ELb0ELb0ELb0ELb0ELb1ELb1ELb0ELb0ELb0EEENS1_21CollectiveEpilogueFwdINS6_IJSA_SA_SB_EEES9_SD_SF_Li256ELb0ELb0ELb0ELb0EEENS1_29StaticPersistentTileSchedulerILb0EEEEEEEEEvNT_6ParamsE)
        .other          _ZN7cutlass13device_kernelIN5flash11enable_sm90INS1_16FlashAttnFwdSm90INS1_25CollectiveMainloopFwdSm90ILi2EN4cute5tupleIJNS5_1CILi1EEES8_S8_EEENS6_IJNS7_ILi128EEENS7_ILi176EEESA_EEELi128ENS_6half_tEfNS_4arch4Sm90ELb0ELb0ELb0ELb0ELb0ELb0ELb0ELb1ELb1ELb0ELb0ELb0EEENS1_21CollectiveEpilogueFwdINS6_IJSA_SA_SB_EEES9_SD_SF_Li256ELb0ELb0ELb0ELb0EEENS1_29StaticPersistentTileSchedulerILb0EEEEEEEEEvNT_6ParamsE,@"STO_CUDA_ENTRY STV_DEFAULT"
_ZN7cutlass13device_kernelIN5flash11enable_sm90INS1_16FlashAttnFwdSm90INS1_25CollectiveMainloopFwdSm90ILi2EN4cute5tupleIJNS5_1CILi1EEES8_S8_EEENS6_IJNS7_ILi128EEENS7_ILi176EEESA_EEELi128ENS_6half_tEfNS_4arch4Sm90ELb0ELb0ELb0ELb0ELb0ELb0ELb0ELb1ELb1ELb0ELb0ELb0EEENS1_21CollectiveEpilogueFwdINS6_IJSA_SA_SB_EEES9_SD_SF_Li256ELb0ELb0ELb0ELb0EEENS1_29StaticPersistentTileSchedulerILb0EEEEEEEEEvNT_6ParamsE:
[----:B------:R-:W-:Y:S01]  /*0000*/  LDC R1, c[0x0][0x37c] ;  /* 0x0000df00ff017b82 */ /* 0x000fe20000000800 */
[----:B------:R-:W-:Y:S05]  /*0010*/  EXIT ;  /* 0x000000000000794d */ /* 0x000fea0003800000 */
.L_x_20:
        /* <DEDUP_REMOVED lines=14> */
.L_x_68:


//--------------------- .text._ZN7cutlass13device_kernelIN5flash11enable_sm90INS1_16FlashAttnFwdSm90INS1_25CollectiveMainloopFwdSm90ILi2EN4cute5tupleIJNS5_1CILi2EEENS7_ILi1EEES9_EEENS6_IJNS7_ILi128EEENS7_ILi176EEESB_EEELi128ENS_6half_tEfNS_4arch4Sm90ELb0ELb0ELb0ELb0ELb0ELb0ELb0ELb1ELb1ELb0ELb0ELb0EEENS1_21CollectiveEpilogueFwdINS6_IJSB_SB_SC_EEESA_SE_SG_Li256ELb0ELb0ELb0ELb0EEENS1_29StaticPersistentTileSchedulerILb0EEEEEEEEEvNT_6ParamsE --------------------------
	.section	.text._ZN7cutlass13device_kernelIN5flash11enable_sm90INS1_16FlashAttnFwdSm90INS1_25CollectiveMainloopFwdSm90ILi2EN4cute5tupleIJNS5_1CILi2EEENS7_ILi1EEES9_EEENS6_IJNS7_ILi128EEENS7_ILi176EEESB_EEELi128ENS_6half_tEfNS_4arch4Sm90ELb0ELb0ELb0ELb0ELb0ELb0ELb0ELb1ELb1ELb0ELb0ELb0EEENS1_21CollectiveEpilogueFwdINS6_IJSB_SB_SC_EEESA_SE_SG_Li256ELb0ELb0ELb0ELb0EEENS1_29StaticPersistentTileSchedulerILb0EEEEEEEEEvNT_6ParamsE,"ax",@progbits
	.align	128
.text._ZN7cutlass13device_kernelIN5flash11enable_sm90INS1_16FlashAttnFwdSm90INS1_25CollectiveMainloopFwdSm90ILi2EN4cute5tupleIJNS5_1CILi2EEENS7_ILi1EEES9_EEENS6_IJNS7_ILi128EEENS7_ILi176EEESB_EEELi128ENS_6half_tEfNS_4arch4Sm90ELb0ELb0ELb0ELb0ELb0ELb0ELb0ELb1ELb1ELb0ELb0ELb0EEENS1_21CollectiveEpilogueFwdINS6_IJSB_SB_SC_EEESA_SE_SG_Li256ELb0ELb0ELb0ELb0EEENS1_29StaticPersistentTileSchedulerILb0EEEEEEEEEvNT_6ParamsE:
        .type           _ZN7cutlass13device_kernelIN5flash11enable_sm90INS1_16FlashAttnFwdSm90INS1_25CollectiveMainloopFwdSm90ILi2EN4cute5tupleIJNS5_1CILi2EEENS7_ILi1EEES9_EEENS6_IJNS7_ILi128EEENS7_ILi176EEESB_EEELi128ENS_6half_tEfNS_4arch4Sm90ELb0ELb0ELb0ELb0ELb0ELb0ELb0ELb1ELb1ELb0ELb0ELb0EEENS1_21CollectiveEpilogueFwdINS6_IJSB_SB_SC_EEESA_SE_SG_Li256ELb0ELb0ELb0ELb0EEENS1_29StaticPersistentTileSchedulerILb0EEEEEEEEEvNT_6ParamsE,@function
        .size           _ZN7cutlass13device_kernelIN5flash11enable_sm90INS1_16FlashAttnFwdSm90INS1_25CollectiveMainloopFwdSm90ILi2EN4cute5tupleIJNS5_1CILi2EEENS7_ILi1EEES9_EEENS6_IJNS7_ILi128EEENS7_ILi176EEESB_EEELi128ENS_6half_tEfNS_4arch4Sm90ELb0ELb0ELb0ELb0ELb0ELb0ELb0ELb1ELb1ELb0ELb0ELb0EEENS1_21CollectiveEpilogueFwdINS6_IJSB_SB_SC_EEESA_SE_SG_Li256ELb0ELb0ELb0ELb0EEENS1_29StaticPersistentTileSchedulerILb0EEEEEEEEEvNT_6ParamsE,(.L_x_69 - _ZN7cutlass13device_kernelIN5flash11enable_sm90INS1_16FlashAttnFwdSm90INS1_25CollectiveMainloopFwdSm90ILi2EN4cute5tupleIJNS5_1CILi2EEENS7_ILi1EEES9_EEENS6_IJNS7_ILi128EEENS7_ILi176EEESB_EEELi128ENS_6half_tEfNS_4arch4Sm90ELb0ELb0ELb0ELb0ELb0ELb0ELb0ELb1ELb1ELb0ELb0ELb0EEENS1_21CollectiveEpilogueFwdINS6_IJSB_SB_SC_EEESA_SE_SG_Li256ELb0ELb0ELb0ELb0EEENS1_29StaticPersistentTileSchedulerILb0EEEEEEEEEvNT_6ParamsE)
        .other          _ZN7cutlass13device_kernelIN5flash11enable_sm90INS1_16FlashAttnFwdSm90INS1_25CollectiveMainloopFwdSm90ILi2EN4cute5tupleIJNS5_1CILi2EEENS7_ILi1EEES9_EEENS6_IJNS7_ILi128EEENS7_ILi176EEESB_EEELi128ENS_6half_tEfNS_4arch4Sm90ELb0ELb0ELb0ELb0ELb0ELb0ELb0ELb1ELb1ELb0ELb0ELb0EEENS1_21CollectiveEpilogueFwdINS6_IJSB_SB_SC_EEESA_SE_SG_Li256ELb0ELb0ELb0ELb0EEENS1_29StaticPersistentTileSchedulerILb0EEEEEEEEEvNT_6ParamsE,@"STO_CUDA_ENTRY STV_DEFAULT"
_ZN7cutlass13device_kernelIN5flash11enable_sm90INS1_16FlashAttnFwdSm90INS1_25CollectiveMainloopFwdSm90ILi2EN4cute5tupleIJNS5_1CILi2EEENS7_ILi1EEES9_EEENS6_IJNS7_ILi128EEENS7_ILi176EEESB_EEELi128ENS_6half_tEfNS_4arch4Sm90ELb0ELb0ELb0ELb0ELb0ELb0ELb0ELb1ELb1ELb0ELb0ELb0EEENS1_21CollectiveEpilogueFwdINS6_IJSB_SB_SC_EEESA_SE_SG_Li256ELb0ELb0ELb0ELb0EEENS1_29StaticPersistentTileSchedulerILb0EEEEEEEEEvNT_6ParamsE:
[----:B------:R-:W-:Y:S01]  /*0000*/  LDC R1, c[0x0][0x37c] ;  /* 0x0000df00ff017b82 */ /* 0x000fe20000000800 */
[----:B------:R-:W-:Y:S05]  /*0010*/  EXIT ;  /* 0x000000000000794d */ /* 0x000fea0003800000 */
.L_x_21:
        /* <DEDUP_REMOVED lines=14> */
.L_x_69:


//--------------------- .text._ZN7cutlass13device_kernelIN5flash11enable_sm90INS1_16FlashAttnFwdSm90INS1_25CollectiveMainloopFwdSm90ILi2EN4cute5tupleIJNS5_1CILi1EEES8_S8_EEENS6_IJNS7_ILi128EEENS7_ILi176EEESA_EEELi128ENS_6half_tEfNS_4arch4Sm90ELb0ELb0ELb0ELb1ELb0ELb0ELb0ELb1ELb1ELb0ELb0ELb0EEENS1_21CollectiveEpilogueFwdINS6_IJSA_SA_SB_EEES9_SD_SF_Li256ELb1ELb0ELb0ELb0EEENS1_36VarlenDynamicPersistentTileSchedulerILi128ELi176ELi256ELi32ELb0ELb0ELb1ELb0ELb1ELb1EEEEEEEEEvNT_6ParamsE --------------------------
	.section	.text._ZN7cutlass13device_kernelIN5flash11enable_sm90INS1_16FlashAttnFwdSm90INS1_25CollectiveMainloopFwdSm90ILi2EN4cute5tupleIJNS5_1CILi1EEES8_S8_EEENS6_IJNS7_ILi128EEENS7_ILi176EEESA_EEELi128ENS_6half_tEfNS_4arch4Sm90ELb0ELb0ELb0ELb1ELb0ELb0ELb0ELb1ELb1ELb0ELb0ELb0EEENS1_21CollectiveEpilogueFwdINS6_IJSA_SA_SB_EEES9_SD_SF_Li256ELb1ELb0ELb0ELb0EEENS1_36VarlenDynamicPersistentTileSchedulerILi128ELi176ELi256ELi32ELb0ELb0ELb1ELb0ELb1ELb1EEEEEEEEEvNT_6ParamsE,"ax",@progbits
	.align	128
.text._ZN7cutlass13device_kernelIN5flash11enable_sm90INS1_16FlashAttnFwdSm90INS1_25CollectiveMainloopFwdSm90ILi2EN4cute5tupleIJNS5_1CILi1EEES8_S8_EEENS6_IJNS7_ILi128EEENS7_ILi176EEESA_EEELi128ENS_6half_tEfNS_4arch4Sm90ELb0ELb0ELb0ELb1ELb0ELb0ELb0ELb1ELb1ELb0ELb0ELb0EEENS1_21CollectiveEpilogueFwdINS6_IJSA_SA_SB_EEES9_SD_SF_Li256ELb1ELb0ELb0ELb0EEENS1_36VarlenDynamicPersistentTileSchedulerILi128ELi176ELi256ELi32ELb0ELb0ELb1ELb0ELb1ELb1EEEEEEEEEvNT_6ParamsE:
        .type           _ZN7cutlass13device_kernelIN5flash11enable_sm90INS1_16FlashAttnFwdSm90INS1_25CollectiveMainloopFwdSm90ILi2EN4cute5tupleIJNS5_1CILi1EEES8_S8_EEENS6_IJNS7_ILi128EEENS7_ILi176EEESA_EEELi128ENS_6half_tEfNS_4arch4Sm90ELb0ELb0ELb0ELb1ELb0ELb0ELb0ELb1ELb1ELb0ELb0ELb0EEENS1_21CollectiveEpilogueFwdINS6_IJSA_SA_SB_EEES9_SD_SF_Li256ELb1ELb0ELb0ELb0EEENS1_36VarlenDynamicPersistentTileSchedulerILi128ELi176ELi256ELi32ELb0ELb0ELb1ELb0ELb1ELb1EEEEEEEEEvNT_6ParamsE,@function
        .size           _ZN7cutlass13device_kernelIN5flash11enable_sm90INS1_16FlashAttnFwdSm90INS1_25CollectiveMainloopFwdSm90ILi2EN4cute5tupleIJNS5_1CILi1EEES8_S8_EEENS6_IJNS7_ILi128EEENS7_ILi176EEESA_EEELi128ENS_6half_tEfNS_4arch4Sm90ELb0ELb0ELb0ELb1ELb0ELb0ELb0ELb1ELb1ELb0ELb0ELb0EEENS1_21CollectiveEpilogueFwdINS6_IJSA_SA_SB_EEES9_SD_SF_Li256ELb1ELb0ELb0ELb0EEENS1_36VarlenDynamicPersistentTileSchedulerILi128ELi176ELi256ELi32ELb0ELb0ELb1ELb0ELb1ELb1EEEEEEEEEvNT_6ParamsE,(.L_x_70 - _ZN7cutlass13device_kernelIN5flash11enable_sm90INS1_16FlashAttnFwdSm90INS1_25CollectiveMainloopFwdSm90ILi2EN4cute5tupleIJNS5_1CILi1EEES8_S8_EEENS6_IJNS7_ILi128EEENS7_ILi176EEESA_EEELi128ENS_6half_tEfNS_4arch4Sm90ELb0ELb0ELb0ELb1ELb0ELb0ELb0ELb1ELb1ELb0ELb0ELb0EEENS1_21CollectiveEpilogueFwdINS6_IJSA_SA_SB_EEES9_SD_SF_Li256ELb1ELb0ELb0ELb0EEENS1_36VarlenDynamicPersistentTileSchedulerILi128ELi176ELi256ELi32ELb0ELb0ELb1ELb0ELb1ELb1EEEEEEEEEvNT_6ParamsE)
        .other          _ZN7cutlass13device_kernelIN5flash11enable_sm90INS1_16FlashAttnFwdSm90INS1_25CollectiveMainloopFwdSm90ILi2EN4cute5tupleIJNS5_1CILi1EEES8_S8_EEENS6_IJNS7_ILi128EEENS7_ILi176EEESA_EEELi128ENS_6half_tEfNS_4arch4Sm90ELb0ELb0ELb0ELb1ELb0ELb0ELb0ELb1ELb1ELb0ELb0ELb0EEENS1_21CollectiveEpilogueFwdINS6_IJSA_SA_SB_EEES9_SD_SF_Li256ELb1ELb0ELb0ELb0EEENS1_36VarlenDynamicPersistentTileSchedulerILi128ELi176ELi256ELi32ELb0ELb0ELb1ELb0ELb1ELb1EEEEEEEEEvNT_6ParamsE,@"STO_CUDA_ENTRY STV_DEFAULT"
_ZN7cutlass13device_kernelIN5flash11enable_sm90INS1_16FlashAttnFwdSm90INS1_25CollectiveMainloopFwdSm90ILi2EN4cute5tupleIJNS5_1CILi1EEES8_S8_EEENS6_IJNS7_ILi128EEENS7_ILi176EEESA_EEELi128ENS_6half_tEfNS_4arch4Sm90ELb0ELb0ELb0ELb1ELb0ELb0ELb0ELb1ELb1ELb0ELb0ELb0EEENS1_21CollectiveEpilogueFwdINS6_IJSA_SA_SB_EEES9_SD_SF_Li256ELb1ELb0ELb0ELb0EEENS1_36VarlenDynamicPersistentTileSchedulerILi128ELi176ELi256ELi32ELb0ELb0ELb1ELb0ELb1ELb1EEEEEEEEEvNT_6ParamsE:
[----:B------:R-:W-:Y:S01]  /*0000*/  LDC R1, c[0x0][0x37c] ;  /* 0x0000df00ff017b82 */ /* 0x000fe20000000800 */
[----:B------:R-:W-:Y:S05]  /*0010*/  EXIT ;  /* 0x000000000000794d */ /* 0x000fea0003800000 */
.L_x_22:
        /* <DEDUP_REMOVED lines=14> */
.L_x_70:


//--------------------- .text._ZN7cutlass13device_kernelIN5flash11enable_sm90INS1_16FlashAttnFwdSm90INS1_25CollectiveMainloopFwdSm90ILi2EN4cute5tupleIJNS5_1CILi1EEES8_S8_EEENS6_IJNS7_ILi128EEENS7_ILi176EEESA_EEELi128ENS_6half_tEfNS_4arch4Sm90ELb0ELb0ELb0ELb1ELb0ELb1ELb0ELb1ELb1ELb0ELb0ELb0EEENS1_21CollectiveEpilogueFwdINS6_IJSA_SA_SB_EEES9_SD_SF_Li256ELb1ELb0ELb0ELb0EEENS1_36VarlenDynamicPersistentTileSchedulerILi128ELi176ELi256ELi32ELb0ELb0ELb1ELb0ELb1ELb1EEEEEEEEEvNT_6ParamsE --------------------------
	.section	.text._ZN7cutlass13device_kernelIN5flash11enable_sm90INS1_16FlashAttnFwdSm90INS1_25CollectiveMainloopFwdSm90ILi2EN4cute5tupleIJNS5_1CILi1EEES8_S8_EEENS6_IJNS7_ILi128EEENS7_ILi176EEESA_EEELi128ENS_6half_tEfNS_4arch4Sm90ELb0ELb0ELb0ELb1ELb0ELb1ELb0ELb1ELb1ELb0ELb0ELb0EEENS1_21CollectiveEpilogueFwdINS6_IJSA_SA_SB_EEES9_SD_SF_Li256ELb1ELb0ELb0ELb0EEENS1_36VarlenDynamicPersistentTileSchedulerILi128ELi176ELi256ELi32ELb0ELb0ELb1ELb0ELb1ELb1EEEEEEEEEvNT_6ParamsE,"ax",@progbits
	.align	128
.text._ZN7cutlass13device_kernelIN5flash11enable_sm90INS1_16FlashAttnFwdSm90INS1_25CollectiveMainloopFwdSm90ILi2EN4cute5tupleIJNS5_1CILi1EEES8_S8_EEENS6_IJNS7_ILi128EEENS7_ILi176EEESA_EEELi128ENS_6half_tEfNS_4arch4Sm90ELb0ELb0ELb0ELb1ELb0ELb1ELb0ELb1ELb1ELb0ELb0ELb0EEENS1_21CollectiveEpilogueFwdINS6_IJSA_SA_SB_EEES9_SD_SF_Li256ELb1ELb0ELb0ELb0EEENS1_36VarlenDynamicPersistentTileSchedulerILi128ELi176ELi256ELi32ELb0ELb0ELb1ELb0ELb1ELb1EEEEEEEEEvNT_6ParamsE:
        .type           _ZN7cutlass13device_kernelIN5flash11enable_sm90INS1_16FlashAttnFwdSm90INS1_25CollectiveMainloopFwdSm90ILi2EN4cute5tupleIJNS5_1CILi1EEES8_S8_EEENS6_IJNS7_ILi128EEENS7_ILi176EEESA_EEELi128ENS_6half_tEfNS_4arch4Sm90ELb0ELb0ELb0ELb1ELb0ELb1ELb0ELb1ELb1ELb0ELb0ELb0EEENS1_21CollectiveEpilogueFwdINS6_IJSA_SA_SB_EEES9_SD_SF_Li256ELb1ELb0ELb0ELb0EEENS1_36VarlenDynamicPersistentTileSchedulerILi128ELi176ELi256ELi32ELb0ELb0ELb1ELb0ELb1ELb1EEEEEEEEEvNT_6ParamsE,@function
        .size           _ZN7cutlass13device_kernelIN5flash11enable_sm90INS1_16FlashAttnFwdSm90INS1_25CollectiveMainloopFwdSm90ILi2EN4cute5tupleIJNS5_1CILi1EEES8_S8_EEENS6_IJNS7_ILi128EEENS7_ILi176EEESA_EEELi128ENS_6half_tEfNS_4arch4Sm90ELb0ELb0ELb0ELb1ELb0ELb1ELb0ELb1ELb1ELb0ELb0ELb0EEENS1_21CollectiveEpilogueFwdINS6_IJSA_SA_SB_EEES9_SD_SF_Li256ELb1ELb0ELb0ELb0EEENS1_36VarlenDynamicPersistentTileSchedulerILi128ELi176ELi256ELi32ELb0ELb0ELb1ELb0ELb1ELb1EEEEEEEEEvNT_6ParamsE,(.L_x_71 - _ZN7cutlass13device_kernelIN5flash11enable_sm90INS1_16FlashAttnFwdSm90INS1_25CollectiveMainloopFwdSm90ILi2EN4cute5tupleIJNS5_1CILi1EEES8_S8_EEENS6_IJNS7_ILi128EEENS7_ILi176EEESA_EEELi128ENS_6half_tEfNS_4arch4Sm90ELb0ELb0ELb0ELb1ELb0ELb1ELb0ELb1ELb1ELb0ELb0ELb0EEENS1_21CollectiveEpilogueFwdINS6_IJSA_SA_SB_EEES9_SD_SF_Li256ELb1ELb0ELb0ELb0EEENS1_36VarlenDynamicPersistentTileSchedulerILi128ELi176ELi256ELi32ELb0ELb0ELb1ELb0ELb1ELb1EEEEEEEEEvNT_6ParamsE)
        .other          _ZN7cutlass13device_kernelIN5flash11enable_sm90INS1_16FlashAttnFwdSm90INS1_25CollectiveMainloopFwdSm90ILi2EN4cute5tupleIJNS5_1CILi1EEES8_S8_EEENS6_IJNS7_ILi128EEENS7_ILi176EEESA_EEELi128ENS_6half_tEfNS_4arch4Sm90ELb0ELb0ELb0ELb1ELb0ELb1ELb0ELb1ELb1ELb0ELb0ELb0EEENS1_21CollectiveEpilogueFwdINS6_IJSA_SA_SB_EEES9_SD_SF_Li256ELb1ELb0ELb0ELb0EEENS1_36VarlenDynamicPersistentTileSchedulerILi128ELi176ELi256ELi32ELb0ELb0ELb1ELb0ELb1ELb1EEEEEEEEEvNT_6ParamsE,@"STO_CUDA_ENTRY STV_DEFAULT"
_ZN7cutlass13device_kernelIN5flash11enable_sm90INS1_16FlashAttnFwdSm90INS1_25CollectiveMainloopFwdSm90ILi2EN4cute5tupleIJNS5_1CILi1EEES8_S8_EEENS6_IJNS7_ILi128EEENS7_ILi176EEESA_EEELi128ENS_6half_tEfNS_4arch4Sm90ELb0ELb0ELb0ELb1ELb0ELb1ELb0ELb1ELb1ELb0ELb0ELb0EEENS1_21CollectiveEpilogueFwdINS6_IJSA_SA_SB_EEES9_SD_SF_Li256ELb1ELb0ELb0ELb0EEENS1_36VarlenDynamicPersistentTileSchedulerILi128ELi176ELi256ELi32ELb0ELb0ELb1ELb0ELb1ELb1EEEEEEEEEvNT_6ParamsE:
[----:B------:R-:W-:Y:S01]  /*0000*/  LDC R1, c[0x0][0x37c] ;  /* 0x0000df00ff017b82 */ /* 0x000fe20000000800 */
[----:B------:R-:W-:Y:S05]  /*0010*/  EXIT ;  /* 0x000000000000794d */ /* 0x000fea0003800000 */
.L_x_23:
        /* <DEDUP_REMOVED lines=14> */
.L_x_71:


//--------------------- .text._ZN7cutlass13device_kernelIN5flash11enable_sm90INS1_16FlashAttnFwdSm90INS1_25CollectiveMainloopFwdSm90ILi2EN4cute5tupleIJNS5_1CILi1EEES8_S8_EEENS6_IJNS7_ILi128EEESA_SA_EEELi128ENS_6half_tEfNS_4arch4Sm90ELb0ELb1ELb0ELb0ELb0ELb0ELb0ELb1ELb1ELb0ELb0ELb0EEENS1_21CollectiveEpilogueFwdISB_S9_SC_SE_Li256ELb0ELb0ELb0ELb0EEENS1_30DynamicPersistentTileSchedulerILi256ELi32ELb0ELb0ELb1EEEEEEEEEvNT_6ParamsE --------------------------
	.section	.text._ZN7cutlass13device_kernelIN5flash11enable_sm90INS1_16FlashAttnFwdSm90INS1_25CollectiveMainloopFwdSm90ILi2EN4cute5tupleIJNS5_1CILi1EEES8_S8_EEENS6_IJNS7_ILi128EEESA_SA_EEELi128ENS_6half_tEfNS_4arch4Sm90ELb0ELb1ELb0ELb0ELb0ELb0ELb0ELb1ELb1ELb0ELb0ELb0EEENS1_21CollectiveEpilogueFwdISB_S9_SC_SE_Li256ELb0ELb0ELb0ELb0EEENS1_30DynamicPersistentTileSchedulerILi256ELi32ELb0ELb0ELb1EEEEEEEEEvNT_6ParamsE,"ax",@progbits
	.align	128
.text._ZN7cutlass13device_kernelIN5flash11enable_sm90INS1_16FlashAttnFwdSm90INS1_25CollectiveMainloopFwdSm90ILi2EN4cute5tupleIJNS5_1CILi1EEES8_S8_EEENS6_IJNS7_ILi128EEESA_SA_EEELi128ENS_6half_tEfNS_4arch4Sm90ELb0ELb1ELb0ELb0ELb0ELb0ELb0ELb1ELb1ELb0ELb0ELb0EEENS1_21CollectiveEpilogueFwdISB_S9_SC_SE_Li256ELb0ELb0ELb0ELb0EEENS1_30DynamicPersistentTileSchedulerILi256ELi32ELb0ELb0ELb1EEEEEEEEEvNT_6ParamsE:
        .type           _ZN7cutlass13device_kernelIN5flash11enable_sm90INS1_16FlashAttnFwdSm90INS1_25CollectiveMainloopFwdSm90ILi2EN4cute5tupleIJNS5_1CILi1EEES8_S8_EEENS6_IJNS7_ILi128EEESA_SA_EEELi128ENS_6half_tEfNS_4arch4Sm90ELb0ELb1ELb0ELb0ELb0ELb0ELb0ELb1ELb1ELb0ELb0ELb0EEENS1_21CollectiveEpilogueFwdISB_S9_SC_SE_Li256ELb0ELb0ELb0ELb0EEENS1_30DynamicPersistentTileSchedulerILi256ELi32ELb0ELb0ELb1EEEEEEEEEvNT_6ParamsE,@function
        .size           _ZN7cutlass13device_kernelIN5flash11enable_sm90INS1_16FlashAttnFwdSm90INS1_25CollectiveMainloopFwdSm90ILi2EN4cute5tupleIJNS5_1CILi1EEES8_S8_EEENS6_IJNS7_ILi128EEESA_SA_EEELi128ENS_6half_tEfNS_4arch4Sm90ELb0ELb1ELb0ELb0ELb0ELb0ELb0ELb1ELb1ELb0ELb0ELb0EEENS1_21CollectiveEpilogueFwdISB_S9_SC_SE_Li256ELb0ELb0ELb0ELb0EEENS1_30DynamicPersistentTileSchedulerILi256ELi32ELb0ELb0ELb1EEEEEEEEEvNT_6ParamsE,(.L_x_72 - _ZN7cutlass13device_kernelIN5flash11enable_sm90INS1_16FlashAttnFwdSm90INS1_25CollectiveMainloopFwdSm90ILi2EN4cute5tupleIJNS5_1CILi1EEES8_S8_EEENS6_IJNS7_ILi128EEESA_SA_EEELi128ENS_6half_tEfNS_4arch4Sm90ELb0ELb1ELb0ELb0ELb0ELb0ELb0ELb1ELb1ELb0ELb0ELb0EEENS1_21CollectiveEpilogueFwdISB_S9_SC_SE_Li256ELb0ELb0ELb0ELb0EEENS1_30DynamicPersistentTileSchedulerILi256ELi32ELb0ELb0ELb1EEEEEEEEEvNT_6ParamsE)
        .other          _ZN7cutlass13device_kernelIN5flash11enable_sm90INS1_16FlashAttnFwdSm90INS1_25CollectiveMainloopFwdSm90ILi2EN4cute5tupleIJNS5_1CILi1EEES8_S8_EEENS6_IJNS7_ILi128EEESA_SA_EEELi128ENS_6half_tEfNS_4arch4Sm90ELb0ELb1ELb0ELb0ELb0ELb0ELb0ELb1ELb1ELb0ELb0ELb0EEENS1_21CollectiveEpilogueFwdISB_S9_SC_SE_Li256ELb0ELb0ELb0ELb0EEENS1_30DynamicPersistentTileSchedulerILi256ELi32ELb0ELb0ELb1EEEEEEEEEvNT_6ParamsE,@"STO_CUDA_ENTRY STV_DEFAULT"
_ZN7cutlass13device_kernelIN5flash11enable_sm90INS1_16FlashAttnFwdSm90INS1_25CollectiveMainloopFwdSm90ILi2EN4cute5tupleIJNS5_1CILi1EEES8_S8_EEENS6_IJNS7_ILi128EEESA_SA_EEELi128ENS_6half_tEfNS_4arch4Sm90ELb0ELb1ELb0ELb0ELb0ELb0ELb0ELb1ELb1ELb0ELb0ELb0EEENS1_21CollectiveEpilogueFwdISB_S9_SC_SE_Li256ELb0ELb0ELb0ELb0EEENS1_30DynamicPersistentTileSchedulerILi256ELi32ELb0ELb0ELb1EEEEEEEEEvNT_6ParamsE:
[----:B------:R-:W-:Y:S01]  /*0000*/  LDC R1, c[0x0][0x37c] ;  /* 0x0000df00ff017b82 */ /* 0x000fe20000000800 */
[----:B------:R-:W-:Y:S05]  /*0010*/  EXIT ;  /* 0x000000000000794d */ /* 0x000fea0003800000 */
.L_x_24:
        /* <DEDUP_REMOVED lines=14> */
.L_x_72:


//--------------------- .text._ZN7cutlass13device_kernelIN5flash11enable_sm90INS1_16FlashAttnFwdSm90INS1_25CollectiveMainloopFwdSm90ILi2EN4cute5tupleIJNS5_1CILi1EEES8_S8_EEENS6_IJNS7_ILi128EEESA_SA_EEELi128ENS_6half_tEfNS_4arch4Sm90ELb0ELb1ELb0ELb1ELb0ELb0ELb0ELb1ELb1ELb0ELb0ELb0EEENS1_21CollectiveEpilogueFwdISB_S9_SC_SE_Li256ELb1ELb0ELb0ELb0EEENS1_36VarlenDynamicPersistentTileSchedulerILi128ELi128ELi256ELi32ELb0ELb0ELb1ELb1ELb0ELb1EEEEEEEEEvNT_6ParamsE --------------------------
	.section	.text._ZN7cutlass13device_kernelIN5flash11enable_sm90INS1_16FlashAttnFwdSm90INS1_25CollectiveMainloopFwdSm90ILi2EN4cute5tupleIJNS5_1CILi1EEES8_S8_EEENS6_IJNS7_ILi128EEESA_SA_EEELi128ENS_6half_tEfNS_4arch4Sm90ELb0ELb1ELb0ELb1ELb0ELb0ELb0ELb1ELb1ELb0ELb0ELb0EEENS1_21CollectiveEpilogueFwdISB_S9_SC_SE_Li256ELb1ELb0ELb0ELb0EEENS1_36VarlenDynamicPersistentTileSchedulerILi128ELi128ELi256ELi32ELb0ELb0ELb1ELb1ELb0ELb1EEEEEEEEEvNT_6ParamsE,"ax",@progbits
	.align	128
.text._ZN7cutlass13device_kernelIN5flash11enable_sm90INS1_16FlashAttnFwdSm90INS1_25CollectiveMainloopFwdSm90ILi2EN4cute5tupleIJNS5_1CILi1EEES8_S8_EEENS6_IJNS7_ILi128EEESA_SA_EEELi128ENS_6half_tEfNS_4arch4Sm90ELb0ELb1ELb0ELb1ELb0ELb0ELb0ELb1ELb1ELb0ELb0ELb0EEENS1_21CollectiveEpilogueFwdISB_S9_SC_SE_Li256ELb1ELb0ELb0ELb0EEENS1_36VarlenDynamicPersistentTileSchedulerILi128ELi128ELi256ELi32ELb0ELb0ELb1ELb1ELb0ELb1EEEEEEEEEvNT_6ParamsE:
        .type           _ZN7cutlass13device_kernelIN5flash11enable_sm90INS1_16FlashAttnFwdSm90INS1_25CollectiveMainloopFwdSm90ILi2EN4cute5tupleIJNS5_1CILi1EEES8_S8_EEENS6_IJNS7_ILi128EEESA_SA_EEELi128ENS_6half_tEfNS_4arch4Sm90ELb0ELb1ELb0ELb1ELb0ELb0ELb0ELb1ELb1ELb0ELb0ELb0EEENS1_21CollectiveEpilogueFwdISB_S9_SC_SE_Li256ELb1ELb0ELb0ELb0EEENS1_36VarlenDynamicPersistentTileSchedulerILi128ELi128ELi256ELi32ELb0ELb0ELb1ELb1ELb0ELb1EEEEEEEEEvNT_6ParamsE,@function
        .size           _ZN7cutlass13device_kernelIN5flash11enable_sm90INS1_16FlashAttnFwdSm90INS1_25CollectiveMainloopFwdSm90ILi2EN4cute5tupleIJNS5_1CILi1EEES8_S8_EEENS6_IJNS7_ILi128EEESA_SA_EEELi128ENS_6half_tEfNS_4arch4Sm90ELb0ELb1ELb0ELb1ELb0ELb0ELb0ELb1ELb1ELb0ELb0ELb0EEENS1_21CollectiveEpilogueFwdISB_S9_SC_SE_Li256ELb1ELb0ELb0ELb0EEENS1_36VarlenDynamicPersistentTileSchedulerILi128ELi128ELi256ELi32ELb0ELb0ELb1ELb1ELb0ELb1EEEEEEEEEvNT_6ParamsE,(.L_x_73 - _ZN7cutlass13device_kernelIN5flash11enable_sm90INS1_16FlashAttnFwdSm90INS1_25CollectiveMainloopFwdSm90ILi2EN4cute5tupleIJNS5_1CILi1EEES8_S8_EEENS6_IJNS7_ILi128EEESA_SA_EEELi128ENS_6half_tEfNS_4arch4Sm90ELb0ELb1ELb0ELb1ELb0ELb0ELb0ELb1ELb1ELb0ELb0ELb0EEENS1_21CollectiveEpilogueFwdISB_S9_SC_SE_Li256ELb1ELb0ELb0ELb0EEENS1_36VarlenDynamicPersistentTileSchedulerILi128ELi128ELi256ELi32ELb0ELb0ELb1ELb1ELb0ELb1EEEEEEEEEvNT_6ParamsE)
        .other          _ZN7cutlass13device_kernelIN5flash11enable_sm90INS1_16FlashAttnFwdSm90INS1_25CollectiveMainloopFwdSm90ILi2EN4cute5tupleIJNS5_1CILi1EEES8_S8_EEENS6_IJNS7_ILi128EEESA_SA_EEELi128ENS_6half_tEfNS_4arch4Sm90ELb0ELb1ELb0ELb1ELb0ELb0ELb0ELb1ELb1ELb0ELb0ELb0EEENS1_21CollectiveEpilogueFwdISB_S9_SC_SE_Li256ELb1ELb0ELb0ELb0EEENS1_36VarlenDynamicPersistentTileSchedulerILi128ELi128ELi256ELi32ELb0ELb0ELb1ELb1ELb0ELb1EEEEEEEEEvNT_6ParamsE,@"STO_CUDA_ENTRY STV_DEFAULT"
_ZN7cutlass13device_kernelIN5flash11enable_sm90INS1_16FlashAttnFwdSm90INS1_25CollectiveMainloopFwdSm90ILi2EN4cute5tupleIJNS5_1CILi1EEES8_S8_EEENS6_IJNS7_ILi128EEESA_SA_EEELi128ENS_6half_tEfNS_4arch4Sm90ELb0ELb1ELb0ELb1ELb0ELb0ELb0ELb1ELb1ELb0ELb0ELb0EEENS1_21CollectiveEpilogueFwdISB_S9_SC_SE_Li256ELb1ELb0ELb0ELb0EEENS1_36VarlenDynamicPersistentTileSchedulerILi128ELi128ELi256ELi32ELb0ELb0ELb1ELb1ELb0ELb1EEEEEEEEEvNT_6ParamsE:
[----:B------:R-:W-:Y:S01]  /*0000*/  LDC R1, c[0x0][0x37c] ;  /* 0x0000df00ff017b82 */ /* 0x000fe20000000800 */
[----:B------:R-:W-:Y:S05]  /*0010*/  EXIT ;  /* 0x000000000000794d */ /* 0x000fea0003800000 */
.L_x_25:
        /* <DEDUP_REMOVED lines=14> */
.L_x_73:


//--------------------- .text._ZN7cutlass13device_kernelIN5flash11enable_sm90INS1_16FlashAttnFwdSm90INS1_25CollectiveMainloopFwdSm90ILi2EN4cute5tupleIJNS5_1CILi1EEES8_S8_EEENS6_IJNS7_ILi128EEESA_SA_EEELi128ENS_6half_tEfNS_4arch4Sm90ELb0ELb1ELb0ELb1ELb0ELb1ELb0ELb1ELb1ELb0ELb0ELb0EEENS1_21CollectiveEpilogueFwdISB_S9_SC_SE_Li256ELb1ELb0ELb0ELb0EEENS1_36VarlenDynamicPersistentTileSchedulerILi128ELi128ELi256ELi32ELb0ELb0ELb1ELb1ELb0ELb1EEEEEEEEEvNT_6ParamsE --------------------------
	.section	.text._ZN7cutlass13device_kernelIN5flash11enable_sm90INS1_16FlashAttnFwdSm90INS1_25CollectiveMainloopFwdSm90ILi2EN4cute5tupleIJNS5_1CILi1EEES8_S8_EEENS6_IJNS7_ILi128EEESA_SA_EEELi128ENS_6half_tEfNS_4arch4Sm90ELb0ELb1ELb0ELb1ELb0ELb1ELb0ELb1ELb1ELb0ELb0ELb0EEENS1_21CollectiveEpilogueFwdISB_S9_SC_SE_Li256ELb1ELb0ELb0ELb0EEENS1_36VarlenDynamicPersistentTileSchedulerILi128ELi128ELi256ELi32ELb0ELb0ELb1ELb1ELb0ELb1EEEEEEEEEvNT_6ParamsE,"ax",@progbits
	.align	128
.text._ZN7cutlass13device_kernelIN5flash11enable_sm90INS1_16FlashAttnFwdSm90INS1_25CollectiveMainloopFwdSm90ILi2EN4cute5tupleIJNS5_1CILi1EEES8_S8_EEENS6_IJNS7_ILi128EEESA_SA_EEELi128ENS_6half_tEfNS_4arch4Sm90ELb0ELb1ELb0ELb1ELb0ELb1ELb0ELb1ELb1ELb0ELb0ELb0EEENS1_21CollectiveEpilogueFwdISB_S9_SC_SE_Li256ELb1ELb0ELb0ELb0EEENS1_36VarlenDynamicPersistentTileSchedulerILi128ELi128ELi256ELi32ELb0ELb0ELb1ELb1ELb0ELb1EEEEEEEEEvNT_6ParamsE:
        .type           _ZN7cutlass13device_kernelIN5flash11enable_sm90INS1_16FlashAttnFwdSm90INS1_25CollectiveMainloopFwdSm90ILi2EN4cute5tupleIJNS5_1CILi1EEES8_S8_EEENS6_IJNS7_ILi128EEESA_SA_EEELi128ENS_6half_tEfNS_4arch4Sm90ELb0ELb1ELb0ELb1ELb0ELb1ELb0ELb1ELb1ELb0ELb0ELb0EEENS1_21CollectiveEpilogueFwdISB_S9_SC_SE_Li256ELb1ELb0ELb0ELb0EEENS1_36VarlenDynamicPersistentTileSchedulerILi128ELi128ELi256ELi32ELb0ELb0ELb1ELb1ELb0ELb1EEEEEEEEEvNT_6ParamsE,@function
        .size           _ZN7cutlass13device_kernelIN5flash11enable_sm90INS1_16FlashAttnFwdSm90INS1_25CollectiveMainloopFwdSm90ILi2EN4cute5tupleIJNS5_1CILi1EEES8_S8_EEENS6_IJNS7_ILi128EEESA_SA_EEELi128ENS_6half_tEfNS_4arch4Sm90ELb0ELb1ELb0ELb1ELb0ELb1ELb0ELb1ELb1ELb0ELb0ELb0EEENS1_21CollectiveEpilogueFwdISB_S9_SC_SE_Li256ELb1ELb0ELb0ELb0EEENS1_36VarlenDynamicPersistentTileSchedulerILi128ELi128ELi256ELi32ELb0ELb0ELb1ELb1ELb0ELb1EEEEEEEEEvNT_6ParamsE,(.L_x_74 - _ZN7cutlass13device_kernelIN5flash11enable_sm90INS1_16FlashAttnFwdSm90INS1_25CollectiveMainloopFwdSm90ILi2EN4cute5tupleIJNS5_1CILi1EEES8_S8_EEENS6_IJNS7_ILi128EEESA_SA_EEELi128ENS_6half_tEfNS_4arch4Sm90ELb0ELb1ELb0ELb1ELb0ELb1ELb0ELb1ELb1ELb0ELb0ELb0EEENS1_21CollectiveEpilogueFwdISB_S9_SC_SE_Li256ELb1ELb0ELb0ELb0EEENS1_36VarlenDynamicPersistentTileSchedulerILi128ELi128ELi256ELi32ELb0ELb0ELb1ELb1ELb0ELb1EEEEEEEEEvNT_6ParamsE)
        .other          _ZN7cutlass13device_kernelIN5flash11enable_sm90INS1_16FlashAttnFwdSm90INS1_25CollectiveMainloopFwdSm90ILi2EN4cute5tupleIJNS5_1CILi1EEES8_S8_EEENS6_IJNS7_ILi128EEESA_SA_EEELi128ENS_6half_tEfNS_4arch4Sm90ELb0ELb1ELb0ELb1ELb0ELb1ELb0ELb1ELb1ELb0ELb0ELb0EEENS1_21CollectiveEpilogueFwdISB_S9_SC_SE_Li256ELb1ELb0ELb0ELb0EEENS1_36VarlenDynamicPersistentTileSchedulerILi128ELi128ELi256ELi32ELb0ELb0ELb1ELb1ELb0ELb1EEEEEEEEEvNT_6ParamsE,@"STO_CUDA_ENTRY STV_DEFAULT"
_ZN7cutlass13device_kernelIN5flash11enable_sm90INS1_16FlashAttnFwdSm90INS1_25CollectiveMainloopFwdSm90ILi2EN4cute5tupleIJNS5_1CILi1EEES8_S8_EEENS6_IJNS7_ILi128EEESA_SA_EEELi128ENS_6half_tEfNS_4arch4Sm90ELb0ELb1ELb0ELb1ELb0ELb1ELb0ELb1ELb1ELb0ELb0ELb0EEENS1_21CollectiveEpilogueFwdISB_S9_SC_SE_Li256ELb1ELb0ELb0ELb0EEENS1_36VarlenDynamicPersistentTileSchedulerILi128ELi128ELi256ELi32ELb0ELb0ELb1ELb1ELb0ELb1EEEEEEEEEvNT_6ParamsE:
[----:B------:R-:W-:Y:S01]  /*0000*/  LDC R1, c[0x0][0x37c] ;  /* 0x0000df00ff017b82 */ /* 0x000fe20000000800 */
[----:B------:R-:W-:Y:S05]  /*0010*/  EXIT ;  /* 0x000000000000794d */ /* 0x000fea0003800000 */
.L_x_26:
        /* <DEDUP_REMOVED lines=14> */
.L_x_74:


//--------------------- .text._ZN7cutlass13device_kernelIN5flash11enable_sm90INS1_16FlashAttnFwdSm90INS1_25CollectiveMainloopFwdSm90ILi2EN4cute5tupleIJNS5_1CILi1EEES8_S8_EEENS6_IJNS7_ILi128EEESA_SA_EEELi128ENS_6half_tEfNS_4arch4Sm90ELb1ELb0ELb0ELb0ELb0ELb0ELb0ELb1ELb1ELb0ELb0ELb0EEENS1_21CollectiveEpilogueFwdISB_S9_SC_SE_Li256ELb0ELb0ELb0ELb0EEENS1_30DynamicPersistentTileSchedulerILi256ELi32ELb0ELb0ELb1EEEEEEEEEvNT_6ParamsE --------------------------
	.section	.text._ZN7cutlass13device_kernelIN5flash11enable_sm90INS1_16FlashAttnFwdSm90INS1_25CollectiveMainloopFwdSm90ILi2EN4cute5tupleIJNS5_1CILi1EEES8_S8_EEENS6_IJNS7_ILi128EEESA_SA_EEELi128ENS_6half_tEfNS_4arch4Sm90ELb1ELb0ELb0ELb0ELb0ELb0ELb0ELb1ELb1ELb0ELb0ELb0EEENS1_21CollectiveEpilogueFwdISB_S9_SC_SE_Li256ELb0ELb0ELb0ELb0EEENS1_30DynamicPersistentTileSchedulerILi256ELi32ELb0ELb0ELb1EEEEEEEEEvNT_6ParamsE,"ax",@progbits
	.align	128
.text._ZN7cutlass13device_kernelIN5flash11enable_sm90INS1_16FlashAttnFwdSm90INS1_25CollectiveMainloopFwdSm90ILi2EN4cute5tupleIJNS5_1CILi1EEES8_S8_EEENS6_IJNS7_ILi128EEESA_SA_EEELi128ENS_6half_tEfNS_4arch4Sm90ELb1ELb0ELb0ELb0ELb0ELb0ELb0ELb1ELb1ELb0ELb0ELb0EEENS1_21CollectiveEpilogueFwdISB_S9_SC_SE_Li256ELb0ELb0ELb0ELb0EEENS1_30DynamicPersistentTileSchedulerILi256ELi32ELb0ELb0ELb1EEEEEEEEEvNT_6ParamsE:
        .type           _ZN7cutlass13device_kernelIN5flash11enable_sm90INS1_16FlashAttnFwdSm90INS1_25CollectiveMainloopFwdSm90ILi2EN4cute5tupleIJNS5_1CILi1EEES8_S8_EEENS6_IJNS7_ILi128EEESA_SA_EEELi128ENS_6half_tEfNS_4arch4Sm90ELb1ELb0ELb0ELb0ELb0ELb0ELb0ELb1ELb1ELb0ELb0ELb0EEENS1_21CollectiveEpilogueFwdISB_S9_SC_SE_Li256ELb0ELb0ELb0ELb0EEENS1_30DynamicPersistentTileSchedulerILi256ELi32ELb0ELb0ELb1EEEEEEEEEvNT_6ParamsE,@function
        .size           _ZN7cutlass13device_kernelIN5flash11enable_sm90INS1_16FlashAttnFwdSm90INS1_25CollectiveMainloopFwdSm90ILi2EN4cute5tupleIJNS5_1CILi1EEES8_S8_EEENS6_IJNS7_ILi128EEESA_SA_EEELi128ENS_6half_tEfNS_4arch4Sm90ELb1ELb0ELb0ELb0ELb0ELb0ELb0ELb1ELb1ELb0ELb0ELb0EEENS1_21CollectiveEpilogueFwdISB_S9_SC_SE_Li256ELb0ELb0ELb0ELb0EEENS1_30DynamicPersistentTileSchedulerILi256ELi32ELb0ELb0ELb1EEEEEEEEEvNT_6ParamsE,(.L_x_75 - _ZN7cutlass13device_kernelIN5flash11enable_sm90INS1_16FlashAttnFwdSm90INS1_25CollectiveMainloopFwdSm90ILi2EN4cute5tupleIJNS5_1CILi1EEES8_S8_EEENS6_IJNS7_ILi128EEESA_SA_EEELi128ENS_6half_tEfNS_4arch4Sm90ELb1ELb0ELb0ELb0ELb0ELb0ELb0ELb1ELb1ELb0ELb0ELb0EEENS1_21CollectiveEpilogueFwdISB_S9_SC_SE_Li256ELb0ELb0ELb0ELb0EEENS1_30DynamicPersistentTileSchedulerILi256ELi32ELb0ELb0ELb1EEEEEEEEEvNT_6ParamsE)
        .other          _ZN7cutlass13device_kernelIN5flash11enable_sm90INS1_16FlashAttnFwdSm90INS1_25CollectiveMainloopFwdSm90ILi2EN4cute5tupleIJNS5_1CILi1EEES8_S8_EEENS6_IJNS7_ILi128EEESA_SA_EEELi128ENS_6half_tEfNS_4arch4Sm90ELb1ELb0ELb0ELb0ELb0ELb0ELb0ELb1ELb1ELb0ELb0ELb0EEENS1_21CollectiveEpilogueFwdISB_S9_SC_SE_Li256ELb0ELb0ELb0ELb0EEENS1_30DynamicPersistentTileSchedulerILi256ELi32ELb0ELb0ELb1EEEEEEEEEvNT_6ParamsE,@"STO_CUDA_ENTRY STV_DEFAULT"
_ZN7cutlass13device_kernelIN5flash11enable_sm90INS1_16FlashAttnFwdSm90INS1_25CollectiveMainloopFwdSm90ILi2EN4cute5tupleIJNS5_1CILi1EEES8_S8_EEENS6_IJNS7_ILi128EEESA_SA_EEELi128ENS_6half_tEfNS_4arch4Sm90ELb1ELb0ELb0ELb0ELb0ELb0ELb0ELb1ELb1ELb0ELb0ELb0EEENS1_21CollectiveEpilogueFwdISB_S9_SC_SE_Li256ELb0ELb0ELb0ELb0EEENS1_30DynamicPersistentTileSchedulerILi256ELi32ELb0ELb0ELb1EEEEEEEEEvNT_6ParamsE:
[----:B------:R-:W-:Y:S01]  /*0000*/  LDC R1, c[0x0][0x37c] ;  /* 0x0000df00ff017b82 */ /* 0x000fe20000000800 */
[----:B------:R-:W-:Y:S05]  /*0010*/  EXIT ;  /* 0x000000000000794d */ /* 0x000fea0003800000 */
.L_x_27:
        /* <DEDUP_REMOVED lines=14> */
.L_x_75:


//--------------------- .text._ZN7cutlass13device_kernelIN5flash11enable_sm90INS1_16FlashAttnFwdSm90INS1_25CollectiveMainloopFwdSm90ILi2EN4cute5tupleIJNS5_1CILi1EEES8_S8_EEENS6_IJNS7_ILi128EEESA_SA_EEELi128ENS_6half_tEfNS_4arch4Sm90ELb1ELb0ELb0ELb1ELb0ELb0ELb0ELb1ELb1ELb0ELb0ELb0EEENS1_21CollectiveEpilogueFwdISB_S9_SC_SE_Li256ELb1ELb0ELb0ELb0EEENS1_36VarlenDynamicPersistentTileSchedulerILi128ELi128ELi256ELi32ELb0ELb0ELb1ELb1ELb1ELb1EEEEEEEEEvNT_6ParamsE --------------------------
	.section	.text._ZN7cutlass13device_kernelIN5flash11enable_sm90INS1_16FlashAttnFwdSm90INS1_25CollectiveMainloopFwdSm90ILi2EN4cute5tupleIJNS5_1CILi1EEES8_S8_EEENS6_IJNS7_ILi128EEESA_SA_EEELi128ENS_6half_tEfNS_4arch4Sm90ELb1ELb0ELb0ELb1ELb0ELb0ELb0ELb1ELb1ELb0ELb0ELb0EEENS1_21CollectiveEpilogueFwdISB_S9_SC_SE_Li256ELb1ELb0ELb0ELb0EEENS1_36VarlenDynamicPersistentTileSchedulerILi128ELi128ELi256ELi32ELb0ELb0ELb1ELb1ELb1ELb1EEEEEEEEEvNT_6ParamsE,"ax",@progbits
	.align	128
.text._ZN7cutlass13device_kernelIN5flash11enable_sm90INS1_16FlashAttnFwdSm90INS1_25CollectiveMainloopFwdSm90ILi2EN4cute5tupleIJNS5_1CILi1EEES8_S8_EEENS6_IJNS7_ILi128EEESA_SA_EEELi128ENS_6half_tEfNS_4arch4Sm90ELb1ELb0ELb0ELb1ELb0ELb0ELb0ELb1ELb1ELb0ELb0ELb0EEENS1_21CollectiveEpilogueFwdISB_S9_SC_SE_Li256ELb1ELb0ELb0ELb0EEENS1_36VarlenDynamicPersistentTileSchedulerILi128ELi128ELi256ELi32ELb0ELb0ELb1ELb1ELb1ELb1EEEEEEEEEvNT_6ParamsE:
        .type           _ZN7cutlass13device_kernelIN5flash11enable_sm90INS1_16FlashAttnFwdSm90INS1_25CollectiveMainloopFwdSm90ILi2EN4cute5tupleIJNS5_1CILi1EEES8_S8_EEENS6_IJNS7_ILi128EEESA_SA_EEELi128ENS_6half_tEfNS_4arch4Sm90ELb1ELb0ELb0ELb1ELb0ELb0ELb0ELb1ELb1ELb0ELb0ELb0EEENS1_21CollectiveEpilogueFwdISB_S9_SC_SE_Li256ELb1ELb0ELb0ELb0EEENS1_36VarlenDynamicPersistentTileSchedulerILi128ELi128ELi256ELi32ELb0ELb0ELb1ELb1ELb1ELb1EEEEEEEEEvNT_6ParamsE,@function
        .size           _ZN7cutlass13device_kernelIN5flash11enable_sm90INS1_16FlashAttnFwdSm90INS1_25CollectiveMainloopFwdSm90ILi2EN4cute5tupleIJNS5_1CILi1EEES8_S8_EEENS6_IJNS7_ILi128EEESA_SA_EEELi128ENS_6half_tEfNS_4arch4Sm90ELb1ELb0ELb0ELb1ELb0ELb0ELb0ELb1ELb1ELb0ELb0ELb0EEENS1_21CollectiveEpilogueFwdISB_S9_SC_SE_Li256ELb1ELb0ELb0ELb0EEENS1_36VarlenDynamicPersistentTileSchedulerILi128ELi128ELi256ELi32ELb0ELb0ELb1ELb1ELb1ELb1EEEEEEEEEvNT_6ParamsE,(.L_x_76 - _ZN7cutlass13device_kernelIN5flash11enable_sm90INS1_16FlashAttnFwdSm90INS1_25CollectiveMainloopFwdSm90ILi2EN4cute5tupleIJNS5_1CILi1EEES8_S8_EEENS6_IJNS7_ILi128EEESA_SA_EEELi128ENS_6half_tEfNS_4arch4Sm90ELb1ELb0ELb0ELb1ELb0ELb0ELb0ELb1ELb1ELb0ELb0ELb0EEENS1_21CollectiveEpilogueFwdISB_S9_SC_SE_Li256ELb1ELb0ELb0ELb0EEENS1_36VarlenDynamicPersistentTileSchedulerILi128ELi128ELi256ELi32ELb0ELb0ELb1ELb1ELb1ELb1EEEEEEEEEvNT_6ParamsE)
        .other          _ZN7cutlass13device_kernelIN5flash11enable_sm90INS1_16FlashAttnFwdSm90INS1_25CollectiveMainloopFwdSm90ILi2EN4cute5tupleIJNS5_1CILi1EEES8_S8_EEENS6_IJNS7_ILi128EEESA_SA_EEELi128ENS_6half_tEfNS_4arch4Sm90ELb1ELb0ELb0ELb1ELb0ELb0ELb0ELb1ELb1ELb0ELb0ELb0EEENS1_21CollectiveEpilogueFwdISB_S9_SC_SE_Li256ELb1ELb0ELb0ELb0EEENS1_36VarlenDynamicPersistentTileSchedulerILi128ELi128ELi256ELi32ELb0ELb0ELb1ELb1ELb1ELb1EEEEEEEEEvNT_6ParamsE,@"STO_CUDA_ENTRY STV_DEFAULT"
_ZN7cutlass13device_kernelIN5flash11enable_sm90INS1_16FlashAttnFwdSm90INS1_25CollectiveMainloopFwdSm90ILi2EN4cute5tupleIJNS5_1CILi1EEES8_S8_EEENS6_IJNS7_ILi128EEESA_SA_EEELi128ENS_6half_tEfNS_4arch4Sm90ELb1ELb0ELb0ELb1ELb0ELb0ELb0ELb1ELb1ELb0ELb0ELb0EEENS1_21CollectiveEpilogueFwdISB_S9_SC_SE_Li256ELb1ELb0ELb0ELb0EEENS1_36VarlenDynamicPersistentTileSchedulerILi128ELi128ELi256ELi32ELb0ELb0ELb1ELb1ELb1ELb1EEEEEEEEEvNT_6ParamsE:
[----:B------:R-:W-:Y:S01]  /*0000*/  LDC R1, c[0x0][0x37c] ;  /* 0x0000df00ff017b82 */ /* 0x000fe20000000800 */
[----:B------:R-:W-:Y:S05]  /*0010*/  EXIT ;  /* 0x000000000000794d */ /* 0x000fea0003800000 */
.L_x_28:
        /* <DEDUP_REMOVED lines=14> */
.L_x_76:


//--------------------- .text._ZN7cutlass13device_kernelIN5flash11enable_sm90INS1_16FlashAttnFwdSm90INS1_25CollectiveMainloopFwdSm90ILi2EN4cute5tupleIJNS5_1CILi1EEES8_S8_EEENS6_IJNS7_ILi128EEESA_SA_EEELi128ENS_6half_tEfNS_4arch4Sm90ELb1ELb0ELb0ELb1ELb0ELb1ELb0ELb1ELb1ELb0ELb0ELb0EEENS1_21CollectiveEpilogueFwdISB_S9_SC_SE_Li256ELb1ELb0ELb0ELb0EEENS1_36VarlenDynamicPersistentTileSchedulerILi128ELi128ELi256ELi32ELb0ELb0ELb1ELb1ELb1ELb1EEEEEEEEEvNT_6ParamsE --------------------------
	.section	.text._ZN7cutlass13device_kernelIN5flash11enable_sm90INS1_16FlashAttnFwdSm90INS1_25CollectiveMainloopFwdSm90ILi2EN4cute5tupleIJNS5_1CILi1EEES8_S8_EEENS6_IJNS7_ILi128EEESA_SA_EEELi128ENS_6half_tEfNS_4arch4Sm90ELb1ELb0ELb0ELb1ELb0ELb1ELb0ELb1ELb1ELb0ELb0ELb0EEENS1_21CollectiveEpilogueFwdISB_S9_SC_SE_Li256ELb1ELb0ELb0ELb0EEENS1_36VarlenDynamicPersistentTileSchedulerILi128ELi128ELi256ELi32ELb0ELb0ELb1ELb1ELb1ELb1EEEEEEEEEvNT_6ParamsE,"ax",@progbits
	.align	128
.text._ZN7cutlass13device_kernelIN5flash11enable_sm90INS1_16FlashAttnFwdSm90INS1_25CollectiveMainloopFwdSm90ILi2EN4cute5tupleIJNS5_1CILi1EEES8_S8_EEENS6_IJNS7_ILi128EEESA_SA_EEELi128ENS_6half_tEfNS_4arch4Sm90ELb1ELb0ELb0ELb1ELb0ELb1ELb0ELb1ELb1ELb0ELb0ELb0EEENS1_21CollectiveEpilogueFwdISB_S9_SC_SE_Li256ELb1ELb0ELb0ELb0EEENS1_36VarlenDynamicPersistentTileSchedulerILi128ELi128ELi256ELi32ELb0ELb0ELb1ELb1ELb1ELb1EEEEEEEEEvNT_6ParamsE:
        .type           _ZN7cutlass13device_kernelIN5flash11enable_sm90INS1_16FlashAttnFwdSm90INS1_25CollectiveMainloopFwdSm90ILi2EN4cute5tupleIJNS5_1CILi1EEES8_S8_EEENS6_IJNS7_ILi128EEESA_SA_EEELi128ENS_6half_tEfNS_4arch4Sm90ELb1ELb0ELb0ELb1ELb0ELb1ELb0ELb1ELb1ELb0ELb0ELb0EEENS1_21CollectiveEpilogueFwdISB_S9_SC_SE_Li256ELb1ELb0ELb0ELb0EEENS1_36VarlenDynamicPersistentTileSchedulerILi128ELi128ELi256ELi32ELb0ELb0ELb1ELb1ELb1ELb1EEEEEEEEEvNT_6ParamsE,@function
        .size           _ZN7cutlass13device_kernelIN5flash11enable_sm90INS1_16FlashAttnFwdSm90INS1_25CollectiveMainloopFwdSm90ILi2EN4cute5tupleIJNS5_1CILi1EEES8_S8_EEENS6_IJNS7_ILi128EEESA_SA_EEELi128ENS_6half_tEfNS_4arch4Sm90ELb1ELb0ELb0ELb1ELb0ELb1ELb0ELb1ELb1ELb0ELb0ELb0EEENS1_21CollectiveEpilogueFwdISB_S9_SC_SE_Li256ELb1ELb0ELb0ELb0EEENS1_36VarlenDynamicPersistentTileSchedulerILi128ELi128ELi256ELi32ELb0ELb0ELb1ELb1ELb1ELb1EEEEEEEEEvNT_6ParamsE,(.L_x_77 - _ZN7cutlass13device_kernelIN5flash11enable_sm90INS1_16FlashAttnFwdSm90INS1_25CollectiveMainloopFwdSm90ILi2EN4cute5tupleIJNS5_1CILi1EEES8_S8_EEENS6_IJNS7_ILi128EEESA_SA_EEELi128ENS_6half_tEfNS_4arch4Sm90ELb1ELb0ELb0ELb1ELb0ELb1ELb0ELb1ELb1ELb0ELb0ELb0EEENS1_21CollectiveEpilogueFwdISB_S9_SC_SE_Li256ELb1ELb0ELb0ELb0EEENS1_36VarlenDynamicPersistentTileSchedulerILi128ELi128ELi256ELi32ELb0ELb0ELb1ELb1ELb1ELb1EEEEEEEEEvNT_6ParamsE)
        .other          _ZN7cutlass13device_kernelIN5flash11enable_sm90INS1_16FlashAttnFwdSm90INS1_25CollectiveMainloopFwdSm90ILi2EN4cute5tupleIJNS5_1CILi1EEES8_S8_EEENS6_IJNS7_ILi128EEESA_SA_EEELi128ENS_6half_tEfNS_4arch4Sm90ELb1ELb0ELb0ELb1ELb0ELb1ELb0ELb1ELb1ELb0ELb0ELb0EEENS1_21CollectiveEpilogueFwdISB_S9_SC_SE_Li256ELb1ELb0ELb0ELb0EEENS1_36VarlenDynamicPersistentTileSchedulerILi128ELi128ELi256ELi32ELb0ELb0ELb1ELb1ELb1ELb1EEEEEEEEEvNT_6ParamsE,@"STO_CUDA_ENTRY STV_DEFAULT"
_ZN7cutlass13device_kernelIN5flash11enable_sm90INS1_16FlashAttnFwdSm90INS1_25CollectiveMainloopFwdSm90ILi2EN4cute5tupleIJNS5_1CILi1EEES8_S8_EEENS6_IJNS7_ILi128EEESA_SA_EEELi128ENS_6half_tEfNS_4arch4Sm90ELb1ELb0ELb0ELb1ELb0ELb1ELb0ELb1ELb1ELb0ELb0ELb0EEENS1_21CollectiveEpilogueFwdISB_S9_SC_SE_Li256ELb1ELb0ELb0ELb0EEENS1_36VarlenDynamicPersistentTileSchedulerILi128ELi128ELi256ELi32ELb0ELb0ELb1ELb1ELb1ELb1EEEEEEEEEvNT_6ParamsE:
[----:B------:R-:W-:Y:S01]  /*0000*/  LDC R1, c[0x0][0x37c] ;  /* 0x0000df00ff017b82 */ /* 0x000fe20000000800 */
[----:B------:R-:W-:Y:S05]  /*0010*/  EXIT ;  /* 0x000000000000794d */ /* 0x000fea0003800000 */
.L_x_29:
        /* <DEDUP_REMOVED lines=14> */
.L_x_77:


//--------------------- .text._ZN7cutlass13device_kernelIN5flash11enable_sm90INS1_16FlashAttnFwdSm90INS1_25CollectiveMainloopFwdSm90ILi2EN4cute5tupleIJNS5_1CILi1EEES8_S8_EEENS6_IJNS7_ILi192EEENS7_ILi144EEENS7_ILi96EEEEEELi96ENS_6half_tEfNS_4arch4Sm90ELb0ELb0ELb0ELb0ELb0ELb0ELb0ELb0ELb1ELb0ELb0ELb0EEENS1_21CollectiveEpilogueFwdINS6_IJSA_SC_SB_EEES9_SE_SG_Li384ELb0ELb0ELb0ELb0EEENS1_29StaticPersistentTileSchedulerILb0EEEEEEEEEvNT_6ParamsE --------------------------
	.section	.text._ZN7cutlass13device_kernelIN5flash11enable_sm90INS1_16FlashAttnFwdSm90INS1_25CollectiveMainloopFwdSm90ILi2EN4cute5tupleIJNS5_1CILi1EEES8_S8_EEENS6_IJNS7_ILi192EEENS7_ILi144EEENS7_ILi96EEEEEELi96ENS_6half_tEfNS_4arch4Sm90ELb0ELb0ELb0ELb0ELb0ELb0ELb0ELb0ELb1ELb0ELb0ELb0EEENS1_21CollectiveEpilogueFwdINS6_IJSA_SC_SB_EEES9_SE_SG_Li384ELb0ELb0ELb0ELb0EEENS1_29StaticPersistentTileSchedulerILb0EEEEEEEEEvNT_6ParamsE,"ax",@progbits
	.align	128
.text._ZN7cutlass13device_kernelIN5flash11enable_sm90INS1_16FlashAttnFwdSm90INS1_25CollectiveMainloopFwdSm90ILi2EN4cute5tupleIJNS5_1CILi1EEES8_S8_EEENS6_IJNS7_ILi192EEENS7_ILi144EEENS7_ILi96EEEEEELi96ENS_6half_tEfNS_4arch4Sm90ELb0ELb0ELb0ELb0ELb0ELb0ELb0ELb0ELb1ELb0ELb0ELb0EEENS1_21CollectiveEpilogueFwdINS6_IJSA_SC_SB_EEES9_SE_SG_Li384ELb0ELb0ELb0ELb0EEENS1_29StaticPersistentTileSchedulerILb0EEEEEEEEEvNT_6ParamsE:
        .type           _ZN7cutlass13device_kernelIN5flash11enable_sm90INS1_16FlashAttnFwdSm90INS1_25CollectiveMainloopFwdSm90ILi2EN4cute5tupleIJNS5_1CILi1EEES8_S8_EEENS6_IJNS7_ILi192EEENS7_ILi144EEENS7_ILi96EEEEEELi96ENS_6half_tEfNS_4arch4Sm90ELb0ELb0ELb0ELb0ELb0ELb0ELb0ELb0ELb1ELb0ELb0ELb0EEENS1_21CollectiveEpilogueFwdINS6_IJSA_SC_SB_EEES9_SE_SG_Li384ELb0ELb0ELb0ELb0EEENS1_29StaticPersistentTileSchedulerILb0EEEEEEEEEvNT_6ParamsE,@function
        .size           _ZN7cutlass13device_kernelIN5flash11enable_sm90INS1_16FlashAttnFwdSm90INS1_25CollectiveMainloopFwdSm90ILi2EN4cute5tupleIJNS5_1CILi1EEES8_S8_EEENS6_IJNS7_ILi192EEENS7_ILi144EEENS7_ILi96EEEEEELi96ENS_6half_tEfNS_4arch4Sm90ELb0ELb0ELb0ELb0ELb0ELb0ELb0ELb0ELb1ELb0ELb0ELb0EEENS1_21CollectiveEpilogueFwdINS6_IJSA_SC_SB_EEES9_SE_SG_Li384ELb0ELb0ELb0ELb0EEENS1_29StaticPersistentTileSchedulerILb0EEEEEEEEEvNT_6ParamsE,(.L_x_78 - _ZN7cutlass13device_kernelIN5flash11enable_sm90INS1_16FlashAttnFwdSm90INS1_25CollectiveMainloopFwdSm90ILi2EN4cute5tupleIJNS5_1CILi1EEES8_S8_EEENS6_IJNS7_ILi192EEENS7_ILi144EEENS7_ILi96EEEEEELi96ENS_6half_tEfNS_4arch4Sm90ELb0ELb0ELb0ELb0ELb0ELb0ELb0ELb0ELb1ELb0ELb0ELb0EEENS1_21CollectiveEpilogueFwdINS6_IJSA_SC_SB_EEES9_SE_SG_Li384ELb0ELb0ELb0ELb0EEENS1_29StaticPersistentTileSchedulerILb0EEEEEEEEEvNT_6ParamsE)
        .other          _ZN7cutlass13device_kernelIN5flash11enable_sm90INS1_16FlashAttnFwdSm90INS1_25CollectiveMainloopFwdSm90ILi2EN4cute5tupleIJNS5_1CILi1EEES8_S8_EEENS6_IJNS7_ILi192EEENS7_ILi144EEENS7_ILi96EEEEEELi96ENS_6half_tEfNS_4arch4Sm90ELb0ELb0ELb0ELb0ELb0ELb0ELb0ELb0ELb1ELb0ELb0ELb0EEENS1_21CollectiveEpilogueFwdINS6_IJSA_SC_SB_EEES9_SE_SG_Li384ELb0ELb0ELb0ELb0EEENS1_29StaticPersistentTileSchedulerILb0EEEEEEEEEvNT_6ParamsE,@"STO_CUDA_ENTRY STV_DEFAULT"
_ZN7cutlass13device_kernelIN5flash11enable_sm90INS1_16FlashAttnFwdSm90INS1_25CollectiveMainloopFwdSm90ILi2EN4cute5tupleIJNS5_1CILi1EEES8_S8_EEENS6_IJNS7_ILi192EEENS7_ILi144EEENS7_ILi96EEEEEELi96ENS_6half_tEfNS_4arch4Sm90ELb0ELb0ELb0ELb0ELb0ELb0ELb0ELb0ELb1ELb0ELb0ELb0EEENS1_21CollectiveEpilogueFwdINS6_IJSA_SC_SB_EEES9_SE_SG_Li384ELb0ELb0ELb0ELb0EEENS1_29StaticPersistentTileSchedulerILb0EEEEEEEEEvNT_6ParamsE:
[----:B------:R-:W-:Y:S01]  /*0000*/  LDC R1, c[0x0][0x37c] ;  /* 0x0000df00ff017b82 */ /* 0x000fe20000000800 */
[----:B------:R-:W-:Y:S05]  /*0010*/  EXIT ;  /* 0x000000000000794d */ /* 0x000fea0003800000 */
.L_x_30:
        /* <DEDUP_REMOVED lines=14> */
.L_x_78:


//--------------------- .text._ZN7cutlass13device_kernelIN5flash11enable_sm90INS1_16FlashAttnFwdSm90INS1_25CollectiveMainloopFwdSm90ILi2EN4cute5tupleIJNS5_1CILi1EEES8_S8_EEENS6_IJNS7_ILi192EEENS7_ILi144EEENS7_ILi96EEEEEELi96ENS_6half_tEfNS_4arch4Sm90ELb0ELb0ELb0ELb1ELb0ELb0ELb0ELb0ELb1ELb0ELb0ELb0EEENS1_21CollectiveEpilogueFwdINS6_IJSA_SC_SB_EEES9_SE_SG_Li384ELb1ELb0ELb0ELb0EEENS1_36VarlenDynamicPersistentTileSchedulerILi192ELi144ELi384ELi32ELb0ELb0ELb1ELb0ELb1ELb1EEEEEEEEEvNT_6ParamsE --------------------------
	.section	.text._ZN7cutlass13device_kernelIN5flash11enable_sm90INS1_16FlashAttnFwdSm90INS1_25CollectiveMainloopFwdSm90ILi2EN4cute5tupleIJNS5_1CILi1EEES8_S8_EEENS6_IJNS7_ILi192EEENS7_ILi144EEENS7_ILi96EEEEEELi96ENS_6half_tEfNS_4arch4Sm90ELb0ELb0ELb0ELb1ELb0ELb0ELb0ELb0ELb1ELb0ELb0ELb0EEENS1_21CollectiveEpilogueFwdINS6_IJSA_SC_SB_EEES9_SE_SG_Li384ELb1ELb0ELb0ELb0EEENS1_36VarlenDynamicPersistentTileSchedulerILi192ELi144ELi384ELi32ELb0ELb0ELb1ELb0ELb1ELb1EEEEEEEEEvNT_6ParamsE,"ax",@progbits
	.align	128
.text._ZN7cutlass13device_kernelIN5flash11enable_sm90INS1_16FlashAttnFwdSm90INS1_25CollectiveMainloopFwdSm90ILi2EN4cute5tupleIJNS5_1CILi1EEES8_S8_EEENS6_IJNS7_ILi192EEENS7_ILi144EEENS7_ILi96EEEEEELi96ENS_6half_tEfNS_4arch4Sm90ELb0ELb0ELb0ELb1ELb0ELb0ELb0ELb0ELb1ELb0ELb0ELb0EEENS1_21CollectiveEpilogueFwdINS6_IJSA_SC_SB_EEES9_SE_SG_Li384ELb1ELb0ELb0ELb0EEENS1_36VarlenDynamicPersistentTileSchedulerILi192ELi144ELi384ELi32ELb0ELb0ELb1ELb0ELb1ELb1EEEEEEEEEvNT_6ParamsE:
        .type           _ZN7cutlass13device_kernelIN5flash11enable_sm90INS1_16FlashAttnFwdSm90INS1_25CollectiveMainloopFwdSm90ILi2EN4cute5tupleIJNS5_1CILi1EEES8_S8_EEENS6_IJNS7_ILi192EEENS7_ILi144EEENS7_ILi96EEEEEELi96ENS_6half_tEfNS_4arch4Sm90ELb0ELb0ELb0ELb1ELb0ELb0ELb0ELb0ELb1ELb0ELb0ELb0EEENS1_21CollectiveEpilogueFwdINS6_IJSA_SC_SB_EEES9_SE_SG_Li384ELb1ELb0ELb0ELb0EEENS1_36VarlenDynamicPersistentTileSchedulerILi192ELi144ELi384ELi32ELb0ELb0ELb1ELb0ELb1ELb1EEEEEEEEEvNT_6ParamsE,@function
        .size           _ZN7cutlass13device_kernelIN5flash11enable_sm90INS1_16FlashAttnFwdSm90INS1_25CollectiveMainloopFwdSm90ILi2EN4cute5tupleIJNS5_1CILi1EEES8_S8_EEENS6_IJNS7_ILi192EEENS7_ILi144EEENS7_ILi96EEEEEELi96ENS_6half_tEfNS_4arch4Sm90ELb0ELb0ELb0ELb1ELb0ELb0ELb0ELb0ELb1ELb0ELb0ELb0EEENS1_21CollectiveEpilogueFwdINS6_IJSA_SC_SB_EEES9_SE_SG_Li384ELb1ELb0ELb0ELb0EEENS1_36VarlenDynamicPersistentTileSchedulerILi192ELi144ELi384ELi32ELb0ELb0ELb1ELb0ELb1ELb1EEEEEEEEEvNT_6ParamsE,(.L_x_79 - _ZN7cutlass13device_kernelIN5flash11enable_sm90INS1_16FlashAttnFwdSm90INS1_25CollectiveMainloopFwdSm90ILi2EN4cute5tupleIJNS5_1CILi1EEES8_S8_EEENS6_IJNS7_ILi192EEENS7_ILi144EEENS7_ILi96EEEEEELi96ENS_6half_tEfNS_4arch4Sm90ELb0ELb0ELb0ELb1ELb0ELb0ELb0ELb0ELb1ELb0ELb0ELb0EEENS1_21CollectiveEpilogueFwdINS6_IJSA_SC_SB_EEES9_SE_SG_Li384ELb1ELb0ELb0ELb0EEENS1_36VarlenDynamicPersistentTileSchedulerILi192ELi144ELi384ELi32ELb0ELb0ELb1ELb0ELb1ELb1EEEEEEEEEvNT_6ParamsE)
        .other          _ZN7cutlass13device_kernelIN5flash11enable_sm90INS1_16FlashAttnFwdSm90INS1_25CollectiveMainloopFwdSm90ILi2EN4cute5tupleIJNS5_1CILi1EEES8_S8_EEENS6_IJNS7_ILi192EEENS7_ILi144EEENS7_ILi96EEEEEELi96ENS_6half_tEfNS_4arch4Sm90ELb0ELb0ELb0ELb1ELb0ELb0ELb0ELb0ELb1ELb0ELb0ELb0EEENS1_21CollectiveEpilogueFwdINS6_IJSA_SC_SB_EEES9_SE_SG_Li384ELb1ELb0ELb0ELb0EEENS1_36VarlenDynamicPersistentTileSchedulerILi192ELi144ELi384ELi32ELb0ELb0ELb1ELb0ELb1ELb1EEEEEEEEEvNT_6ParamsE,@"STO_CUDA_ENTRY STV_DEFAULT"
_ZN7cutlass13device_kernelIN5flash11enable_sm90INS1_16FlashAttnFwdSm90INS1_25CollectiveMainloopFwdSm90ILi2EN4cute5tupleIJNS5_1CILi1EEES8_S8_EEENS6_IJNS7_ILi192EEENS7_ILi144EEENS7_ILi96EEEEEELi96ENS_6half_tEfNS_4arch4Sm90ELb0ELb0ELb0ELb1ELb0ELb0ELb0ELb0ELb1ELb0ELb0ELb0EEENS1_21CollectiveEpilogueFwdINS6_IJSA_SC_SB_EEES9_SE_SG_Li384ELb1ELb0ELb0ELb0EEENS1_36VarlenDynamicPersistentTileSchedulerILi192ELi144ELi384ELi32ELb0ELb0ELb1ELb0ELb1ELb1EEEEEEEEEvNT_6ParamsE:
[----:B------:R-:W-:Y:S01]  /*0000*/  LDC R1, c[0x0][0x37c] ;  /* 0x0000df00ff017b82 */ /* 0x000fe20000000800 */
[----:B------:R-:W-:Y:S05]  /*0010*/  EXIT ;  /* 0x000000000000794d */ /* 0x000fea0003800000 */
.L_x_31:
        /* <DEDUP_REMOVED lines=14> */
.L_x_79:


//--------------------- .text._ZN7cutlass13device_kernelIN5flash11enable_sm90INS1_16FlashAttnFwdSm90INS1_25CollectiveMainloopFwdSm90ILi2EN4cute5tupleIJNS5_1CILi1EEES8_S8_EEENS6_IJNS7_ILi192EEENS7_ILi144EEENS7_ILi96EEEEEELi96ENS_6half_tEfNS_4arch4Sm90ELb0ELb0ELb0ELb1ELb0ELb1ELb0ELb0ELb1ELb0ELb0ELb0EEENS1_21CollectiveEpilogueFwdINS6_IJSA_SC_SB_EEES9_SE_SG_Li384ELb1ELb0ELb0ELb0EEENS1_36VarlenDynamicPersistentTileSchedulerILi192ELi144ELi384ELi32ELb0ELb0ELb1ELb0ELb1ELb1EEEEEEEEEvNT_6ParamsE --------------------------
	.section	.text._ZN7cutlass13device_kernelIN5flash11enable_sm90INS1_16FlashAttnFwdSm90INS1_25CollectiveMainloopFwdSm90ILi2EN4cute5tupleIJNS5_1CILi1EEES8_S8_EEENS6_IJNS7_ILi192EEENS7_ILi144EEENS7_ILi96EEEEEELi96ENS_6half_tEfNS_4arch4Sm90ELb0ELb0ELb0ELb1ELb0ELb1ELb0ELb0ELb1ELb0ELb0ELb0EEENS1_21CollectiveEpilogueFwdINS6_IJSA_SC_SB_EEES9_SE_SG_Li384ELb1ELb0ELb0ELb0EEENS1_36VarlenDynamicPersistentTileSchedulerILi192ELi144ELi384ELi32ELb0ELb0ELb1ELb0ELb1ELb1EEEEEEEEEvNT_6ParamsE,"ax",@progbits
	.align	128
.text._ZN7cutlass13device_kernelIN5flash11enable_sm90INS1_16FlashAttnFwdSm90INS1_25CollectiveMainloopFwdSm90ILi2EN4cute5tupleIJNS5_1CILi1EEES8_S8_EEENS6_IJNS7_ILi192EEENS7_ILi144EEENS7_ILi96EEEEEELi96ENS_6half_tEfNS_4arch4Sm90ELb0ELb0ELb0ELb1ELb0ELb1ELb0ELb0ELb1ELb0ELb0ELb0EEENS1_21CollectiveEpilogueFwdINS6_IJSA_SC_SB_EEES9_SE_SG_Li384ELb1ELb0ELb0ELb0EEENS1_36VarlenDynamicPersistentTileSchedulerILi192ELi144ELi384ELi32ELb0ELb0ELb1ELb0ELb1ELb1EEEEEEEEEvNT_6ParamsE:
        .type           _ZN7cutlass13device_kernelIN5flash11enable_sm90INS1_16FlashAttnFwdSm90INS1_25CollectiveMainloopFwdSm90ILi2EN4cute5tupleIJNS5_1CILi1EEES8_S8_EEENS6_IJNS7_ILi192EEENS7_ILi144EEENS7_ILi96EEEEEELi96ENS_6half_tEfNS_4arch4Sm90ELb0ELb0ELb0ELb1ELb0ELb1ELb0ELb0ELb1ELb0ELb0ELb0EEENS1_21CollectiveEpilogueFwdINS6_IJSA_SC_SB_EEES9_SE_SG_Li384ELb1ELb0ELb0ELb0EEENS1_36VarlenDynamicPersistentTileSchedulerILi192ELi144ELi384ELi32ELb0ELb0ELb1ELb0ELb1ELb1EEEEEEEEEvNT_6ParamsE,@function
        .size           _ZN7cutlass13device_kernelIN5flash11enable_sm90INS1_16FlashAttnFwdSm90INS1_25CollectiveMainloopFwdSm90ILi2EN4cute5tupleIJNS5_1CILi1EEES8_S8_EEENS6_IJNS7_ILi192EEENS7_ILi144EEENS7_ILi96EEEEEELi96ENS_6half_tEfNS_4arch4Sm90ELb0ELb0ELb0ELb1ELb0ELb1ELb0ELb0ELb1ELb0ELb0ELb0EEENS1_21CollectiveEpilogueFwdINS6_IJSA_SC_SB_EEES9_SE_SG_Li384ELb1ELb0ELb0ELb0EEENS1_36VarlenDynamicPersistentTileSchedulerILi192ELi144ELi384ELi32ELb0ELb0ELb1ELb0ELb1ELb1EEEEEEEEEvNT_6ParamsE,(.L_x_80 - _ZN7cutlass13device_kernelIN5flash11enable_sm90INS1_16FlashAttnFwdSm90INS1_25CollectiveMainloopFwdSm90ILi2EN4cute5tupleIJNS5_1CILi1EEES8_S8_EEENS6_IJNS7_ILi192EEENS7_ILi144EEENS7_ILi96EEEEEELi96ENS_6half_tEfNS_4arch4Sm90ELb0ELb0ELb0ELb1ELb0ELb1ELb0ELb0ELb1ELb0ELb0ELb0EEENS1_21CollectiveEpilogueFwdINS6_IJSA_SC_SB_EEES9_SE_SG_Li384ELb1ELb0ELb0ELb0EEENS1_36VarlenDynamicPersistentTileSchedulerILi192ELi144ELi384ELi32ELb0ELb0ELb1ELb0ELb1ELb1EEEEEEEEEvNT_6ParamsE)
        .other          _ZN7cutlass13device_kernelIN5flash11enable_sm90INS1_16FlashAttnFwdSm90INS1_25CollectiveMainloopFwdSm90ILi2EN4cute5tupleIJNS5_1CILi1EEES8_S8_EEENS6_IJNS7_ILi192EEENS7_ILi144EEENS7_ILi96EEEEEELi96ENS_6half_tEfNS_4arch4Sm90ELb0ELb0ELb0ELb1ELb0ELb1ELb0ELb0ELb1ELb0ELb0ELb0EEENS1_21CollectiveEpilogueFwdINS6_IJSA_SC_SB_EEES9_SE_SG_Li384ELb1ELb0ELb0ELb0EEENS1_36VarlenDynamicPersistentTileSchedulerILi192ELi144ELi384ELi32ELb0ELb0ELb1ELb0ELb1ELb1EEEEEEEEEvNT_6ParamsE,@"STO_CUDA_ENTRY STV_DEFAULT"
_ZN7cutlass13device_kernelIN5flash11enable_sm90INS1_16FlashAttnFwdSm90INS1_25CollectiveMainloopFwdSm90ILi2EN4cute5tupleIJNS5_1CILi1EEES8_S8_EEENS6_IJNS7_ILi192EEENS7_ILi144EEENS7_ILi96EEEEEELi96ENS_6half_tEfNS_4arch4Sm90ELb0ELb0ELb0ELb1ELb0ELb1ELb0ELb0ELb1ELb0ELb0ELb0EEENS1_21CollectiveEpilogueFwdINS6_IJSA_SC_SB_EEES9_SE_SG_Li384ELb1ELb0ELb0ELb0EEENS1_36VarlenDynamicPersistentTileSchedulerILi192ELi144ELi384ELi32ELb0ELb0ELb1ELb0ELb1ELb1EEEEEEEEEvNT_6ParamsE:
[----:B------:R-:W-:Y:S01]  /*0000*/  LDC R1, c[0x0][0x37c] ;  /* 0x0000df00ff017b82 */ /* 0x000fe20000000800 */
[----:B------:R-:W-:Y:S05]  /*0010*/  EXIT ;  /* 0x000000000000794d */ /* 0x000fea0003800000 */
.L_x_32:
        /* <DEDUP_REMOVED lines=14> */
.L_x_80:


//--------------------- .text._ZN7cutlass13device_kernelIN5flash11enable_sm90INS1_16FlashAttnFwdSm90INS1_25CollectiveMainloopFwdSm90ILi2EN4cute5tupleIJNS5_1CILi1EEES8_S8_EEENS6_IJNS7_ILi192EEENS7_ILi128EEENS7_ILi96EEEEEELi96ENS_6half_tEfNS_4arch4Sm90ELb0ELb1ELb0ELb0ELb0ELb0ELb0ELb0ELb1ELb0ELb0ELb0EEENS1_21CollectiveEpilogueFwdINS6_IJSA_SC_SB_EEES9_SE_SG_Li384ELb0ELb0ELb0ELb0EEENS1_30DynamicPersistentTileSchedulerILi384ELi32ELb0ELb0ELb1EEEEEEEEEvNT_6ParamsE --------------------------
	.section	.text._ZN7cutlass13device_kernelIN5flash11enable_sm90INS1_16FlashAttnFwdSm90INS1_25CollectiveMainloopFwdSm90ILi2EN4cute5tupleIJNS5_1CILi1EEES8_S8_EEENS6_IJNS7_ILi192EEENS7_ILi128EEENS7_ILi96EEEEEELi96ENS_6half_tEfNS_4arch4Sm90ELb0ELb1ELb0ELb0ELb0ELb0ELb0ELb0ELb1ELb0ELb0ELb0EEENS1_21CollectiveEpilogueFwdINS6_IJSA_SC_SB_EEES9_SE_SG_Li384ELb0ELb0ELb0ELb0EEENS1_30DynamicPersistentTileSchedulerILi384ELi32ELb0ELb0ELb1EEEEEEEEEvNT_6ParamsE,"ax",@progbits
	.align	128
.text._ZN7cutlass13device_kernelIN5flash11enable_sm90INS1_16FlashAttnFwdSm90INS1_25CollectiveMainloopFwdSm90ILi2EN4cute5tupleIJNS5_1CILi1EEES8_S8_EEENS6_IJNS7_ILi192EEENS7_ILi128EEENS7_ILi96EEEEEELi96ENS_6half_tEfNS_4arch4Sm90ELb0ELb1ELb0ELb0ELb0ELb0ELb0ELb0ELb1ELb0ELb0ELb0EEENS1_21CollectiveEpilogueFwdINS6_IJSA_SC_SB_EEES9_SE_SG_Li384ELb0ELb0ELb0ELb0EEENS1_30DynamicPersistentTileSchedulerILi384ELi32ELb0ELb0ELb1EEEEEEEEEvNT_6ParamsE:
        .type           _ZN7cutlass13device_kernelIN5flash11enable_sm90INS1_16FlashAttnFwdSm90INS1_25CollectiveMainloopFwdSm90ILi2EN4cute5tupleIJNS5_1CILi1EEES8_S8_EEENS6_IJNS7_ILi192EEENS7_ILi128EEENS7_ILi96EEEEEELi96ENS_6half_tEfNS_4arch4Sm90ELb0ELb1ELb0ELb0ELb0ELb0ELb0ELb0ELb1ELb0ELb0ELb0EEENS1_21CollectiveEpilogueFwdINS6_IJSA_SC_SB_EEES9_SE_SG_Li384ELb0ELb0ELb0ELb0EEENS1_30DynamicPersistentTileSchedulerILi384ELi32ELb0ELb0ELb1EEEEEEEEEvNT_6ParamsE,@function
        .size           _ZN7cutlass13device_kernelIN5flash11enable_sm90INS1_16FlashAttnFwdSm90INS1_25CollectiveMainloopFwdSm90ILi2EN4cute5tupleIJNS5_1CILi1EEES8_S8_EEENS6_IJNS7_ILi192EEENS7_ILi128EEENS7_ILi96EEEEEELi96ENS_6half_tEfNS_4arch4Sm90ELb0ELb1ELb0ELb0ELb0ELb0ELb0ELb0ELb1ELb0ELb0ELb0EEENS1_21CollectiveEpilogueFwdINS6_IJSA_SC_SB_EEES9_SE_SG_Li384ELb0ELb0ELb0ELb0EEENS1_30DynamicPersistentTileSchedulerILi384ELi32ELb0ELb0ELb1EEEEEEEEEvNT_6ParamsE,(.L_x_81 - _ZN7cutlass13device_kernelIN5flash11enable_sm90INS1_16FlashAttnFwdSm90INS1_25CollectiveMainloopFwdSm90ILi2EN4cute5tupleIJNS5_1CILi1EEES8_S8_EEENS6_IJNS7_ILi192EEENS7_ILi128EEENS7_ILi96EEEEEELi96ENS_6half_tEfNS_4arch4Sm90ELb0ELb1ELb0ELb0ELb0ELb0ELb0ELb0ELb1ELb0ELb0ELb0EEENS1_21CollectiveEpilogueFwdINS6_IJSA_SC_SB_EEES9_SE_SG_Li384ELb0ELb0ELb0ELb0EEENS1_30DynamicPersistentTileSchedulerILi384ELi32ELb0ELb0ELb1EEEEEEEEEvNT_6ParamsE)
        .other          _ZN7cutlass13device_kernelIN5flash11enable_sm90INS1_16FlashAttnFwdSm90INS1_25CollectiveMainloopFwdSm90ILi2EN4cute5tupleIJNS5_1CILi1EEES8_S8_EEENS6_IJNS7_ILi192EEENS7_ILi128EEENS7_ILi96EEEEEELi96ENS_6half_tEfNS_4arch4Sm90ELb0ELb1ELb0ELb0ELb0ELb0ELb0ELb0ELb1ELb0ELb0ELb0EEENS1_21CollectiveEpilogueFwdINS6_IJSA_SC_SB_EEES9_SE_SG_Li384ELb0ELb0ELb0ELb0EEENS1_30DynamicPersistentTileSchedulerILi384ELi32ELb0ELb0ELb1EEEEEEEEEvNT_6ParamsE,@"STO_CUDA_ENTRY STV_DEFAULT"
_ZN7cutlass13device_kernelIN5flash11enable_sm90INS1_16FlashAttnFwdSm90INS1_25CollectiveMainloopFwdSm90ILi2EN4cute5tupleIJNS5_1CILi1EEES8_S8_EEENS6_IJNS7_ILi192EEENS7_ILi128EEENS7_ILi96EEEEEELi96ENS_6half_tEfNS_4arch4Sm90ELb0ELb1ELb0ELb0ELb0ELb0ELb0ELb0ELb1ELb0ELb0ELb0EEENS1_21CollectiveEpilogueFwdINS6_IJSA_SC_SB_EEES9_SE_SG_Li384ELb0ELb0ELb0ELb0EEENS1_30DynamicPersistentTileSchedulerILi384ELi32ELb0ELb0ELb1EEEEEEEEEvNT_6ParamsE:
[----:B------:R-:W-:Y:S01]  /*0000*/  LDC R1, c[0x0][0x37c] ;  /* 0x0000df00ff017b82 */ /* 0x000fe20000000800 */
[----:B------:R-:W-:Y:S05]  /*0010*/  EXIT ;  /* 0x000000000000794d */ /* 0x000fea0003800000 */
.L_x_33:
        /* <DEDUP_REMOVED lines=14> */
.L_x_81:


//--------------------- .text._ZN7cutlass13device_kernelIN5flash11enable_sm90INS1_16FlashAttnFwdSm90INS1_25CollectiveMainloopFwdSm90ILi2EN4cute5tupleIJNS5_1CILi1EEES8_S8_EEENS6_IJNS7_ILi192EEENS7_ILi128EEENS7_ILi96EEEEEELi96ENS_6half_tEfNS_4arch4Sm90ELb0ELb1ELb0ELb1ELb0ELb0ELb0ELb0ELb1ELb0ELb0ELb0EEENS1_21CollectiveEpilogueFwdINS6_IJSA_SC_SB_EEES9_SE_SG_Li384ELb1ELb0ELb0ELb0EEENS1_36VarlenDynamicPersistentTileSchedulerILi192ELi128ELi384ELi32ELb0ELb0ELb1ELb1ELb0ELb1EEEEEEEEEvNT_6ParamsE --------------------------
	.section	.text._ZN7cutlass13device_kernelIN5flash11enable_sm90INS1_16FlashAttnFwdSm90INS1_25CollectiveMainloopFwdSm90ILi2EN4cute5tupleIJNS5_1CILi1EEES8_S8_EEENS6_IJNS7_ILi192EEENS7_ILi128EEENS7_ILi96EEEEEELi96ENS_6half_tEfNS_4arch4Sm90ELb0ELb1ELb0ELb1ELb0ELb0ELb0ELb0ELb1ELb0ELb0ELb0EEENS1_21CollectiveEpilogueFwdINS6_IJSA_SC_SB_EEES9_SE_SG_Li384ELb1ELb0ELb0ELb0EEENS1_36VarlenDynamicPersistentTileSchedulerILi192ELi128ELi384ELi32ELb0ELb0ELb1ELb1ELb0ELb1EEEEEEEEEvNT_6ParamsE,"ax",@progbits
	.align	128
.text._ZN7cutlass13device_kernelIN5flash11enable_sm90INS1_16FlashAttnFwdSm90INS1_25CollectiveMainloopFwdSm90ILi2EN4cute5tupleIJNS5_1CILi1EEES8_S8_EEENS6_IJNS7_ILi192EEENS7_ILi128EEENS7_ILi96EEEEEELi96ENS_6half_tEfNS_4arch4Sm90ELb0ELb1ELb0ELb1ELb0ELb0ELb0ELb0ELb1ELb0ELb0ELb0EEENS1_21CollectiveEpilogueFwdINS6_IJSA_SC_SB_EEES9_SE_SG_Li384ELb1ELb0ELb0ELb0EEENS1_36VarlenDynamicPersistentTileSchedulerILi192ELi128ELi384ELi32ELb0ELb0ELb1ELb1ELb0ELb1EEEEEEEEEvNT_6ParamsE:
        .type           _ZN7cutlass13device_kernelIN5flash11enable_sm90INS1_16FlashAttnFwdSm90INS1_25CollectiveMainloopFwdSm90ILi2EN4cute5tupleIJNS5_1CILi1EEES8_S8_EEENS6_IJNS7_ILi192EEENS7_ILi128EEENS7_ILi96EEEEEELi96ENS_6half_tEfNS_4arch4Sm90ELb0ELb1ELb0ELb1ELb0ELb0ELb0ELb0ELb1ELb0ELb0ELb0EEENS1_21CollectiveEpilogueFwdINS6_IJSA_SC_SB_EEES9_SE_SG_Li384ELb1ELb0ELb0ELb0EEENS1_36VarlenDynamicPersistentTileSchedulerILi192ELi128ELi384ELi32ELb0ELb0ELb1ELb1ELb0ELb1EEEEEEEEEvNT_6ParamsE,@function
        .size           _ZN7cutlass13device_kernelIN5flash11enable_sm90INS1_16FlashAttnFwdSm90INS1_25CollectiveMainloopFwdSm90ILi2EN4cute5tupleIJNS5_1CILi1EEES8_S8_EEENS6_IJNS7_ILi192EEENS7_ILi128EEENS7_ILi96EEEEEELi96ENS_6half_tEfNS_4arch4Sm90ELb0ELb1ELb0ELb1ELb0ELb0ELb0ELb0ELb1ELb0ELb0ELb0EEENS1_21CollectiveEpilogueFwdINS6_IJSA_SC_SB_EEES9_SE_SG_Li384ELb1ELb0ELb0ELb0EEENS1_36VarlenDynamicPersistentTileSchedulerILi192ELi128ELi384ELi32ELb0ELb0ELb1ELb1ELb0ELb1EEEEEEEEEvNT_6ParamsE,(.L_x_82 - _ZN7cutlass13device_kernelIN5flash11enable_sm90INS1_16FlashAttnFwdSm90INS1_25CollectiveMainloopFwdSm90ILi2EN4cute5tupleIJNS5_1CILi1EEES8_S8_EEENS6_IJNS7_ILi192EEENS7_ILi128EEENS7_ILi96EEEEEELi96ENS_6half_tEfNS_4arch4Sm90ELb0ELb1ELb0ELb1ELb0ELb0ELb0ELb0ELb1ELb0ELb0ELb0EEENS1_21CollectiveEpilogueFwdINS6_IJSA_SC_SB_EEES9_SE_SG_Li384ELb1ELb0ELb0ELb0EEENS1_36VarlenDynamicPersistentTileSchedulerILi192ELi128ELi384ELi32ELb0ELb0ELb1ELb1ELb0ELb1EEEEEEEEEvNT_6ParamsE)
        .other          _ZN7cutlass13device_kernelIN5flash11enable_sm90INS1_16FlashAttnFwdSm90INS1_25CollectiveMainloopFwdSm90ILi2EN4cute5tupleIJNS5_1CILi1EEES8_S8_EEENS6_IJNS7_ILi192EEENS7_ILi128EEENS7_ILi96EEEEEELi96ENS_6half_tEfNS_4arch4Sm90ELb0ELb1ELb0ELb1ELb0ELb0ELb0ELb0ELb1ELb0ELb0ELb0EEENS1_21CollectiveEpilogueFwdINS6_IJSA_SC_SB_EEES9_SE_SG_Li384ELb1ELb0ELb0ELb0EEENS1_36VarlenDynamicPersistentTileSchedulerILi192ELi128ELi384ELi32ELb0ELb0ELb1ELb1ELb0ELb1EEEEEEEEEvNT_6ParamsE,@"STO_CUDA_ENTRY STV_DEFAULT"
_ZN7cutlass13device_kernelIN5flash11enable_sm90INS1_16FlashAttnFwdSm90INS1_25CollectiveMainloopFwdSm90ILi2EN4cute5tupleIJNS5_1CILi1EEES8_S8_EEENS6_IJNS7_ILi192EEENS7_ILi128EEENS7_ILi96EEEEEELi96ENS_6half_tEfNS_4arch4Sm90ELb0ELb1ELb0ELb1ELb0ELb0ELb0ELb0ELb1ELb0ELb0ELb0EEENS1_21CollectiveEpilogueFwdINS6_IJSA_SC_SB_EEES9_SE_SG_Li384ELb1ELb0ELb0ELb0EEENS1_36VarlenDynamicPersistentTileSchedulerILi192ELi128ELi384ELi32ELb0ELb0ELb1ELb1ELb0ELb1EEEEEEEEEvNT_6ParamsE:
[----:B------:R-:W-:Y:S01]  /*0000*/  LDC R1, c[0x0][0x37c] ;  /* 0x0000df00ff017b82 */ /* 0x000fe20000000800 */
[----:B------:R-:W-:Y:S05]  /*0010*/  EXIT ;  /* 0x000000000000794d */ /* 0x000fea0003800000 */
.L_x_34:
        /* <DEDUP_REMOVED lines=14> */
.L_x_82:


//--------------------- .text._ZN7cutlass13device_kernelIN5flash11enable_sm90INS1_16FlashAttnFwdSm90INS1_25CollectiveMainloopFwdSm90ILi2EN4cute5tupleIJNS5_1CILi1EEES8_S8_EEENS6_IJNS7_ILi192EEENS7_ILi128EEENS7_ILi96EEEEEELi96ENS_6half_tEfNS_4arch4Sm90ELb0ELb1ELb0ELb1ELb0ELb1ELb0ELb0ELb1ELb0ELb0ELb0EEENS1_21CollectiveEpilogueFwdINS6_IJSA_SC_SB_EEES9_SE_SG_Li384ELb1ELb0ELb0ELb0EEENS1_36VarlenDynamicPersistentTileSchedulerILi192ELi128ELi384ELi32ELb0ELb0ELb1ELb1ELb0ELb1EEEEEEEEEvNT_6ParamsE --------------------------
	.section	.text._ZN7cutlass13device_kernelIN5flash11enable_sm90INS1_16FlashAttnFwdSm90INS1_25CollectiveMainloopFwdSm90ILi2EN4cute5tupleIJNS5_1CILi1EEES8_S8_EEENS6_IJNS7_ILi192EEENS7_ILi128EEENS7_ILi96EEEEEELi96ENS_6half_tEfNS_4arch4Sm90ELb0ELb1ELb0ELb1ELb0ELb1ELb0ELb0ELb1ELb0ELb0ELb0EEENS1_21CollectiveEpilogueFwdINS6_IJSA_SC_SB_EEES9_SE_SG_Li384ELb1ELb0ELb0ELb0EEENS1_36VarlenDynamicPersistentTileSchedulerILi192ELi128ELi384ELi32ELb0ELb0ELb1ELb1ELb0ELb1EEEEEEEEEvNT_6ParamsE,"ax",@progbits
	.align	128
.text._ZN7cutlass13device_kernelIN5flash11enable_sm90INS1_16FlashAttnFwdSm90INS1_25CollectiveMainloopFwdSm90ILi2EN4cute5tupleIJNS5_1CILi1EEES8_S8_EEENS6_IJNS7_ILi192EEENS7_ILi128EEENS7_ILi96EEEEEELi96ENS_6half_tEfNS_4arch4Sm90ELb0ELb1ELb0ELb1ELb0ELb1ELb0ELb0ELb1ELb0ELb0ELb0EEENS1_21CollectiveEpilogueFwdINS6_IJSA_SC_SB_EEES9_SE_SG_Li384ELb1ELb0ELb0ELb0EEENS1_36VarlenDynamicPersistentTileSchedulerILi192ELi128ELi384ELi32ELb0ELb0ELb1ELb1ELb0ELb1EEEEEEEEEvNT_6ParamsE:
        .type           _ZN7cutlass13device_kernelIN5flash11enable_sm90INS1_16FlashAttnFwdSm90INS1_25CollectiveMainloopFwdSm90ILi2EN4cute5tupleIJNS5_1CILi1EEES8_S8_EEENS6_IJNS7_ILi192EEENS7_ILi128EEENS7_ILi96EEEEEELi96ENS_6half_tEfNS_4arch4Sm90ELb0ELb1ELb0ELb1ELb0ELb1ELb0ELb0ELb1ELb0ELb0ELb0EEENS1_21CollectiveEpilogueFwdINS6_IJSA_SC_SB_EEES9_SE_SG_Li384ELb1ELb0ELb0ELb0EEENS1_36VarlenDynamicPersistentTileSchedulerILi192ELi128ELi384ELi32ELb0ELb0ELb1ELb1ELb0ELb1EEEEEEEEEvNT_6ParamsE,@function
        .size           _ZN7cutlass13device_kernelIN5flash11enable_sm90INS1_16FlashAttnFwdSm90INS1_25CollectiveMainloopFwdSm90ILi2EN4cute5tupleIJNS5_1CILi1EEES8_S8_EEENS6_IJNS7_ILi192EEENS7_ILi128EEENS7_ILi96EEEEEELi96ENS_6half_tEfNS_4arch4Sm90ELb0ELb1ELb0ELb1ELb0ELb1ELb0ELb0ELb1ELb0ELb0ELb0EEENS1_21CollectiveEpilogueFwdINS6_IJSA_SC_SB_EEES9_SE_SG_Li384ELb1ELb0ELb0ELb0EEENS1_36VarlenDynamicPersistentTileSchedulerILi192ELi128ELi384ELi32ELb0ELb0ELb1ELb1ELb0ELb1EEEEEEEEEvNT_6ParamsE,(.L_x_83 - _ZN7cutlass13device_kernelIN5flash11enable_sm90INS1_16FlashAttnFwdSm90INS1_25CollectiveMainloopFwdSm90ILi2EN4cute5tupleIJNS5_1CILi1EEES8_S8_EEENS6_IJNS7_ILi192EEENS7_ILi128EEENS7_ILi96EEEEEELi96ENS_6half_tEfNS_4arch4Sm90ELb0ELb1ELb0ELb1ELb0ELb1ELb0ELb0ELb1ELb0ELb0ELb0EEENS1_21CollectiveEpilogueFwdINS6_IJSA_SC_SB_EEES9_SE_SG_Li384ELb1ELb0ELb0ELb0EEENS1_36VarlenDynamicPersistentTileSchedulerILi192ELi128ELi384ELi32ELb0ELb0ELb1ELb1ELb0ELb1EEEEEEEEEvNT_6ParamsE)
        .other          _ZN7cutlass13device_kernelIN5flash11enable_sm90INS1_16FlashAttnFwdSm90INS1_25CollectiveMainloopFwdSm90ILi2EN4cute5tupleIJNS5_1CILi1EEES8_S8_EEENS6_IJNS7_ILi192EEENS7_ILi128EEENS7_ILi96EEEEEELi96ENS_6half_tEfNS_4arch4Sm90ELb0ELb1ELb0ELb1ELb0ELb1ELb0ELb0ELb1ELb0ELb0ELb0EEENS1_21CollectiveEpilogueFwdINS6_IJSA_SC_SB_EEES9_SE_SG_Li384ELb1ELb0ELb0ELb0EEENS1_36VarlenDynamicPersistentTileSchedulerILi192ELi128ELi384ELi32ELb0ELb0ELb1ELb1ELb0ELb1EEEEEEEEEvNT_6ParamsE,@"STO_CUDA_ENTRY STV_DEFAULT"
_ZN7cutlass13device_kernelIN5flash11enable_sm90INS1_16FlashAttnFwdSm90INS1_25CollectiveMainloopFwdSm90ILi2EN4cute5tupleIJNS5_1CILi1EEES8_S8_EEENS6_IJNS7_ILi192EEENS7_ILi128EEENS7_ILi96EEEEEELi96ENS_6half_tEfNS_4arch4Sm90ELb0ELb1ELb0ELb1ELb0ELb1ELb0ELb0ELb1ELb0ELb0ELb0EEENS1_21CollectiveEpilogueFwdINS6_IJSA_SC_SB_EEES9_SE_SG_Li384ELb1ELb0ELb0ELb0EEENS1_36VarlenDynamicPersistentTileSchedulerILi192ELi128ELi384ELi32ELb0ELb0ELb1ELb1ELb0ELb1EEEEEEEEEvNT_6ParamsE:
[----:B------:R-:W-:Y:S01]  /*0000*/  LDC R1, c[0x0][0x37c] ;  /* 0x0000df00ff017b82 */ /* 0x000fe20000000800 */
[----:B------:R-:W-:Y:S05]  /*0010*/  EXIT ;  /* 0x000000000000794d */ /* 0x000fea0003800000 */
.L_x_35:
        /* <DEDUP_REMOVED lines=14> */
.L_x_83:


//--------------------- .text._ZN7cutlass13device_kernelIN5flash11enable_sm90INS1_16FlashAttnFwdSm90INS1_25CollectiveMainloopFwdSm90ILi2EN4cute5tupleIJNS5_1CILi1EEES8_S8_EEENS6_IJNS7_ILi192EEENS7_ILi144EEENS7_ILi96EEEEEELi96ENS_6half_tEfNS_4arch4Sm90ELb1ELb0ELb0ELb0ELb0ELb0ELb0ELb0ELb1ELb0ELb0ELb0EEENS1_21CollectiveEpilogueFwdINS6_IJSA_SC_SB_EEES9_SE_SG_Li384ELb0ELb0ELb0ELb0EEENS1_30DynamicPersistentTileSchedulerILi384ELi32ELb0ELb0ELb1EEEEEEEEEvNT_6ParamsE --------------------------
	.section	.text._ZN7cutlass13device_kernelIN5flash11enable_sm90INS1_16FlashAttnFwdSm90INS1_25CollectiveMainloopFwdSm90ILi2EN4cute5tupleIJNS5_1CILi1EEES8_S8_EEENS6_IJNS7_ILi192EEENS7_ILi144EEENS7_ILi96EEEEEELi96ENS_6half_tEfNS_4arch4Sm90ELb1ELb0ELb0ELb0ELb0ELb0ELb0ELb0ELb1ELb0ELb0ELb0EEENS1_21CollectiveEpilogueFwdINS6_IJSA_SC_SB_EEES9_SE_SG_Li384ELb0ELb0ELb0ELb0EEENS1_30DynamicPersistentTileSchedulerILi384ELi32ELb0ELb0ELb1EEEEEEEEEvNT_6ParamsE,"ax",@progbits
	.align	128
.text._ZN7cutlass13device_kernelIN5flash11enable_sm90INS1_16FlashAttnFwdSm90INS1_25CollectiveMainloopFwdSm90ILi2EN4cute5tupleIJNS5_1CILi1EEES8_S8_EEENS6_IJNS7_ILi192EEENS7_ILi144EEENS7_ILi96EEEEEELi96ENS_6half_tEfNS_4arch4Sm90ELb1ELb0ELb0ELb0ELb0ELb0ELb0ELb0ELb1ELb0ELb0ELb0EEENS1_21CollectiveEpilogueFwdINS6_IJSA_SC_SB_EEES9_SE_SG_Li384ELb0ELb0ELb0ELb0EEENS1_30DynamicPersistentTileSchedulerILi384ELi32ELb0ELb0ELb1EEEEEEEEEvNT_6ParamsE:
        .type           _ZN7cutlass13device_kernelIN5flash11enable_sm90INS1_16FlashAttnFwdSm90INS1_25CollectiveMainloopFwdSm90ILi2EN4cute5tupleIJNS5_1CILi1EEES8_S8_EEENS6_IJNS7_ILi192EEENS7_ILi144EEENS7_ILi96EEEEEELi96ENS_6half_tEfNS_4arch4Sm90ELb1ELb0ELb0ELb0ELb0ELb0ELb0ELb0ELb1ELb0ELb0ELb0EEENS1_21CollectiveEpilogueFwdINS6_IJSA_SC_SB_EEES9_SE_SG_Li384ELb0ELb0ELb0ELb0EEENS1_30DynamicPersistentTileSchedulerILi384ELi32ELb0ELb0ELb1EEEEEEEEEvNT_6ParamsE,@function
        .size           _ZN7cutlass13device_kernelIN5flash11enable_sm90INS1_16FlashAttnFwdSm90INS1_25CollectiveMainloopFwdSm90ILi2EN4cute5tupleIJNS5_1CILi1EEES8_S8_EEENS6_IJNS7_ILi192EEENS7_ILi144EEENS7_ILi96EEEEEELi96ENS_6half_tEfNS_4arch4Sm90ELb1ELb0ELb0ELb0ELb0ELb0ELb0ELb0ELb1ELb0ELb0ELb0EEENS1_21CollectiveEpilogueFwdINS6_IJSA_SC_SB_EEES9_SE_SG_Li384ELb0ELb0ELb0ELb0EEENS1_30DynamicPersistentTileSchedulerILi384ELi32ELb0ELb0ELb1EEEEEEEEEvNT_6ParamsE,(.L_x_84 - _ZN7cutlass13device_kernelIN5flash11enable_sm90INS1_16FlashAttnFwdSm90INS1_25CollectiveMainloopFwdSm90ILi2EN4cute5tupleIJNS5_1CILi1EEES8_S8_EEENS6_IJNS7_ILi192EEENS7_ILi144EEENS7_ILi96EEEEEELi96ENS_6half_tEfNS_4arch4Sm90ELb1ELb0ELb0ELb0ELb0ELb0ELb0ELb0ELb1ELb0ELb0ELb0EEENS1_21CollectiveEpilogueFwdINS6_IJSA_SC_SB_EEES9_SE_SG_Li384ELb0ELb0ELb0ELb0EEENS1_30DynamicPersistentTileSchedulerILi384ELi32ELb0ELb0ELb1EEEEEEEEEvNT_6ParamsE)
        .other          _ZN7cutlass13device_kernelIN5flash11enable_sm90INS1_16FlashAttnFwdSm90INS1_25CollectiveMainloopFwdSm90ILi2EN4cute5tupleIJNS5_1CILi1EEES8_S8_EEENS6_IJNS7_ILi192EEENS7_ILi144EEENS7_ILi96EEEEEELi96ENS_6half_tEfNS_4arch4Sm90ELb1ELb0ELb0ELb0ELb0ELb0ELb0ELb0ELb1ELb0ELb0ELb0EEENS1_21CollectiveEpilogueFwdINS6_IJSA_SC_SB_EEES9_SE_SG_Li384ELb0ELb0ELb0ELb0EEENS1_30DynamicPersistentTileSchedulerILi384ELi32ELb0ELb0ELb1EEEEEEEEEvNT_6ParamsE,@"STO_CUDA_ENTRY STV_DEFAULT"
_ZN7cutlass13device_kernelIN5flash11enable_sm90INS1_16FlashAttnFwdSm90INS1_25CollectiveMainloopFwdSm90ILi2EN4cute5tupleIJNS5_1CILi1EEES8_S8_EEENS6_IJNS7_ILi192EEENS7_ILi144EEENS7_ILi96EEEEEELi96ENS_6half_tEfNS_4arch4Sm90ELb1ELb0ELb0ELb0ELb0ELb0ELb0ELb0ELb1ELb0ELb0ELb0EEENS1_21CollectiveEpilogueFwdINS6_IJSA_SC_SB_EEES9_SE_SG_Li384ELb0ELb0ELb0ELb0EEENS1_30DynamicPersistentTileSchedulerILi384ELi32ELb0ELb0ELb1EEEEEEEEEvNT_6ParamsE:
[----:B------:R-:W-:Y:S01]  /*0000*/  LDC R1, c[0x0][0x37c] ;  /* 0x0000df00ff017b82 */ /* 0x000fe20000000800 */
[----:B------:R-:W-:Y:S05]  /*0010*/  EXIT ;  /* 0x000000000000794d */ /* 0x000fea0003800000 */
.L_x_36:
        /* <DEDUP_REMOVED lines=14> */
.L_x_84:


//--------------------- .text._ZN7cutlass13device_kernelIN5flash11enable_sm90INS1_16FlashAttnFwdSm90INS1_25CollectiveMainloopFwdSm90ILi2EN4cute5tupleIJNS5_1CILi1EEES8_S8_EEENS6_IJNS7_ILi192EEENS7_ILi144EEENS7_ILi96EEEEEELi96ENS_6half_tEfNS_4arch4Sm90ELb1ELb0ELb0ELb1ELb0ELb0ELb0ELb0ELb1ELb0ELb0ELb0EEENS1_21CollectiveEpilogueFwdINS6_IJSA_SC_SB_EEES9_SE_SG_Li384ELb1ELb0ELb0ELb0EEENS1_36VarlenDynamicPersistentTileSchedulerILi192ELi144ELi384ELi32ELb0ELb0ELb1ELb1ELb1ELb1EEEEEEEEEvNT_6ParamsE --------------------------
	.section	.text._ZN7cutlass13device_kernelIN5flash11enable_sm90INS1_16FlashAttnFwdSm90INS1_25CollectiveMainloopFwdSm90ILi2EN4cute5tupleIJNS5_1CILi1EEES8_S8_EEENS6_IJNS7_ILi192EEENS7_ILi144EEENS7_ILi96EEEEEELi96ENS_6half_tEfNS_4arch4Sm90ELb1ELb0ELb0ELb1ELb0ELb0ELb0ELb0ELb1ELb0ELb0ELb0EEENS1_21CollectiveEpilogueFwdINS6_IJSA_SC_SB_EEES9_SE_SG_Li384ELb1ELb0ELb0ELb0EEENS1_36VarlenDynamicPersistentTileSchedulerILi192ELi144ELi384ELi32ELb0ELb0ELb1ELb1ELb1ELb1EEEEEEEEEvNT_6ParamsE,"ax",@progbits
	.align	128
.text._ZN7cutlass13device_kernelIN5flash11enable_sm90INS1_16FlashAttnFwdSm90INS1_25CollectiveMainloopFwdSm90ILi2EN4cute5tupleIJNS5_1CILi1EEES8_S8_EEENS6_IJNS7_ILi192EEENS7_ILi144EEENS7_ILi96EEEEEELi96ENS_6half_tEfNS_4arch4Sm90ELb1ELb0ELb0ELb1ELb0ELb0ELb0ELb0ELb1ELb0ELb0ELb0EEENS1_21CollectiveEpilogueFwdINS6_IJSA_SC_SB_EEES9_SE_SG_Li384ELb1ELb0ELb0ELb0EEENS1_36VarlenDynamicPersistentTileSchedulerILi192ELi144ELi384ELi32ELb0ELb0ELb1ELb1ELb1ELb1EEEEEEEEEvNT_6ParamsE:
        .type           _ZN7cutlass13device_kernelIN5flash11enable_sm90INS1_16FlashAttnFwdSm90INS1_25CollectiveMainloopFwdSm90ILi2EN4cute5tupleIJNS5_1CILi1EEES8_S8_EEENS6_IJNS7_ILi192EEENS7_ILi144EEENS7_ILi96EEEEEELi96ENS_6half_tEfNS_4arch4Sm90ELb1ELb0ELb0ELb1ELb0ELb0ELb0ELb0ELb1ELb0ELb0ELb0EEENS1_21CollectiveEpilogueFwdINS6_IJSA_SC_SB_EEES9_SE_SG_Li384ELb1ELb0ELb0ELb0EEENS1_36VarlenDynamicPersistentTileSchedulerILi192ELi144ELi384ELi32ELb0ELb0ELb1ELb1ELb1ELb1EEEEEEEEEvNT_6ParamsE,@function
        .size           _ZN7cutlass13device_kernelIN5flash11enable_sm90INS1_16FlashAttnFwdSm90INS1_25CollectiveMainloopFwdSm90ILi2EN4cute5tupleIJNS5_1CILi1EEES8_S8_EEENS6_IJNS7_ILi192EEENS7_ILi144EEENS7_ILi96EEEEEELi96ENS_6half_tEfNS_4arch4Sm90ELb1ELb0ELb0ELb1ELb0ELb0ELb0ELb0ELb1ELb0ELb0ELb0EEENS1_21CollectiveEpilogueFwdINS6_IJSA_SC_SB_EEES9_SE_SG_Li384ELb1ELb0ELb0ELb0EEENS1_36VarlenDynamicPersistentTileSchedulerILi192ELi144ELi384ELi32ELb0ELb0ELb1ELb1ELb1ELb1EEEEEEEEEvNT_6ParamsE,(.L_x_85 - _ZN7cutlass13device_kernelIN5flash11enable_sm90INS1_16FlashAttnFwdSm90INS1_25CollectiveMainloopFwdSm90ILi2EN4cute5tupleIJNS5_1CILi1EEES8_S8_EEENS6_IJNS7_ILi192EEENS7_ILi144EEENS7_ILi96EEEEEELi96ENS_6half_tEfNS_4arch4Sm90ELb1ELb0ELb0ELb1ELb0ELb0ELb0ELb0ELb1ELb0ELb0ELb0EEENS1_21CollectiveEpilogueFwdINS6_IJSA_SC_SB_EEES9_SE_SG_Li384ELb1ELb0ELb0ELb0EEENS1_36VarlenDynamicPersistentTileSchedulerILi192ELi144ELi384ELi32ELb0ELb0ELb1ELb1ELb1ELb1EEEEEEEEEvNT_6ParamsE)
        .other          _ZN7cutlass13device_kernelIN5flash11enable_sm90INS1_16FlashAttnFwdSm90INS1_25CollectiveMainloopFwdSm90ILi2EN4cute5tupleIJNS5_1CILi1EEES8_S8_EEENS6_IJNS7_ILi192EEENS7_ILi144EEENS7_ILi96EEEEEELi96ENS_6half_tEfNS_4arch4Sm90ELb1ELb0ELb0ELb1ELb0ELb0ELb0ELb0ELb1ELb0ELb0ELb0EEENS1_21CollectiveEpilogueFwdINS6_IJSA_SC_SB_EEES9_SE_SG_Li384ELb1ELb0ELb0ELb0EEENS1_36VarlenDynamicPersistentTileSchedulerILi192ELi144ELi384ELi32ELb0ELb0ELb1ELb1ELb1ELb1EEEEEEEEEvNT_6ParamsE,@"STO_CUDA_ENTRY STV_DEFAULT"
_ZN7cutlass13device_kernelIN5flash11enable_sm90INS1_16FlashAttnFwdSm90INS1_25CollectiveMainloopFwdSm90ILi2EN4cute5tupleIJNS5_1CILi1EEES8_S8_EEENS6_IJNS7_ILi192EEENS7_ILi144EEENS7_ILi96EEEEEELi96ENS_6half_tEfNS_4arch4Sm90ELb1ELb0ELb0ELb1ELb0ELb0ELb0ELb0ELb1ELb0ELb0ELb0EEENS1_21CollectiveEpilogueFwdINS6_IJSA_SC_SB_EEES9_SE_SG_Li384ELb1ELb0ELb0ELb0EEENS1_36VarlenDynamicPersistentTileSchedulerILi192ELi144ELi384ELi32ELb0ELb0ELb1ELb1ELb1ELb1EEEEEEEEEvNT_6ParamsE:
[----:B------:R-:W-:Y:S01]  /*0000*/  LDC R1, c[0x0][0x37c] ;  /* 0x0000df00ff017b82 */ /* 0x000fe20000000800 */
[----:B------:R-:W-:Y:S05]  /*0010*/  EXIT ;  /* 0x000000000000794d */ /* 0x000fea0003800000 */
.L_x_37:
        /* <DEDUP_REMOVED lines=14> */
.L_x_85:


//--------------------- .text._ZN7cutlass13device_kernelIN5flash11enable_sm90INS1_16FlashAttnFwdSm90INS1_25CollectiveMainloopFwdSm90ILi2EN4cute5tupleIJNS5_1CILi1EEES8_S8_EEENS6_IJNS7_ILi192EEENS7_ILi144EEENS7_ILi96EEEEEELi96ENS_6half_tEfNS_4arch4Sm90ELb1ELb0ELb0ELb1ELb0ELb1ELb0ELb0ELb1ELb0ELb0ELb0EEENS1_21CollectiveEpilogueFwdINS6_IJSA_SC_SB_EEES9_SE_SG_Li384ELb1ELb0ELb0ELb0EEENS1_36VarlenDynamicPersistentTileSchedulerILi192ELi144ELi384ELi32ELb0ELb0ELb1ELb1ELb1ELb1EEEEEEEEEvNT_6ParamsE --------------------------
	.section	.text._ZN7cutlass13device_kernelIN5flash11enable_sm90INS1_16FlashAttnFwdSm90INS1_25CollectiveMainloopFwdSm90ILi2EN4cute5tupleIJNS5_1CILi1EEES8_S8_EEENS6_IJNS7_ILi192EEENS7_ILi144EEENS7_ILi96EEEEEELi96ENS_6half_tEfNS_4arch4Sm90ELb1ELb0ELb0ELb1ELb0ELb1ELb0ELb0ELb1ELb0ELb0ELb0EEENS1_21CollectiveEpilogueFwdINS6_IJSA_SC_SB_EEES9_SE_SG_Li384ELb1ELb0ELb0ELb0EEENS1_36VarlenDynamicPersistentTileSchedulerILi192ELi144ELi384ELi32ELb0ELb0ELb1ELb1ELb1ELb1EEEEEEEEEvNT_6ParamsE,"ax",@progbits
	.align	128
.text._ZN7cutlass13device_kernelIN5flash11enable_sm90INS1_16FlashAttnFwdSm90INS1_25CollectiveMainloopFwdSm90ILi2EN4cute5tupleIJNS5_1CILi1EEES8_S8_EEENS6_IJNS7_ILi192EEENS7_ILi144EEENS7_ILi96EEEEEELi96ENS_6half_tEfNS_4arch4Sm90ELb1ELb0ELb0ELb1ELb0ELb1ELb0ELb0ELb1ELb0ELb0ELb0EEENS1_21CollectiveEpilogueFwdINS6_IJSA_SC_SB_EEES9_SE_SG_Li384ELb1ELb0ELb0ELb0EEENS1_36VarlenDynamicPersistentTileSchedulerILi192ELi144ELi384ELi32ELb0ELb0ELb1ELb1ELb1ELb1EEEEEEEEEvNT_6ParamsE:
        .type           _ZN7cutlass13device_kernelIN5flash11enable_sm90INS1_16FlashAttnFwdSm90INS1_25CollectiveMainloopFwdSm90ILi2EN4cute5tupleIJNS5_1CILi1EEES8_S8_EEENS6_IJNS7_ILi192EEENS7_ILi144EEENS7_ILi96EEEEEELi96ENS_6half_tEfNS_4arch4Sm90ELb1ELb0ELb0ELb1ELb0ELb1ELb0ELb0ELb1ELb0ELb0ELb0EEENS1_21CollectiveEpilogueFwdINS6_IJSA_SC_SB_EEES9_SE_SG_Li384ELb1ELb0ELb0ELb0EEENS1_36VarlenDynamicPersistentTileSchedulerILi192ELi144ELi384ELi32ELb0ELb0ELb1ELb1ELb1ELb1EEEEEEEEEvNT_6ParamsE,@function
        .size           _ZN7cutlass13device_kernelIN5flash11enable_sm90INS1_16FlashAttnFwdSm90INS1_25CollectiveMainloopFwdSm90ILi2EN4cute5tupleIJNS5_1CILi1EEES8_S8_EEENS6_IJNS7_ILi192EEENS7_ILi144EEENS7_ILi96EEEEEELi96ENS_6half_tEfNS_4arch4Sm90ELb1ELb0ELb0ELb1ELb0ELb1ELb0ELb0ELb1ELb0ELb0ELb0EEENS1_21CollectiveEpilogueFwdINS6_IJSA_SC_SB_EEES9_SE_SG_Li384ELb1ELb0ELb0ELb0EEENS1_36VarlenDynamicPersistentTileSchedulerILi192ELi144ELi384ELi32ELb0ELb0ELb1ELb1ELb1ELb1EEEEEEEEEvNT_6ParamsE,(.L_x_86 - _ZN7cutlass13device_kernelIN5flash11enable_sm90INS1_16FlashAttnFwdSm90INS1_25CollectiveMainloopFwdSm90ILi2EN4cute5tupleIJNS5_1CILi1EEES8_S8_EEENS6_IJNS7_ILi192EEENS7_ILi144EEENS7_ILi96EEEEEELi96ENS_6half_tEfNS_4arch4Sm90ELb1ELb0ELb0ELb1ELb0ELb1ELb0ELb0ELb1ELb0ELb0ELb0EEENS1_21CollectiveEpilogueFwdINS6_IJSA_SC_SB_EEES9_SE_SG_Li384ELb1ELb0ELb0ELb0EEENS1_36VarlenDynamicPersistentTileSchedulerILi192ELi144ELi384ELi32ELb0ELb0ELb1ELb1ELb1ELb1EEEEEEEEEvNT_6ParamsE)
        .other          _ZN7cutlass13device_kernelIN5flash11enable_sm90INS1_16FlashAttnFwdSm90INS1_25CollectiveMainloopFwdSm90ILi2EN4cute5tupleIJNS5_1CILi1EEES8_S8_EEENS6_IJNS7_ILi192EEENS7_ILi144EEENS7_ILi96EEEEEELi96ENS_6half_tEfNS_4arch4Sm90ELb1ELb0ELb0ELb1ELb0ELb1ELb0ELb0ELb1ELb0ELb0ELb0EEENS1_21CollectiveEpilogueFwdINS6_IJSA_SC_SB_EEES9_SE_SG_Li384ELb1ELb0ELb0ELb0EEENS1_36VarlenDynamicPersistentTileSchedulerILi192ELi144ELi384ELi32ELb0ELb0ELb1ELb1ELb1ELb1EEEEEEEEEvNT_6ParamsE,@"STO_CUDA_ENTRY STV_DEFAULT"
_ZN7cutlass13device_kernelIN5flash11enable_sm90INS1_16FlashAttnFwdSm90INS1_25CollectiveMainloopFwdSm90ILi2EN4cute5tupleIJNS5_1CILi1EEES8_S8_EEENS6_IJNS7_ILi192EEENS7_ILi144EEENS7_ILi96EEEEEELi96ENS_6half_tEfNS_4arch4Sm90ELb1ELb0ELb0ELb1ELb0ELb1ELb0ELb0ELb1ELb0ELb0ELb0EEENS1_21CollectiveEpilogueFwdINS6_IJSA_SC_SB_EEES9_SE_SG_Li384ELb1ELb0ELb0ELb0EEENS1_36VarlenDynamicPersistentTileSchedulerILi192ELi144ELi384ELi32ELb0ELb0ELb1ELb1ELb1ELb1EEEEEEEEEvNT_6ParamsE:
[----:B------:R-:W-:Y:S01]  /*0000*/  LDC R1, c[0x0][0x37c] ;  /* 0x0000df00ff017b82 */ /* 0x000fe20000000800 */
[----:B------:R-:W-:Y:S05]  /*0010*/  EXIT ;  /* 0x000000000000794d */ /* 0x000fea0003800000 */
.L_x_38:
        /* <DEDUP_REMOVED lines=14> */
.L_x_86:


//--------------------- .text._ZN7cutlass13device_kernelIN5flash11enable_sm90INS1_16FlashAttnFwdSm90INS1_25CollectiveMainloopFwdSm90ILi2EN4cute5tupleIJNS5_1CILi1EEES8_S8_EEENS6_IJNS7_ILi192EEESA_NS7_ILi64EEEEEELi64ENS_6half_tEfNS_4arch4Sm90ELb0ELb0ELb0ELb0ELb0ELb0ELb0ELb0ELb1ELb0ELb0ELb0EEENS1_21CollectiveEpilogueFwdINS6_IJSA_SB_SA_EEES9_SD_SF_Li384ELb0ELb0ELb0ELb0EEENS1_29StaticPersistentTileSchedulerILb0EEEEEEEEEvNT_6ParamsE --------------------------
	.section	.text._ZN7cutlass13device_kernelIN5flash11enable_sm90INS1_16FlashAttnFwdSm90INS1_25CollectiveMainloopFwdSm90ILi2EN4cute5tupleIJNS5_1CILi1EEES8_S8_EEENS6_IJNS7_ILi192EEESA_NS7_ILi64EEEEEELi64ENS_6half_tEfNS_4arch4Sm90ELb0ELb0ELb0ELb0ELb0ELb0ELb0ELb0ELb1ELb0ELb0ELb0EEENS1_21CollectiveEpilogueFwdINS6_IJSA_SB_SA_EEES9_SD_SF_Li384ELb0ELb0ELb0ELb0EEENS1_29StaticPersistentTileSchedulerILb0EEEEEEEEEvNT_6ParamsE,"ax",@progbits
	.align	128
.text._ZN7cutlass13device_kernelIN5flash11enable_sm90INS1_16FlashAttnFwdSm90INS1_25CollectiveMainloopFwdSm90ILi2EN4cute5tupleIJNS5_1CILi1EEES8_S8_EEENS6_IJNS7_ILi192EEESA_NS7_ILi64EEEEEELi64ENS_6half_tEfNS_4arch4Sm90ELb0ELb0ELb0ELb0ELb0ELb0ELb0ELb0ELb1ELb0ELb0ELb0EEENS1_21CollectiveEpilogueFwdINS6_IJSA_SB_SA_EEES9_SD_SF_Li384ELb0ELb0ELb0ELb0EEENS1_29StaticPersistentTileSchedulerILb0EEEEEEEEEvNT_6ParamsE:
        .type           _ZN7cutlass13device_kernelIN5flash11enable_sm90INS1_16FlashAttnFwdSm90INS1_25CollectiveMainloopFwdSm90ILi2EN4cute5tupleIJNS5_1CILi1EEES8_S8_EEENS6_IJNS7_ILi192EEESA_NS7_ILi64EEEEEELi64ENS_6half_tEfNS_4arch4Sm90ELb0ELb0ELb0ELb0ELb0ELb0ELb0ELb0ELb1ELb0ELb0ELb0EEENS1_21CollectiveEpilogueFwdINS6_IJSA_SB_SA_EEES9_SD_SF_Li384ELb0ELb0ELb0ELb0EEENS1_29StaticPersistentTileSchedulerILb0EEEEEEEEEvNT_6ParamsE,@function
        .size           _ZN7cutlass13device_kernelIN5flash11enable_sm90INS1_16FlashAttnFwdSm90INS1_25CollectiveMainloopFwdSm90ILi2EN4cute5tupleIJNS5_1CILi1EEES8_S8_EEENS6_IJNS7_ILi192EEESA_NS7_ILi64EEEEEELi64ENS_6half_tEfNS_4arch4Sm90ELb0ELb0ELb0ELb0ELb0ELb0ELb0ELb0ELb1ELb0ELb0ELb0EEENS1_21CollectiveEpilogueFwdINS6_IJSA_SB_SA_EEES9_SD_SF_Li384ELb0ELb0ELb0ELb0EEENS1_29StaticPersistentTileSchedulerILb0EEEEEEEEEvNT_6ParamsE,(.L_x_87 - _ZN7cutlass13device_kernelIN5flash11enable_sm90INS1_16FlashAttnFwdSm90INS1_25CollectiveMainloopFwdSm90ILi2EN4cute5tupleIJNS5_1CILi1EEES8_S8_EEENS6_IJNS7_ILi192EEESA_NS7_ILi64EEEEEELi64ENS_6half_tEfNS_4arch4Sm90ELb0ELb0ELb0ELb0ELb0ELb0ELb0ELb0ELb1ELb0ELb0ELb0EEENS1_21CollectiveEpilogueFwdINS6_IJSA_SB_SA_EEES9_SD_SF_Li384ELb0ELb0ELb0ELb0EEENS1_29StaticPersistentTileSchedulerILb0EEEEEEEEEvNT_6ParamsE)
        .other          _ZN7cutlass13device_kernelIN5flash11enable_sm90INS1_16FlashAttnFwdSm90INS1_25CollectiveMainloopFwdSm90ILi2EN4cute5tupleIJNS5_1CILi1EEES8_S8_EEENS6_IJNS7_ILi192EEESA_NS7_ILi64EEEEEELi64ENS_6half_tEfNS_4arch4Sm90ELb0ELb0ELb0ELb0ELb0ELb0ELb0ELb0ELb1ELb0ELb0ELb0EEENS1_21CollectiveEpilogueFwdINS6_IJSA_SB_SA_EEES9_SD_SF_Li384ELb0ELb0ELb0ELb0EEENS1_29StaticPersistentTileSchedulerILb0EEEEEEEEEvNT_6ParamsE,@"STO_CUDA_ENTRY STV_DEFAULT"
_ZN7cutlass13device_kernelIN5flash11enable_sm90INS1_16FlashAttnFwdSm90INS1_25CollectiveMainloopFwdSm90ILi2EN4cute5tupleIJNS5_1CILi1EEES8_S8_EEENS6_IJNS7_ILi192EEESA_NS7_ILi64EEEEEELi64ENS_6half_tEfNS_4arch4Sm90ELb0ELb0ELb0ELb0ELb0ELb0ELb0ELb0ELb1ELb0ELb0ELb0EEENS1_21CollectiveEpilogueFwdINS6_IJSA_SB_SA_EEES9_SD_SF_Li384ELb0ELb0ELb0ELb0EEENS1_29StaticPersistentTileSchedulerILb0EEEEEEEEEvNT_6ParamsE:
[----:B------:R-:W-:Y:S01]  /*0000*/  LDC R1, c[0x0][0x37c] ;  /* 0x0000df00ff017b82 */ /* 0x000fe20000000800 */
[----:B------:R-:W-:Y:S05]  /*0010*/  EXIT ;  /* 0x000000000000794d */ /* 0x000fea0003800000 */
.L_x_39:
        /* <DEDUP_REMOVED lines=14> */
.L_x_87:


//--------------------- .text._ZN7cutlass13device_kernelIN5flash11enable_sm90INS1_16FlashAttnFwdSm90INS1_25CollectiveMainloopFwdSm90ILi2EN4cute5tupleIJNS5_1CILi1EEES8_S8_EEENS6_IJNS7_ILi192EEESA_NS7_ILi64EEEEEELi64ENS_6half_tEfNS_4arch4Sm90ELb0ELb0ELb0ELb1ELb0ELb0ELb0ELb0ELb1ELb0ELb0ELb0EEENS1_21CollectiveEpilogueFwdINS6_IJSA_SB_SA_EEES9_SD_SF_Li384ELb1ELb0ELb0ELb0EEENS1_36VarlenDynamicPersistentTileSchedulerILi192ELi192ELi384ELi32ELb0ELb0ELb1ELb0ELb1ELb1EEEEEEEEEvNT_6ParamsE --------------------------
	.section	.text._ZN7cutlass13device_kernelIN5flash11enable_sm90INS1_16FlashAttnFwdSm90INS1_25CollectiveMainloopFwdSm90ILi2EN4cute5tupleIJNS5_1CILi1EEES8_S8_EEENS6_IJNS7_ILi192EEESA_NS7_ILi64EEEEEELi64ENS_6half_tEfNS_4arch4Sm90ELb0ELb0ELb0ELb1ELb0ELb0ELb0ELb0ELb1ELb0ELb0ELb0EEENS1_21CollectiveEpilogueFwdINS6_IJSA_SB_SA_EEES9_SD_SF_Li384ELb1ELb0ELb0ELb0EEENS1_36VarlenDynamicPersistentTileSchedulerILi192ELi192ELi384ELi32ELb0ELb0ELb1ELb0ELb1ELb1EEEEEEEEEvNT_6ParamsE,"ax",@progbits
	.align	128
.text._ZN7cutlass13device_kernelIN5flash11enable_sm90INS1_16FlashAttnFwdSm90INS1_25CollectiveMainloopFwdSm90ILi2EN4cute5tupleIJNS5_1CILi1EEES8_S8_EEENS6_IJNS7_ILi192EEESA_NS7_ILi64EEEEEELi64ENS_6half_tEfNS_4arch4Sm90ELb0ELb0ELb0ELb1ELb0ELb0ELb0ELb0ELb1ELb0ELb0ELb0EEENS1_21CollectiveEpilogueFwdINS6_IJSA_SB_SA_EEES9_SD_SF_Li384ELb1ELb0ELb0ELb0EEENS1_36VarlenDynamicPersistentTileSchedulerILi192ELi192ELi384ELi32ELb0ELb0ELb1ELb0ELb1ELb1EEEEEEEEEvNT_6ParamsE:
        .type           _ZN7cutlass13device_kernelIN5flash11enable_sm90INS1_16FlashAttnFwdSm90INS1_25CollectiveMainloopFwdSm90ILi2EN4cute5tupleIJNS5_1CILi1EEES8_S8_EEENS6_IJNS7_ILi192EEESA_NS7_ILi64EEEEEELi64ENS_6half_tEfNS_4arch4Sm90ELb0ELb0ELb0ELb1ELb0ELb0ELb0ELb0ELb1ELb0ELb0ELb0EEENS1_21CollectiveEpilogueFwdINS6_IJSA_SB_SA_EEES9_SD_SF_Li384ELb1ELb0ELb0ELb0EEENS1_36VarlenDynamicPersistentTileSchedulerILi192ELi192ELi384ELi32ELb0ELb0ELb1ELb0ELb1ELb1EEEEEEEEEvNT_6ParamsE,@function
        .size           _ZN7cutlass13device_kernelIN5flash11enable_sm90INS1_16FlashAttnFwdSm90INS1_25CollectiveMainloopFwdSm90ILi2EN4cute5tupleIJNS5_1CILi1EEES8_S8_EEENS6_IJNS7_ILi192EEESA_NS7_ILi64EEEEEELi64ENS_6half_tEfNS_4arch4Sm90ELb0ELb0ELb0ELb1ELb0ELb0ELb0ELb0ELb1ELb0ELb0ELb0EEENS1_21CollectiveEpilogueFwdINS6_IJSA_SB_SA_EEES9_SD_SF_Li384ELb1ELb0ELb0ELb0EEENS1_36VarlenDynamicPersistentTileSchedulerILi192ELi192ELi384ELi32ELb0ELb0ELb1ELb0ELb1ELb1EEEEEEEEEvNT_6ParamsE,(.L_x_88 - _ZN7cutlass13device_kernelIN5flash11enable_sm90INS1_16FlashAttnFwdSm90INS1_25CollectiveMainloopFwdSm90ILi2EN4cute5tupleIJNS5_1CILi1EEES8_S8_EEENS6_IJNS7_ILi192EEESA_NS7_ILi64EEEEEELi64ENS_6half_tEfNS_4arch4Sm90ELb0ELb0ELb0ELb1ELb0ELb0ELb0ELb0ELb1ELb0ELb0ELb0EEENS1_21CollectiveEpilogueFwdINS6_IJSA_SB_SA_EEES9_SD_SF_Li384ELb1ELb0ELb0ELb0EEENS1_36VarlenDynamicPersistentTileSchedulerILi192ELi192ELi384ELi32ELb0ELb0ELb1ELb0ELb1ELb1EEEEEEEEEvNT_6ParamsE)
        .other          _ZN7cutlass13device_kernelIN5flash11enable_sm90INS1_16FlashAttnFwdSm90INS1_25CollectiveMainloopFwdSm90ILi2EN4cute5tupleIJNS5_1CILi1EEES8_S8_EEENS6_IJNS7_ILi192EEESA_NS7_ILi64EEEEEELi64ENS_6half_tEfNS_4arch4Sm90ELb0ELb0ELb0ELb1ELb0ELb0ELb0ELb0ELb1ELb0ELb0ELb0EEENS1_21CollectiveEpilogueFwdINS6_IJSA_SB_SA_EEES9_SD_SF_Li384ELb1ELb0ELb0ELb0EEENS1_36VarlenDynamicPersistentTileSchedulerILi192ELi192ELi384ELi32ELb0ELb0ELb1ELb0ELb1ELb1EEEEEEEEEvNT_6ParamsE,@"STO_CUDA_ENTRY STV_DEFAULT"
_ZN7cutlass13device_kernelIN5flash11enable_sm90INS1_16FlashAttnFwdSm90INS1_25CollectiveMainloopFwdSm90ILi2EN4cute5tupleIJNS5_1CILi1EEES8_S8_EEENS6_IJNS7_ILi192EEESA_NS7_ILi64EEEEEELi64ENS_6half_tEfNS_4arch4Sm90ELb0ELb0ELb0ELb1ELb0ELb0ELb0ELb0ELb1ELb0ELb0ELb0EEENS1_21CollectiveEpilogueFwdINS6_IJSA_SB_SA_EEES9_SD_SF_Li384ELb1ELb0ELb0ELb0EEENS1_36VarlenDynamicPersistentTileSchedulerILi192ELi192ELi384ELi32ELb0ELb0ELb1ELb0ELb1ELb1EEEEEEEEEvNT_6ParamsE:
[----:B------:R-:W-:Y:S01]  /*0000*/  LDC R1, c[0x0][0x37c] ;  /* 0x0000df00ff017b82 */ /* 0x000fe20000000800 */
[----:B------:R-:W-:Y:S05]  /*0010*/  EXIT ;  /* 0x000000000000794d */ /* 0x000fea0003800000 */
.L_x_40:
        /* <DEDUP_REMOVED lines=14> */
.L_x_88:


//--------------------- .text._ZN7cutlass13device_kernelIN5flash11enable_sm90INS1_16FlashAttnFwdSm90INS1_25CollectiveMainloopFwdSm90ILi2EN4cute5tupleIJNS5_1CILi1EEES8_S8_EEENS6_IJNS7_ILi192EEESA_NS7_ILi64EEEEEELi64ENS_6half_tEfNS_4arch4Sm90ELb0ELb0ELb0ELb1ELb0ELb1ELb0ELb0ELb1ELb0ELb0ELb0EEENS1_21CollectiveEpilogueFwdINS6_IJSA_SB_SA_EEES9_SD_SF_Li384ELb1ELb0ELb0ELb0EEENS1_36VarlenDynamicPersistentTileSchedulerILi192ELi192ELi384ELi32ELb0ELb0ELb1ELb0ELb1ELb1EEEEEEEEEvNT_6ParamsE --------------------------
	.section	.text._ZN7cutlass13device_kernelIN5flash11enable_sm90INS1_16FlashAttnFwdSm90INS1_25CollectiveMainloopFwdSm90ILi2EN4cute5tupleIJNS5_1CILi1EEES8_S8_EEENS6_IJNS7_ILi192EEESA_NS7_ILi64EEEEEELi64ENS_6half_tEfNS_4arch4Sm90ELb0ELb0ELb0ELb1ELb0ELb1ELb0ELb0ELb1ELb0ELb0ELb0EEENS1_21CollectiveEpilogueFwdINS6_IJSA_SB_SA_EEES9_SD_SF_Li384ELb1ELb0ELb0ELb0EEENS1_36VarlenDynamicPersistentTileSchedulerILi192ELi192ELi384ELi32ELb0ELb0ELb1ELb0ELb1ELb1EEEEEEEEEvNT_6ParamsE,"ax",@progbits
	.align	128
.text._ZN7cutlass13device_kernelIN5flash11enable_sm90INS1_16FlashAttnFwdSm90INS1_25CollectiveMainloopFwdSm90ILi2EN4cute5tupleIJNS5_1CILi1EEES8_S8_EEENS6_IJNS7_ILi192EEESA_NS7_ILi64EEEEEELi64ENS_6half_tEfNS_4arch4Sm90ELb0ELb0ELb0ELb1ELb0ELb1ELb0ELb0ELb1ELb0ELb0ELb0EEENS1_21CollectiveEpilogueFwdINS6_IJSA_SB_SA_EEES9_SD_SF_Li384ELb1ELb0ELb0ELb0EEENS1_36VarlenDynamicPersistentTileSchedulerILi192ELi192ELi384ELi32ELb0ELb0ELb1ELb0ELb1ELb1EEEEEEEEEvNT_6ParamsE:
        .type           _ZN7cutlass13device_kernelIN5flash11enable_sm90INS1_16FlashAttnFwdSm90INS1_25CollectiveMainloopFwdSm90ILi2EN4cute5tupleIJNS5_1CILi1EEES8_S8_EEENS6_IJNS7_ILi192EEESA_NS7_ILi64EEEEEELi64ENS_6half_tEfNS_4arch4Sm90ELb0ELb0ELb0ELb1ELb0ELb1ELb0ELb0ELb1ELb0ELb0ELb0EEENS1_21CollectiveEpilogueFwdINS6_IJSA_SB_SA_EEES9_SD_SF_Li384ELb1ELb0ELb0ELb0EEENS1_36VarlenDynamicPersistentTileSchedulerILi192ELi192ELi384ELi32ELb0ELb0ELb1ELb0ELb1ELb1EEEEEEEEEvNT_6ParamsE,@function
        .size           _ZN7cutlass13device_kernelIN5flash11enable_sm90INS1_16FlashAttnFwdSm90INS1_25CollectiveMainloopFwdSm90ILi2EN4cute5tupleIJNS5_1CILi1EEES8_S8_EEENS6_IJNS7_ILi192EEESA_NS7_ILi64EEEEEELi64ENS_6half_tEfNS_4arch4Sm90ELb0ELb0ELb0ELb1ELb0ELb1ELb0ELb0ELb1ELb0ELb0ELb0EEENS1_21CollectiveEpilogueFwdINS6_IJSA_SB_SA_EEES9_SD_SF_Li384ELb1ELb0ELb0ELb0EEENS1_36VarlenDynamicPersistentTileSchedulerILi192ELi192ELi384ELi32ELb0ELb0ELb1ELb0ELb1ELb1EEEEEEEEEvNT_6ParamsE,(.L_x_89 - _ZN7cutlass13device_kernelIN5flash11enable_sm90INS1_16FlashAttnFwdSm90INS1_25CollectiveMainloopFwdSm90ILi2EN4cute5tupleIJNS5_1CILi1EEES8_S8_EEENS6_IJNS7_ILi192EEESA_NS7_ILi64EEEEEELi64ENS_6half_tEfNS_4arch4Sm90ELb0ELb0ELb0ELb1ELb0ELb1ELb0ELb0ELb1ELb0ELb0ELb0EEENS1_21CollectiveEpilogueFwdINS6_IJSA_SB_SA_EEES9_SD_SF_Li384ELb1ELb0ELb0ELb0EEENS1_36VarlenDynamicPersistentTileSchedulerILi192ELi192ELi384ELi32ELb0ELb0ELb1ELb0ELb1ELb1EEEEEEEEEvNT_6ParamsE)
        .other          _ZN7cutlass13device_kernelIN5flash11enable_sm90INS1_16FlashAttnFwdSm90INS1_25CollectiveMainloopFwdSm90ILi2EN4cute5tupleIJNS5_1CILi1EEES8_S8_EEENS6_IJNS7_ILi192EEESA_NS7_ILi64EEEEEELi64ENS_6half_tEfNS_4arch4Sm90ELb0ELb0ELb0ELb1ELb0ELb1ELb0ELb0ELb1ELb0ELb0ELb0EEENS1_21CollectiveEpilogueFwdINS6_IJSA_SB_SA_EEES9_SD_SF_Li384ELb1ELb0ELb0ELb0EEENS1_36VarlenDynamicPersistentTileSchedulerILi192ELi192ELi384ELi32ELb0ELb0ELb1ELb0ELb1ELb1EEEEEEEEEvNT_6ParamsE,@"STO_CUDA_ENTRY STV_DEFAULT"
_ZN7cutlass13device_kernelIN5flash11enable_sm90INS1_16FlashAttnFwdSm90INS1_25CollectiveMainloopFwdSm90ILi2EN4cute5tupleIJNS5_1CILi1EEES8_S8_EEENS6_IJNS7_ILi192EEESA_NS7_ILi64EEEEEELi64ENS_6half_tEfNS_4arch4Sm90ELb0ELb0ELb0ELb1ELb0ELb1ELb0ELb0ELb1ELb0ELb0ELb0EEENS1_21CollectiveEpilogueFwdINS6_IJSA_SB_SA_EEES9_SD_SF_Li384ELb1ELb0ELb0ELb0EEENS1_36VarlenDynamicPersistentTileSchedulerILi192ELi192ELi384ELi32ELb0ELb0ELb1ELb0ELb1ELb1EEEEEEEEEvNT_6ParamsE:
[----:B------:R-:W-:Y:S01]  /*0000*/  LDC R1, c[0x0][0x37c] ;  /* 0x0000df00ff017b82 */ /* 0x000fe20000000800 */
[----:B------:R-:W-:Y:S05]  /*0010*/  EXIT ;  /* 0x000000000000794d */ /* 0x000fea0003800000 */
.L_x_41:
        /* <DEDUP_REMOVED lines=14> */
.L_x_89:


//--------------------- .text._ZN7cutlass13device_kernelIN5flash11enable_sm90INS1_16FlashAttnFwdSm90INS1_25CollectiveMainloopFwdSm90ILi2EN4cute5tupleIJNS5_1CILi1EEES8_S8_EEENS6_IJNS7_ILi192EEENS7_ILi128EEENS7_ILi64EEEEEELi64ENS_6half_tEfNS_4arch4Sm90ELb0ELb1ELb0ELb0ELb0ELb0ELb0ELb1ELb1ELb0ELb0ELb0EEENS1_21CollectiveEpilogueFwdINS6_IJSA_SC_SB_EEES9_SE_SG_Li384ELb0ELb0ELb0ELb0EEENS1_30DynamicPersistentTileSchedulerILi384ELi32ELb0ELb0ELb1EEEEEEEEEvNT_6ParamsE --------------------------
	.section	.text._ZN7cutlass13device_kernelIN5flash11enable_sm90INS1_16FlashAttnFwdSm90INS1_25CollectiveMainloopFwdSm90ILi2EN4cute5tupleIJNS5_1CILi1EEES8_S8_EEENS6_IJNS7_ILi192EEENS7_ILi128EEENS7_ILi64EEEEEELi64ENS_6half_tEfNS_4arch4Sm90ELb0ELb1ELb0ELb0ELb0ELb0ELb0ELb1ELb1ELb0ELb0ELb0EEENS1_21CollectiveEpilogueFwdINS6_IJSA_SC_SB_EEES9_SE_SG_Li384ELb0ELb0ELb0ELb0EEENS1_30DynamicPersistentTileSchedulerILi384ELi32ELb0ELb0ELb1EEEEEEEEEvNT_6ParamsE,"ax",@progbits
	.align	128
.text._ZN7cutlass13device_kernelIN5flash11enable_sm90INS1_16FlashAttnFwdSm90INS1_25CollectiveMainloopFwdSm90ILi2EN4cute5tupleIJNS5_1CILi1EEES8_S8_EEENS6_IJNS7_ILi192EEENS7_ILi128EEENS7_ILi64EEEEEELi64ENS_6half_tEfNS_4arch4Sm90ELb0ELb1ELb0ELb0ELb0ELb0ELb0ELb1ELb1ELb0ELb0ELb0EEENS1_21CollectiveEpilogueFwdINS6_IJSA_SC_SB_EEES9_SE_SG_Li384ELb0ELb0ELb0ELb0EEENS1_30DynamicPersistentTileSchedulerILi384ELi32ELb0ELb0ELb1EEEEEEEEEvNT_6ParamsE:
        .type           _ZN7cutlass13device_kernelIN5flash11enable_sm90INS1_16FlashAttnFwdSm90INS1_25CollectiveMainloopFwdSm90ILi2EN4cute5tupleIJNS5_1CILi1EEES8_S8_EEENS6_IJNS7_ILi192EEENS7_ILi128EEENS7_ILi64EEEEEELi64ENS_6half_tEfNS_4arch4Sm90ELb0ELb1ELb0ELb0ELb0ELb0ELb0ELb1ELb1ELb0ELb0ELb0EEENS1_21CollectiveEpilogueFwdINS6_IJSA_SC_SB_EEES9_SE_SG_Li384ELb0ELb0ELb0ELb0EEENS1_30DynamicPersistentTileSchedulerILi384ELi32ELb0ELb0ELb1EEEEEEEEEvNT_6ParamsE,@function
        .size           _ZN7cutlass13device_kernelIN5flash11enable_sm90INS1_16FlashAttnFwdSm90INS1_25CollectiveMainloopFwdSm90ILi2EN4cute5tupleIJNS5_1CILi1EEES8_S8_EEENS6_IJNS7_ILi192EEENS7_ILi128EEENS7_ILi64EEEEEELi64ENS_6half_tEfNS_4arch4Sm90ELb0ELb1ELb0ELb0ELb0ELb0ELb0ELb1ELb1ELb0ELb0ELb0EEENS1_21CollectiveEpilogueFwdINS6_IJSA_SC_SB_EEES9_SE_SG_Li384ELb0ELb0ELb0ELb0EEENS1_30DynamicPersistentTileSchedulerILi384ELi32ELb0ELb0ELb1EEEEEEEEEvNT_6ParamsE,(.L_x_90 - _ZN7cutlass13device_kernelIN5flash11enable_sm90INS1_16FlashAttnFwdSm90INS1_25CollectiveMainloopFwdSm90ILi2EN4cute5tupleIJNS5_1CILi1EEES8_S8_EEENS6_IJNS7_ILi192EEENS7_ILi128EEENS7_ILi64EEEEEELi64ENS_6half_tEfNS_4arch4Sm90ELb0ELb1ELb0ELb0ELb0ELb0ELb0ELb1ELb1ELb0ELb0ELb0EEENS1_21CollectiveEpilogueFwdINS6_IJSA_SC_SB_EEES9_SE_SG_Li384ELb0ELb0ELb0ELb0EEENS1_30DynamicPersistentTileSchedulerILi384ELi32ELb0ELb0ELb1EEEEEEEEEvNT_6ParamsE)
        .other          _ZN7cutlass13device_kernelIN5flash11enable_sm90INS1_16FlashAttnFwdSm90INS1_25CollectiveMainloopFwdSm90ILi2EN4cute5tupleIJNS5_1CILi1EEES8_S8_EEENS6_IJNS7_ILi192EEENS7_ILi128EEENS7_ILi64EEEEEELi64ENS_6half_tEfNS_4arch4Sm90ELb0ELb1ELb0ELb0ELb0ELb0ELb0ELb1ELb1ELb0ELb0ELb0EEENS1_21CollectiveEpilogueFwdINS6_IJSA_SC_SB_EEES9_SE_SG_Li384ELb0ELb0ELb0ELb0EEENS1_30DynamicPersistentTileSchedulerILi384ELi32ELb0ELb0ELb1EEEEEEEEEvNT_6ParamsE,@"STO_CUDA_ENTRY STV_DEFAULT"
_ZN7cutlass13device_kernelIN5flash11enable_sm90INS1_16FlashAttnFwdSm90INS1_25CollectiveMainloopFwdSm90ILi2EN4cute5tupleIJNS5_1CILi1EEES8_S8_EEENS6_IJNS7_ILi192EEENS7_ILi128EEENS7_ILi64EEEEEELi64ENS_6half_tEfNS_4arch4Sm90ELb0ELb1ELb0ELb0ELb0ELb0ELb0ELb1ELb1ELb0ELb0ELb0EEENS1_21CollectiveEpilogueFwdINS6_IJSA_SC_SB_EEES9_SE_SG_Li384ELb0ELb0ELb0ELb0EEENS1_30DynamicPersistentTileSchedulerILi384ELi32ELb0ELb0ELb1EEEEEEEEEvNT_6ParamsE:
[----:B------:R-:W-:Y:S01]  /*0000*/  LDC R1, c[0x0][0x37c] ;  /* 0x0000df00ff017b82 */ /* 0x000fe20000000800 */
[----:B------:R-:W-:Y:S05]  /*0010*/  EXIT ;  /* 0x000000000000794d */ /* 0x000fea0003800000 */
.L_x_42:
        /* <DEDUP_REMOVED lines=14> */
.L_x_90:


//--------------------- .text._ZN7cutlass13device_kernelIN5flash11enable_sm90INS1_16FlashAttnFwdSm90INS1_25CollectiveMainloopFwdSm90ILi2EN4cute5tupleIJNS5_1CILi1EEES8_S8_EEENS6_IJNS7_ILi192EEENS7_ILi128EEENS7_ILi64EEEEEELi64ENS_6half_tEfNS_4arch4Sm90ELb0ELb1ELb0ELb1ELb0ELb0ELb0ELb1ELb1ELb0ELb0ELb0EEENS1_21CollectiveEpilogueFwdINS6_IJSA_SC_SB_EEES9_SE_SG_Li384ELb1ELb0ELb0ELb0EEENS1_36VarlenDynamicPersistentTileSchedulerILi192ELi128ELi384ELi32ELb0ELb0ELb1ELb1ELb0ELb1EEEEEEEEEvNT_6ParamsE --------------------------
	.section	.text._ZN7cutlass13device_kernelIN5flash11enable_sm90INS1_16FlashAttnFwdSm90INS1_25CollectiveMainloopFwdSm90ILi2EN4cute5tupleIJNS5_1CILi1EEES8_S8_EEENS6_IJNS7_ILi192EEENS7_ILi128EEENS7_ILi64EEEEEELi64ENS_6half_tEfNS_4arch4Sm90ELb0ELb1ELb0ELb1ELb0ELb0ELb0ELb1ELb1ELb0ELb0ELb0EEENS1_21CollectiveEpilogueFwdINS6_IJSA_SC_SB_EEES9_SE_SG_Li384ELb1ELb0ELb0ELb0EEENS1_36VarlenDynamicPersistentTileSchedulerILi192ELi128ELi384ELi32ELb0ELb0ELb1ELb1ELb0ELb1EEEEEEEEEvNT_6ParamsE,"ax",@progbits
	.align	128
.text._ZN7cutlass13device_kernelIN5flash11enable_sm90INS1_16FlashAttnFwdSm90INS1_25CollectiveMainloopFwdSm90ILi2EN4cute5tupleIJNS5_1CILi1EEES8_S8_EEENS6_IJNS7_ILi192EEENS7_ILi128EEENS7_ILi64EEEEEELi64ENS_6half_tEfNS_4arch4Sm90ELb0ELb1ELb0ELb1ELb0ELb0ELb0ELb1ELb1ELb0ELb0ELb0EEENS1_21CollectiveEpilogueFwdINS6_IJSA_SC_SB_EEES9_SE_SG_Li384ELb1ELb0ELb0ELb0EEENS1_36VarlenDynamicPersistentTileSchedulerILi192ELi128ELi384ELi32ELb0ELb0ELb1ELb1ELb0ELb1EEEEEEEEEvNT_6ParamsE:
        .type           _ZN7cutlass13device_kernelIN5flash11enable_sm90INS1_16FlashAttnFwdSm90INS1_25CollectiveMainloopFwdSm90ILi2EN4cute5tupleIJNS5_1CILi1EEES8_S8_EEENS6_IJNS7_ILi192EEENS7_ILi128EEENS7_ILi64EEEEEELi64ENS_6half_tEfNS_4arch4Sm90ELb0ELb1ELb0ELb1ELb0ELb0ELb0ELb1ELb1ELb0ELb0ELb0EEENS1_21CollectiveEpilogueFwdINS6_IJSA_SC_SB_EEES9_SE_SG_Li384ELb1ELb0ELb0ELb0EEENS1_36VarlenDynamicPersistentTileSchedulerILi192ELi128ELi384ELi32ELb0ELb0ELb1ELb1ELb0ELb1EEEEEEEEEvNT_6ParamsE,@function
        .size           _ZN7cutlass13device_kernelIN5flash11enable_sm90INS1_16FlashAttnFwdSm90INS1_25CollectiveMainloopFwdSm90ILi2EN4cute5tupleIJNS5_1CILi1EEES8_S8_EEENS6_IJNS7_ILi192EEENS7_ILi128EEENS7_ILi64EEEEEELi64ENS_6half_tEfNS_4arch4Sm90ELb0ELb1ELb0ELb1ELb0ELb0ELb0ELb1ELb1ELb0ELb0ELb0EEENS1_21CollectiveEpilogueFwdINS6_IJSA_SC_SB_EEES9_SE_SG_Li384ELb1ELb0ELb0ELb0EEENS1_36VarlenDynamicPersistentTileSchedulerILi192ELi128ELi384ELi32ELb0ELb0ELb1ELb1ELb0ELb1EEEEEEEEEvNT_6ParamsE,(.L_x_91 - _ZN7cutlass13device_kernelIN5flash11enable_sm90INS1_16FlashAttnFwdSm90INS1_25CollectiveMainloopFwdSm90ILi2EN4cute5tupleIJNS5_1CILi1EEES8_S8_EEENS6_IJNS7_ILi192EEENS7_ILi128EEENS7_ILi64EEEEEELi64ENS_6half_tEfNS_4arch4Sm90ELb0ELb1ELb0ELb1ELb0ELb0ELb0ELb1ELb1ELb0ELb0ELb0EEENS1_21CollectiveEpilogueFwdINS6_IJSA_SC_SB_EEES9_SE_SG_Li384ELb1ELb0ELb0ELb0EEENS1_36VarlenDynamicPersistentTileSchedulerILi192ELi128ELi384ELi32ELb0ELb0ELb1ELb1ELb0ELb1EEEEEEEEEvNT_6ParamsE)
        .other          _ZN7cutlass13device_kernelIN5flash11enable_sm90INS1_16FlashAttnFwdSm90INS1_25CollectiveMainloopFwdSm90ILi2EN4cute5tupleIJNS5_1CILi1EEES8_S8_EEENS6_IJNS7_ILi192EEENS7_ILi128EEENS7_ILi64EEEEEELi64ENS_6half_tEfNS_4arch4Sm90ELb0ELb1ELb0ELb1ELb0ELb0ELb0ELb1ELb1ELb0ELb0ELb0EEENS1_21CollectiveEpilogueFwdINS6_IJSA_SC_SB_EEES9_SE_SG_Li384ELb1ELb0ELb0ELb0EEENS1_36VarlenDynamicPersistentTileSchedulerILi192ELi128ELi384ELi32ELb0ELb0ELb1ELb1ELb0ELb1EEEEEEEEEvNT_6ParamsE,@"STO_CUDA_ENTRY STV_DEFAULT"
_ZN7cutlass13device_kernelIN5flash11enable_sm90INS1_16FlashAttnFwdSm90INS1_25CollectiveMainloopFwdSm90ILi2EN4cute5tupleIJNS5_1CILi1EEES8_S8_EEENS6_IJNS7_ILi192EEENS7_ILi128EEENS7_ILi64EEEEEELi64ENS_6half_tEfNS_4arch4Sm90ELb0ELb1ELb0ELb1ELb0ELb0ELb0ELb1ELb1ELb0ELb0ELb0EEENS1_21CollectiveEpilogueFwdINS6_IJSA_SC_SB_EEES9_SE_SG_Li384ELb1ELb0ELb0ELb0EEENS1_36VarlenDynamicPersistentTileSchedulerILi192ELi128ELi384ELi32ELb0ELb0ELb1ELb1ELb0ELb1EEEEEEEEEvNT_6ParamsE:
[----:B------:R-:W-:Y:S01]  /*0000*/  LDC R1, c[0x0][0x37c] ;  /* 0x0000df00ff017b82 */ /* 0x000fe20000000800 */
[----:B------:R-:W-:Y:S05]  /*0010*/  EXIT ;  /* 0x000000000000794d */ /* 0x000fea0003800000 */
.L_x_43:
        /* <DEDUP_REMOVED lines=14> */
.L_x_91:


//--------------------- .text._ZN7cutlass13device_kernelIN5flash11enable_sm90INS1_16FlashAttnFwdSm90INS1_25CollectiveMainloopFwdSm90ILi2EN4cute5tupleIJNS5_1CILi1EEES8_S8_EEENS6_IJNS7_ILi192EEENS7_ILi128EEENS7_ILi64EEEEEELi64ENS_6half_tEfNS_4arch4Sm90ELb0ELb1ELb0ELb1ELb0ELb1ELb0ELb1ELb1ELb0ELb0ELb0EEENS1_21CollectiveEpilogueFwdINS6_IJSA_SC_SB_EEES9_SE_SG_Li384ELb1ELb0ELb0ELb0EEENS1_36VarlenDynamicPersistentTileSchedulerILi192ELi128ELi384ELi32ELb0ELb0ELb1ELb1ELb0ELb1EEEEEEEEEvNT_6ParamsE --------------------------
	.section	.text._ZN7cutlass13device_kernelIN5flash11enable_sm90INS1_16FlashAttnFwdSm90INS1_25CollectiveMainloopFwdSm90ILi2EN4cute5tupleIJNS5_1CILi1EEES8_S8_EEENS6_IJNS7_ILi192EEENS7_ILi128EEENS7_ILi64EEEEEELi64ENS_6half_tEfNS_4arch4Sm90ELb0ELb1ELb0ELb1ELb0ELb1ELb0ELb1ELb1ELb0ELb0ELb0EEENS1_21CollectiveEpilogueFwdINS6_IJSA_SC_SB_EEES9_SE_SG_Li384ELb1ELb0ELb0ELb0EEENS1_36VarlenDynamicPersistentTileSchedulerILi192ELi128ELi384ELi32ELb0ELb0ELb1ELb1ELb0ELb1EEEEEEEEEvNT_6ParamsE,"ax",@progbits
	.align	128
.text._ZN7cutlass13device_kernelIN5flash11enable_sm90INS1_16FlashAttnFwdSm90INS1_25CollectiveMainloopFwdSm90ILi2EN4cute5tupleIJNS5_1CILi1EEES8_S8_EEENS6_IJNS7_ILi192EEENS7_ILi128EEENS7_ILi64EEEEEELi64ENS_6half_tEfNS_4arch4Sm90ELb0ELb1ELb0ELb1ELb0ELb1ELb0ELb1ELb1ELb0ELb0ELb0EEENS1_21CollectiveEpilogueFwdINS6_IJSA_SC_SB_EEES9_SE_SG_Li384ELb1ELb0ELb0ELb0EEENS1_36VarlenDynamicPersistentTileSchedulerILi192ELi128ELi384ELi32ELb0ELb0ELb1ELb1ELb0ELb1EEEEEEEEEvNT_6ParamsE:
        .type           _ZN7cutlass13device_kernelIN5flash11enable_sm90INS1_16FlashAttnFwdSm90INS1_25CollectiveMainloopFwdSm90ILi2EN4cute5tupleIJNS5_1CILi1EEES8_S8_EEENS6_IJNS7_ILi192EEENS7_ILi128EEENS7_ILi64EEEEEELi64ENS_6half_tEfNS_4arch4Sm90ELb0ELb1ELb0ELb1ELb0ELb1ELb0ELb1ELb1ELb0ELb0ELb0EEENS1_21CollectiveEpilogueFwdINS6_IJSA_SC_SB_EEES9_SE_SG_Li384ELb1ELb0ELb0ELb0EEENS1_36VarlenDynamicPersistentTileSchedulerILi192ELi128ELi384ELi32ELb0ELb0ELb1ELb1ELb0ELb1EEEEEEEEEvNT_6ParamsE,@function
        .size           _ZN7cutlass13device_kernelIN5flash11enable_sm90INS1_16FlashAttnFwdSm90INS1_25CollectiveMainloopFwdSm90ILi2EN4cute5tupleIJNS5_1CILi1EEES8_S8_EEENS6_IJNS7_ILi192EEENS7_ILi128EEENS7_ILi64EEEEEELi64ENS_6half_tEfNS_4arch4Sm90ELb0ELb1ELb0ELb1ELb0ELb1ELb0ELb1ELb1ELb0ELb0ELb0EEENS1_21CollectiveEpilogueFwdINS6_IJSA_SC_SB_EEES9_SE_SG_Li384ELb1ELb0ELb0ELb0EEENS1_36VarlenDynamicPersistentTileSchedulerILi192ELi128ELi384ELi32ELb0ELb0ELb1ELb1ELb0ELb1EEEEEEEEEvNT_6ParamsE,(.L_x_92 - _ZN7cutlass13device_kernelIN5flash11enable_sm90INS1_16FlashAttnFwdSm90INS1_25CollectiveMainloopFwdSm90ILi2EN4cute5tupleIJNS5_1CILi1EEES8_S8_EEENS6_IJNS7_ILi192EEENS7_ILi128EEENS7_ILi64EEEEEELi64ENS_6half_tEfNS_4arch4Sm90ELb0ELb1ELb0ELb1ELb0ELb1ELb0ELb1ELb1ELb0ELb0ELb0EEENS1_21CollectiveEpilogueFwdINS6_IJSA_SC_SB_EEES9_SE_SG_Li384ELb1ELb0ELb0ELb0EEENS1_36VarlenDynamicPersistentTileSchedulerILi192ELi128ELi384ELi32ELb0ELb0ELb1ELb1ELb0ELb1EEEEEEEEEvNT_6ParamsE)
        .other          _ZN7cutlass13device_kernelIN5flash11enable_sm90INS1_16FlashAttnFwdSm90INS1_25CollectiveMainloopFwdSm90ILi2EN4cute5tupleIJNS5_1CILi1EEES8_S8_EEENS6_IJNS7_ILi192EEENS7_ILi128EEENS7_ILi64EEEEEELi64ENS_6half_tEfNS_4arch4Sm90ELb0ELb1ELb0ELb1ELb0ELb1ELb0ELb1ELb1ELb0ELb0ELb0EEENS1_21CollectiveEpilogueFwdINS6_IJSA_SC_SB_EEES9_SE_SG_Li384ELb1ELb0ELb0ELb0EEENS1_36VarlenDynamicPersistentTileSchedulerILi192ELi128ELi384ELi32ELb0ELb0ELb1ELb1ELb0ELb1EEEEEEEEEvNT_6ParamsE,@"STO_CUDA_ENTRY STV_DEFAULT"
_ZN7cutlass13device_kernelIN5flash11enable_sm90INS1_16FlashAttnFwdSm90INS1_25CollectiveMainloopFwdSm90ILi2EN4cute5tupleIJNS5_1CILi1EEES8_S8_EEENS6_IJNS7_ILi192EEENS7_ILi128EEENS7_ILi64EEEEEELi64ENS_6half_tEfNS_4arch4Sm90ELb0ELb1ELb0ELb1ELb0ELb1ELb0ELb1ELb1ELb0ELb0ELb0EEENS1_21CollectiveEpilogueFwdINS6_IJSA_SC_SB_EEES9_SE_SG_Li384ELb1ELb0ELb0ELb0EEENS1_36VarlenDynamicPersistentTileSchedulerILi192ELi128ELi384ELi32ELb0ELb0ELb1ELb1ELb0ELb1EEEEEEEEEvNT_6ParamsE:
[----:B------:R-:W-:Y:S01]  /*0000*/  LDC R1, c[0x0][0x37c] ;  /* 0x0000df00ff017b82 */ /* 0x000fe20000000800 */
[----:B------:R-:W-:Y:S05]  /*0010*/  EXIT ;  /* 0x000000000000794d */ /* 0x000fea0003800000 */
.L_x_44:
        /* <DEDUP_REMOVED lines=14> */
.L_x_92:


//--------------------- .text._ZN7cutlass13device_kernelIN5flash11enable_sm90INS1_16FlashAttnFwdSm90INS1_25CollectiveMainloopFwdSm90ILi2EN4cute5tupleIJNS5_1CILi1EEES8_S8_EEENS6_IJNS7_ILi192EEENS7_ILi128EEENS7_ILi64EEEEEELi64ENS_6half_tEfNS_4arch4Sm90ELb1ELb0ELb0ELb0ELb0ELb0ELb0ELb1ELb1ELb0ELb0ELb0EEENS1_21CollectiveEpilogueFwdINS6_IJSA_SC_SB_EEES9_SE_SG_Li384ELb0ELb0ELb0ELb0EEENS1_30DynamicPersistentTileSchedulerILi384ELi32ELb0ELb0ELb1EEEEEEEEEvNT_6ParamsE --------------------------
	.section	.text._ZN7cutlass13device_kernelIN5flash11enable_sm90INS1_16FlashAttnFwdSm90INS1_25CollectiveMainloopFwdSm90ILi2EN4cute5tupleIJNS5_1CILi1EEES8_S8_EEENS6_IJNS7_ILi192EEENS7_ILi128EEENS7_ILi64EEEEEELi64ENS_6half_tEfNS_4arch4Sm90ELb1ELb0ELb0ELb0ELb0ELb0ELb0ELb1ELb1ELb0ELb0ELb0EEENS1_21CollectiveEpilogueFwdINS6_IJSA_SC_SB_EEES9_SE_SG_Li384ELb0ELb0ELb0ELb0EEENS1_30DynamicPersistentTileSchedulerILi384ELi32ELb0ELb0ELb1EEEEEEEEEvNT_6ParamsE,"ax",@progbits
	.align	128
.text._ZN7cutlass13device_kernelIN5flash11enable_sm90INS1_16FlashAttnFwdSm90INS1_25CollectiveMainloopFwdSm90ILi2EN4cute5tupleIJNS5_1CILi1EEES8_S8_EEENS6_IJNS7_ILi192EEENS7_ILi128EEENS7_ILi64EEEEEELi64ENS_6half_tEfNS_4arch4Sm90ELb1ELb0ELb0ELb0ELb0ELb0ELb0ELb1ELb1ELb0ELb0ELb0EEENS1_21CollectiveEpilogueFwdINS6_IJSA_SC_SB_EEES9_SE_SG_Li384ELb0ELb0ELb0ELb0EEENS1_30DynamicPersistentTileSchedulerILi384ELi32ELb0ELb0ELb1EEEEEEEEEvNT_6ParamsE:
        .type           _ZN7cutlass13device_kernelIN5flash11enable_sm90INS1_16FlashAttnFwdSm90INS1_25CollectiveMainloopFwdSm90ILi2EN4cute5tupleIJNS5_1CILi1EEES8_S8_EEENS6_IJNS7_ILi192EEENS7_ILi128EEENS7_ILi64EEEEEELi64ENS_6half_tEfNS_4arch4Sm90ELb1ELb0ELb0ELb0ELb0ELb0ELb0ELb1ELb1ELb0ELb0ELb0EEENS1_21CollectiveEpilogueFwdINS6_IJSA_SC_SB_EEES9_SE_SG_Li384ELb0ELb0ELb0ELb0EEENS1_30DynamicPersistentTileSchedulerILi384ELi32ELb0ELb0ELb1EEEEEEEEEvNT_6ParamsE,@function
        .size           _ZN7cutlass13device_kernelIN5flash11enable_sm90INS1_16FlashAttnFwdSm90INS1_25CollectiveMainloopFwdSm90ILi2EN4cute5tupleIJNS5_1CILi1EEES8_S8_EEENS6_IJNS7_ILi192EEENS7_ILi128EEENS7_ILi64EEEEEELi64ENS_6half_tEfNS_4arch4Sm90ELb1ELb0ELb0ELb0ELb0ELb0ELb0ELb1ELb1ELb0ELb0ELb0EEENS1_21CollectiveEpilogueFwdINS6_IJSA_SC_SB_EEES9_SE_SG_Li384ELb0ELb0ELb0ELb0EEENS1_30DynamicPersistentTileSchedulerILi384ELi32ELb0ELb0ELb1EEEEEEEEEvNT_6ParamsE,(.L_x_93 - _ZN7cutlass13device_kernelIN5flash11enable_sm90INS1_16FlashAttnFwdSm90INS1_25CollectiveMainloopFwdSm90ILi2EN4cute5tupleIJNS5_1CILi1EEES8_S8_EEENS6_IJNS7_ILi192EEENS7_ILi128EEENS7_ILi64EEEEEELi64ENS_6half_tEfNS_4arch4Sm90ELb1ELb0ELb0ELb0ELb0ELb0ELb0ELb1ELb1ELb0ELb0ELb0EEENS1_21CollectiveEpilogueFwdINS6_IJSA_SC_SB_EEES9_SE_SG_Li384ELb0ELb0ELb0ELb0EEENS1_30DynamicPersistentTileSchedulerILi384ELi32ELb0ELb0ELb1EEEEEEEEEvNT_6ParamsE)
        .other          _ZN7cutlass13device_kernelIN5flash11enable_sm90INS1_16FlashAttnFwdSm90INS1_25CollectiveMainloopFwdSm90ILi2EN4cute5tupleIJNS5_1CILi1EEES8_S8_EEENS6_IJNS7_ILi192EEENS7_ILi128EEENS7_ILi64EEEEEELi64ENS_6half_tEfNS_4arch4Sm90ELb1ELb0ELb0ELb0ELb0ELb0ELb0ELb1ELb1ELb0ELb0ELb0EEENS1_21CollectiveEpilogueFwdINS6_IJSA_SC_SB_EEES9_SE_SG_Li384ELb0ELb0ELb0ELb0EEENS1_30DynamicPersistentTileSchedulerILi384ELi32ELb0ELb0ELb1EEEEEEEEEvNT_6ParamsE,@"STO_CUDA_ENTRY STV_DEFAULT"
_ZN7cutlass13device_kernelIN5flash11enable_sm90INS1_16FlashAttnFwdSm90INS1_25CollectiveMainloopFwdSm90ILi2EN4cute5tupleIJNS5_1CILi1EEES8_S8_EEENS6_IJNS7_ILi192EEENS7_ILi128EEENS7_ILi64EEEEEELi64ENS_6half_tEfNS_4arch4Sm90ELb1ELb0ELb0ELb0ELb0ELb0ELb0ELb1ELb1ELb0ELb0ELb0EEENS1_21CollectiveEpilogueFwdINS6_IJSA_SC_SB_EEES9_SE_SG_Li384ELb0ELb0ELb0ELb0EEENS1_30DynamicPersistentTileSchedulerILi384ELi32ELb0ELb0ELb1EEEEEEEEEvNT_6ParamsE:
[----:B------:R-:W-:Y:S01]  /*0000*/  LDC R1, c[0x0][0x37c] ;  /* 0x0000df00ff017b82 */ /* 0x000fe20000000800 */
[----:B------:R-:W-:Y:S05]  /*0010*/  EXIT ;  /* 0x000000000000794d */ /* 0x000fea0003800000 */
.L_x_45:
        /* <DEDUP_REMOVED lines=14> */
.L_x_93:


//--------------------- .text._ZN7cutlass13device_kernelIN5flash11enable_sm90INS1_16FlashAttnFwdSm90INS1_25CollectiveMainloopFwdSm90ILi2EN4cute5tupleIJNS5_1CILi1EEES8_S8_EEENS6_IJNS7_ILi192EEENS7_ILi128EEENS7_ILi64EEEEEELi64ENS_6half_tEfNS_4arch4Sm90ELb1ELb0ELb0ELb1ELb0ELb0ELb0ELb1ELb1ELb0ELb0ELb0EEENS1_21CollectiveEpilogueFwdINS6_IJSA_SC_SB_EEES9_SE_SG_Li384ELb1ELb0ELb0ELb0EEENS1_36VarlenDynamicPersistentTileSchedulerILi192ELi128ELi384ELi32ELb0ELb0ELb1ELb1ELb1ELb1EEEEEEEEEvNT_6ParamsE --------------------------
	.section	.text._ZN7cutlass13device_kernelIN5flash11enable_sm90INS1_16FlashAttnFwdSm90INS1_25CollectiveMainloopFwdSm90ILi2EN4cute5tupleIJNS5_1CILi1EEES8_S8_EEENS6_IJNS7_ILi192EEENS7_ILi128EEENS7_ILi64EEEEEELi64ENS_6half_tEfNS_4arch4Sm90ELb1ELb0ELb0ELb1ELb0ELb0ELb0ELb1ELb1ELb0ELb0ELb0EEENS1_21CollectiveEpilogueFwdINS6_IJSA_SC_SB_EEES9_SE_SG_Li384ELb1ELb0ELb0ELb0EEENS1_36VarlenDynamicPersistentTileSchedulerILi192ELi128ELi384ELi32ELb0ELb0ELb1ELb1ELb1ELb1EEEEEEEEEvNT_6ParamsE,"ax",@progbits
	.align	128
.text._ZN7cutlass13device_kernelIN5flash11enable_sm90INS1_16FlashAttnFwdSm90INS1_25CollectiveMainloopFwdSm90ILi2EN4cute5tupleIJNS5_1CILi1EEES8_S8_EEENS6_IJNS7_ILi192EEENS7_ILi128EEENS7_ILi64EEEEEELi64ENS_6half_tEfNS_4arch4Sm90ELb1ELb0ELb0ELb1ELb0ELb0ELb0ELb1ELb1ELb0ELb0ELb0EEENS1_21CollectiveEpilogueFwdINS6_IJSA_SC_SB_EEES9_SE_SG_Li384ELb1ELb0ELb0ELb0EEENS1_36VarlenDynamicPersistentTileSchedulerILi192ELi128ELi384ELi32ELb0ELb0ELb1ELb1ELb1ELb1EEEEEEEEEvNT_6ParamsE:
        .type           _ZN7cutlass13device_kernelIN5flash11enable_sm90INS1_16FlashAttnFwdSm90INS1_25CollectiveMainloopFwdSm90ILi2EN4cute5tupleIJNS5_1CILi1EEES8_S8_EEENS6_IJNS7_ILi192EEENS7_ILi128EEENS7_ILi64EEEEEELi64ENS_6half_tEfNS_4arch4Sm90ELb1ELb0ELb0ELb1ELb0ELb0ELb0ELb1ELb1ELb0ELb0ELb0EEENS1_21CollectiveEpilogueFwdINS6_IJSA_SC_SB_EEES9_SE_SG_Li384ELb1ELb0ELb0ELb0EEENS1_36VarlenDynamicPersistentTileSchedulerILi192ELi128ELi384ELi32ELb0ELb0ELb1ELb1ELb1ELb1EEEEEEEEEvNT_6ParamsE,@function
        .size           _ZN7cutlass13device_kernelIN5flash11enable_sm90INS1_16FlashAttnFwdSm90INS1_25CollectiveMainloopFwdSm90ILi2EN4cute5tupleIJNS5_1CILi1EEES8_S8_EEENS6_IJNS7_ILi192EEENS7_ILi128EEENS7_ILi64EEEEEELi64ENS_6half_tEfNS_4arch4Sm90ELb1ELb0ELb0ELb1ELb0ELb0ELb0ELb1ELb1ELb0ELb0ELb0EEENS1_21CollectiveEpilogueFwdINS6_IJSA_SC_SB_EEES9_SE_SG_Li384ELb1ELb0ELb0ELb0EEENS1_36VarlenDynamicPersistentTileSchedulerILi192ELi128ELi384ELi32ELb0ELb0ELb1ELb1ELb1ELb1EEEEEEEEEvNT_6ParamsE,(.L_x_94 - _ZN7cutlass13device_kernelIN5flash11enable_sm90INS1_16FlashAttnFwdSm90INS1_25CollectiveMainloopFwdSm90ILi2EN4cute5tupleIJNS5_1CILi1EEES8_S8_EEENS6_IJNS7_ILi192EEENS7_ILi128EEENS7_ILi64EEEEEELi64ENS_6half_tEfNS_4arch4Sm90ELb1ELb0ELb0ELb1ELb0ELb0ELb0ELb1ELb1ELb0ELb0ELb0EEENS1_21CollectiveEpilogueFwdINS6_IJSA_SC_SB_EEES9_SE_SG_Li384ELb1ELb0ELb0ELb0EEENS1_36VarlenDynamicPersistentTileSchedulerILi192ELi128ELi384ELi32ELb0ELb0ELb1ELb1ELb1ELb1EEEEEEEEEvNT_6ParamsE)
        .other          _ZN7cutlass13device_kernelIN5flash11enable_sm90INS1_16FlashAttnFwdSm90INS1_25CollectiveMainloopFwdSm90ILi2EN4cute5tupleIJNS5_1CILi1EEES8_S8_EEENS6_IJNS7_ILi192EEENS7_ILi128EEENS7_ILi64EEEEEELi64ENS_6half_tEfNS_4arch4Sm90ELb1ELb0ELb0ELb1ELb0ELb0ELb0ELb1ELb1ELb0ELb0ELb0EEENS1_21CollectiveEpilogueFwdINS6_IJSA_SC_SB_EEES9_SE_SG_Li384ELb1ELb0ELb0ELb0EEENS1_36VarlenDynamicPersistentTileSchedulerILi192ELi128ELi384ELi32ELb0ELb0ELb1ELb1ELb1ELb1EEEEEEEEEvNT_6ParamsE,@"STO_CUDA_ENTRY STV_DEFAULT"
_ZN7cutlass13device_kernelIN5flash11enable_sm90INS1_16FlashAttnFwdSm90INS1_25CollectiveMainloopFwdSm90ILi2EN4cute5tupleIJNS5_1CILi1EEES8_S8_EEENS6_IJNS7_ILi192EEENS7_ILi128EEENS7_ILi64EEEEEELi64ENS_6half_tEfNS_4arch4Sm90ELb1ELb0ELb0ELb1ELb0ELb0ELb0ELb1ELb1ELb0ELb0ELb0EEENS1_21CollectiveEpilogueFwdINS6_IJSA_SC_SB_EEES9_SE_SG_Li384ELb1ELb0ELb0ELb0EEENS1_36VarlenDynamicPersistentTileSchedulerILi192ELi128ELi384ELi32ELb0ELb0ELb1ELb1ELb1ELb1EEEEEEEEEvNT_6ParamsE:
[----:B------:R-:W-:Y:S01]  /*0000*/  LDC R1, c[0x0][0x37c] ;  /* 0x0000df00ff017b82 */ /* 0x000fe20000000800 */
[----:B------:R-:W-:Y:S05]  /*0010*/  EXIT ;  /* 0x000000000000794d */ /* 0x000fea0003800000 */
.L_x_46:
        /* <DEDUP_REMOVED lines=14> */
.L_x_94:


//--------------------- .text._ZN7cutlass13device_kernelIN5flash11enable_sm90INS1_16FlashAttnFwdSm90INS1_25CollectiveMainloopFwdSm90ILi2EN4cute5tupleIJNS5_1CILi1EEES8_S8_EEENS6_IJNS7_ILi192EEENS7_ILi128EEENS7_ILi64EEEEEELi64ENS_6half_tEfNS_4arch4Sm90ELb1ELb0ELb0ELb1ELb0ELb1ELb0ELb1ELb1ELb0ELb0ELb0EEENS1_21CollectiveEpilogueFwdINS6_IJSA_SC_SB_EEES9_SE_SG_Li384ELb1ELb0ELb0ELb0EEENS1_36VarlenDynamicPersistentTileSchedulerILi192ELi128ELi384ELi32ELb0ELb0ELb1ELb1ELb1ELb1EEEEEEEEEvNT_6ParamsE --------------------------
	.section	.text._ZN7cutlass13device_kernelIN5flash11enable_sm90INS1_16FlashAttnFwdSm90INS1_25CollectiveMainloopFwdSm90ILi2EN4cute5tupleIJNS5_1CILi1EEES8_S8_EEENS6_IJNS7_ILi192EEENS7_ILi128EEENS7_ILi64EEEEEELi64ENS_6half_tEfNS_4arch4Sm90ELb1ELb0ELb0ELb1ELb0ELb1ELb0ELb1ELb1ELb0ELb0ELb0EEENS1_21CollectiveEpilogueFwdINS6_IJSA_SC_SB_EEES9_SE_SG_Li384ELb1ELb0ELb0ELb0EEENS1_36VarlenDynamicPersistentTileSchedulerILi192ELi128ELi384ELi32ELb0ELb0ELb1ELb1ELb1ELb1EEEEEEEEEvNT_6ParamsE,"ax",@progbits
	.align	128
.text._ZN7cutlass13device_kernelIN5flash11enable_sm90INS1_16FlashAttnFwdSm90INS1_25CollectiveMainloopFwdSm90ILi2EN4cute5tupleIJNS5_1CILi1EEES8_S8_EEENS6_IJNS7_ILi192EEENS7_ILi128EEENS7_ILi64EEEEEELi64ENS_6half_tEfNS_4arch4Sm90ELb1ELb0ELb0ELb1ELb0ELb1ELb0ELb1ELb1ELb0ELb0ELb0EEENS1_21CollectiveEpilogueFwdINS6_IJSA_SC_SB_EEES9_SE_SG_Li384ELb1ELb0ELb0ELb0EEENS1_36VarlenDynamicPersistentTileSchedulerILi192ELi128ELi384ELi32ELb0ELb0ELb1ELb1ELb1ELb1EEEEEEEEEvNT_6ParamsE:
        .type           _ZN7cutlass13device_kernelIN5flash11enable_sm90INS1_16FlashAttnFwdSm90INS1_25CollectiveMainloopFwdSm90ILi2EN4cute5tupleIJNS5_1CILi1EEES8_S8_EEENS6_IJNS7_ILi192EEENS7_ILi128EEENS7_ILi64EEEEEELi64ENS_6half_tEfNS_4arch4Sm90ELb1ELb0ELb0ELb1ELb0ELb1ELb0ELb1ELb1ELb0ELb0ELb0EEENS1_21CollectiveEpilogueFwdINS6_IJSA_SC_SB_EEES9_SE_SG_Li384ELb1ELb0ELb0ELb0EEENS1_36VarlenDynamicPersistentTileSchedulerILi192ELi128ELi384ELi32ELb0ELb0ELb1ELb1ELb1ELb1EEEEEEEEEvNT_6ParamsE,@function
        .size           _ZN7cutlass13device_kernelIN5flash11enable_sm90INS1_16FlashAttnFwdSm90INS1_25CollectiveMainloopFwdSm90ILi2EN4cute5tupleIJNS5_1CILi1EEES8_S8_EEENS6_IJNS7_ILi192EEENS7_ILi128EEENS7_ILi64EEEEEELi64ENS_6half_tEfNS_4arch4Sm90ELb1ELb0ELb0ELb1ELb0ELb1ELb0ELb1ELb1ELb0ELb0ELb0EEENS1_21CollectiveEpilogueFwdINS6_IJSA_SC_SB_EEES9_SE_SG_Li384ELb1ELb0ELb0ELb0EEENS1_36VarlenDynamicPersistentTileSchedulerILi192ELi128ELi384ELi32ELb0ELb0ELb1ELb1ELb1ELb1EEEEEEEEEvNT_6ParamsE,(.L_x_95 - _ZN7cutlass13device_kernelIN5flash11enable_sm90INS1_16FlashAttnFwdSm90INS1_25CollectiveMainloopFwdSm90ILi2EN4cute5tupleIJNS5_1CILi1EEES8_S8_EEENS6_IJNS7_ILi192EEENS7_ILi128EEENS7_ILi64EEEEEELi64ENS_6half_tEfNS_4arch4Sm90ELb1ELb0ELb0ELb1ELb0ELb1ELb0ELb1ELb1ELb0ELb0ELb0EEENS1_21CollectiveEpilogueFwdINS6_IJSA_SC_SB_EEES9_SE_SG_Li384ELb1ELb0ELb0ELb0EEENS1_36VarlenDynamicPersistentTileSchedulerILi192ELi128ELi384ELi32ELb0ELb0ELb1ELb1ELb1ELb1EEEEEEEEEvNT_6ParamsE)
        .other          _ZN7cutlass13device_kernelIN5flash11enable_sm90INS1_16FlashAttnFwdSm90INS1_25CollectiveMainloopFwdSm90ILi2EN4cute5tupleIJNS5_1CILi1EEES8_S8_EEENS6_IJNS7_ILi192EEENS7_ILi128EEENS7_ILi64EEEEEELi64ENS_6half_tEfNS_4arch4Sm90ELb1ELb0ELb0ELb1ELb0ELb1ELb0ELb1ELb1ELb0ELb0ELb0EEENS1_21CollectiveEpilogueFwdINS6_IJSA_SC_SB_EEES9_SE_SG_Li384ELb1ELb0ELb0ELb0EEENS1_36VarlenDynamicPersistentTileSchedulerILi192ELi128ELi384ELi32ELb0ELb0ELb1ELb1ELb1ELb1EEEEEEEEEvNT_6ParamsE,@"STO_CUDA_ENTRY STV_DEFAULT"
_ZN7cutlass13device_kernelIN5flash11enable_sm90INS1_16FlashAttnFwdSm90INS1_25CollectiveMainloopFwdSm90ILi2EN4cute5tupleIJNS5_1CILi1EEES8_S8_EEENS6_IJNS7_ILi192EEENS7_ILi128EEENS7_ILi64EEEEEELi64ENS_6half_tEfNS_4arch4Sm90ELb1ELb0ELb0ELb1ELb0ELb1ELb0ELb1ELb1ELb0ELb0ELb0EEENS1_21CollectiveEpilogueFwdINS6_IJSA_SC_SB_EEES9_SE_SG_Li384ELb1ELb0ELb0ELb0EEENS1_36VarlenDynamicPersistentTileSchedulerILi192ELi128ELi384ELi32ELb0ELb0ELb1ELb1ELb1ELb1EEEEEEEEEvNT_6ParamsE:
[----:B------:R-:W-:Y:S01]  /*0000*/  LDC R1, c[0x0][0x37c] ;  /* 0x0000df00ff017b82 */ /* 0x000fe20000000800 */
[----:B------:R-:W-:Y:S05]  /*0010*/  EXIT ;  /* 0x000000000000794d */ /* 0x000fea0003800000 */
.L_x_47:
        /* <DEDUP_REMOVED lines=14> */
.L_x_95:


//--------------------- .nv.shared.reserved.0     --------------------------
	.section	.nv.shared.reserved.0,"aw",@nobits
	.weak		__nv_reservedSMEM_offset_0_alias
	.size		__nv_reservedSMEM_offset_0_alias, 0, 64
	.other		__nv_reservedSMEM_offset_0_alias,@"STO_CUDA_RESERVED_SHARED STV_DEFAULT"
__nv_reservedSMEM_offset_0_alias:
	.zero		0
	.zero		64


//--------------------- .nv.global                --------------------------
	.section	.nv.global,"aw",@nobits
.nv.global:
	.type		_ZN66_INTERNAL_aec521c8_30_flash_fwd_hdimall_fp16_sm90_cu_21e1f8cb_36944cute1_E,@object
	.size		_ZN66_INTERNAL_aec521c8_30_flash_fwd_hdimall_fp16_sm90_cu_21e1f8cb_36944cute1_E,(_ZN66_INTERNAL_aec521c8_30_flash_fwd_hdimall_fp16_sm90_cu_21e1f8cb_36944cuda3std3__45__cpo6cbeginE - _ZN66_INTERNAL_aec521c8_30_flash_fwd_hdimall_fp16_sm90_cu_21e1f8cb_36944cute1_E)
_ZN66_INTERNAL_aec521c8_30_flash_fwd_hdimall_fp16_sm90_cu_21e1f8cb_36944cute1_E:
	.zero		1
	.type		_ZN66_INTERNAL_aec521c8_30_flash_fwd_hdimall_fp16_sm90_cu_21e1f8cb_36944cuda3std3__45__cpo6cbeginE,@object
	.size		_ZN66_INTERNAL_aec521c8_30_flash_fwd_hdimall_fp16_sm90_cu_21e1f8cb_36944cuda3std3__45__cpo6cbeginE,(_ZN66_INTERNAL_aec521c8_30_flash_fwd_hdimall_fp16_sm90_cu_21e1f8cb_36944cuda3std3__48in_placeE - _ZN66_INTERNAL_aec521c8_30_flash_fwd_hdimall_fp16_sm90_cu_21e1f8cb_36944cuda3std3__45__cpo6cbeginE)
_ZN66_INTERNAL_aec521c8_30_flash_fwd_hdimall_fp16_sm90_cu_21e1f8cb_36944cuda3std3__45__cpo6cbeginE:
	.zero		1
	.type		_ZN66_INTERNAL_aec521c8_30_flash_fwd_hdimall_fp16_sm90_cu_21e1f8cb_36944cuda3std3__48in_placeE,@object
	.size		_ZN66_INTERNAL_aec521c8_30_flash_fwd_hdimall_fp16_sm90_cu_21e1f8cb_36944cuda3std3__48in_placeE,(_ZN66_INTERNAL_aec521c8_30_flash_fwd_hdimall_fp16_sm90_cu_21e1f8cb_36944cuda3std6ranges3__45__cpo9iter_moveE - _ZN66_INTERNAL_aec521c8_30_flash_fwd_hdimall_fp16_sm90_cu_21e1f8cb_36944cuda3std3__48in_placeE)
_ZN66_INTERNAL_aec521c8_30_flash_fwd_hdimall_fp16_sm90_cu_21e1f8cb_36944cuda3std3__48in_placeE:
	.zero		1
	.type		_ZN66_INTERNAL_aec521c8_30_flash_fwd_hdimall_fp16_sm90_cu_21e1f8cb_36944cuda3std6ranges3__45__cpo9iter_moveE,@object
	.size		_ZN66_INTERNAL_aec521c8_30_flash_fwd_hdimall_fp16_sm90_cu_21e1f8cb_36944cuda3std6ranges3__45__cpo9iter_moveE,(_ZN66_INTERNAL_aec521c8_30_flash_fwd_hdimall_fp16_sm90_cu_21e1f8cb_36944cuda3std3__45__cpo5beginE - _ZN66_INTERNAL_aec521c8_30_flash_fwd_hdimall_fp16_sm90_cu_21e1f8cb_36944cuda3std6ranges3__45__cpo9iter_moveE)
_ZN66_INTERNAL_aec521c8_30_flash_fwd_hdimall_fp16_sm90_cu_21e1f8cb_36944cuda3std6ranges3__45__cpo9iter_moveE:
	.zero		1
	.type		_ZN66_INTERNAL_aec521c8_30_flash_fwd_hdimall_fp16_sm90_cu_21e1f8cb_36944cuda3std3__45__cpo5beginE,@object
	.size		_ZN66_INTERNAL_aec521c8_30_flash_fwd_hdimall_fp16_sm90_cu_21e1f8cb_36944cuda3std3__45__cpo5beginE,(_ZN66_INTERNAL_aec521c8_30_flash_fwd_hdimall_fp16_sm90_cu_21e1f8cb_36944cuda3std3__468_GLOBAL__N__aec521c8_30_flash_fwd_hdimall_fp16_sm90_cu_21e1f8cb_36946ignoreE - _ZN66_INTERNAL_aec521c8_30_flash_fwd_hdimall_fp16_sm90_cu_21e1f8cb_36944cuda3std3__45__cpo5beginE)
_ZN66_INTERNAL_aec521c8_30_flash_fwd_hdimall_fp16_sm90_cu_21e1f8cb_36944cuda3std3__45__cpo5beginE:
	.zero		1
	.type		_ZN66_INTERNAL_aec521c8_30_flash_fwd_hdimall_fp16_sm90_cu_21e1f8cb_36944cuda3std3__468_GLOBAL__N__aec521c8_30_flash_fwd_hdimall_fp16_sm90_cu_21e1f8cb_36946ignoreE,@object
	.size		_ZN66_INTERNAL_aec521c8_30_flash_fwd_hdimall_fp16_sm90_cu_21e1f8cb_36944cuda3std3__468_GLOBAL__N__aec521c8_30_flash_fwd_hdimall_fp16_sm90_cu_21e1f8cb_36946ignoreE,(_ZN66_INTERNAL_aec521c8_30_flash_fwd_hdimall_fp16_sm90_cu_21e1f8cb_36944cute7productE - _ZN66_INTERNAL_aec521c8_30_flash_fwd_hdimall_fp16_sm90_cu_21e1f8cb_36944cuda3std3__468_GLOBAL__N__aec521c8_30_flash_fwd_hdimall_fp16_sm90_cu_21e1f8cb_36946ignoreE)
_ZN66_INTERNAL_aec521c8_30_flash_fwd_hdimall_fp16_sm90_cu_21e1f8cb_36944cuda3std3__468_GLOBAL__N__aec521c8_30_flash_fwd_hdimall_fp16_sm90_cu_21e1f8cb_36946ignoreE:
	.zero		1
	.type		_ZN66_INTERNAL_aec521c8_30_flash_fwd_hdimall_fp16_sm90_cu_21e1f8cb_36944cute7productE,@object
	.size		_ZN66_INTERNAL_aec521c8_30_flash_fwd_hdimall_fp16_sm90_cu_21e1f8cb_36944cute7productE,(_ZN66_INTERNAL_aec521c8_30_flash_fwd_hdimall_fp16_sm90_cu_21e1f8cb_36944cuda3std3__45__cpo3endE - _ZN66_INTERNAL_aec521c8_30_flash_fwd_hdimall_fp16_sm90_cu_21e1f8cb_36944cute7productE)
_ZN66_INTERNAL_aec521c8_30_flash_fwd_hdimall_fp16_sm90_cu_21e1f8cb_36944cute7productE:
	.zero		1
	.type		_ZN66_INTERNAL_aec521c8_30_flash_fwd_hdimall_fp16_sm90_cu_21e1f8cb_36944cuda3std3__45__cpo3endE,@object
	.size		_ZN66_INTERNAL_aec521c8_30_flash_fwd_hdimall_fp16_sm90_cu_21e1f8cb_36944cuda3std3__45__cpo3endE,(_ZN66_INTERNAL_aec521c8_30_flash_fwd_hdimall_fp16_sm90_cu_21e1f8cb_36944cuda3std3__419piecewise_constructE - _ZN66_INTERNAL_aec521c8_30_flash_fwd_hdimall_fp16_sm90_cu_21e1f8cb_36944cuda3std3__45__cpo3endE)
_ZN66_INTERNAL_aec521c8_30_flash_fwd_hdimall_fp16_sm90_cu_21e1f8cb_36944cuda3std3__45__cpo3endE:
	.zero		1
	.type		_ZN66_INTERNAL_aec521c8_30_flash_fwd_hdimall_fp16_sm90_cu_21e1f8cb_36944cuda3std3__419piecewise_constructE,@object
	.size		_ZN66_INTERNAL_aec521c8_30_flash_fwd_hdimall_fp16_sm90_cu_21e1f8cb_36944cuda3std3__419piecewise_constructE,(_ZN66_INTERNAL_aec521c8_30_flash_fwd_hdimall_fp16_sm90_cu_21e1f8cb_36944cuda3std3__45__cpo4cendE - _ZN66_INTERNAL_aec521c8_30_flash_fwd_hdimall_fp16_sm90_cu_21e1f8cb_36944cuda3std3__419piecewise_constructE)
_ZN66_INTERNAL_aec521c8_30_flash_fwd_hdimall_fp16_sm90_cu_21e1f8cb_36944cuda3std3__419piecewise_constructE:
	.zero		1
	.type		_ZN66_INTERNAL_aec521c8_30_flash_fwd_hdimall_fp16_sm90_cu_21e1f8cb_36944cuda3std3__45__cpo4cendE,@object
	.size		_ZN66_INTERNAL_aec521c8_30_flash_fwd_hdimall_fp16_sm90_cu_21e1f8cb_36944cuda3std3__45__cpo4cendE,(_ZN66_INTERNAL_aec521c8_30_flash_fwd_hdimall_fp16_sm90_cu_21e1f8cb_36944cuda3std6ranges3__45__cpo4swapE - _ZN66_INTERNAL_aec521c8_30_flash_fwd_hdimall_fp16_sm90_cu_21e1f8cb_36944cuda3std3__45__cpo4cendE)
_ZN66_INTERNAL_aec521c8_30_flash_fwd_hdimall_fp16_sm90_cu_21e1f8cb_36944cuda3std3__45__cpo4cendE:
	.zero		1
	.type		_ZN66_INTERNAL_aec521c8_30_flash_fwd_hdimall_fp16_sm90_cu_21e1f8cb_36944cuda3std6ranges3__45__cpo4swapE,@object
	.size		_ZN66_INTERNAL_aec521c8_30_flash_fwd_hdimall_fp16_sm90_cu_21e1f8cb_36944cuda3std6ranges3__45__cpo4swapE,(.L_7 - _ZN66_INTERNAL_aec521c8_30_flash_fwd_hdimall_fp16_sm90_cu_21e1f8cb_36944cuda3std6ranges3__45__cpo4swapE)
_ZN66_INTERNAL_aec521c8_30_flash_fwd_hdimall_fp16_sm90_cu_21e1f8cb_36944cuda3std6ranges3__45__cpo4swapE:
	.zero		1
.L_7:


//--------------------- .nv.constant0._ZN7cutlass13device_kernelIN5flash11enable_sm90INS1_16FlashAttnFwdSm90INS1_25CollectiveMainloopFwdSm90ILi2EN4cute5tupleIJNS5_1CILi1EEES8_S8_EEENS6_IJNS7_ILi128EEENS7_ILi80EEENS7_ILi256EEEEEELi256ENS_6half_tEfNS_4arch4Sm90ELb0ELb0ELb0ELb0ELb0ELb0ELb0ELb1ELb1ELb0ELb0ELb0EEENS1_21CollectiveEpilogueFwdINS6_IJSA_SC_SB_EEES9_SE_SG_Li256ELb0ELb0ELb0ELb0EEENS1_29StaticPersistentTileSchedulerILb0EEEEEEEEEvNT_6ParamsE --------------------------
	.section	.nv.constant0._ZN7cutlass13device_kernelIN5flash11enable_sm90INS1_16FlashAttnFwdSm90INS1_25CollectiveMainloopFwdSm90ILi2EN4cute5tupleIJNS5_1CILi1EEES8_S8_EEENS6_IJNS7_ILi128EEENS7_ILi80EEENS7_ILi256EEEEEELi256ENS_6half_tEfNS_4arch4Sm90ELb0ELb0ELb0ELb0ELb0ELb0ELb0ELb1ELb1ELb0ELb0ELb0EEENS1_21CollectiveEpilogueFwdINS6_IJSA_SC_SB_EEES9_SE_SG_Li256ELb0ELb0ELb0ELb0EEENS1_29StaticPersistentTileSchedulerILb0EEEEEEEEEvNT_6ParamsE,"a",@progbits
	.sectionflags	@""
	.align	4
.nv.constant0._ZN7cutlass13device_kernelIN5flash11enable_sm90INS1_16FlashAttnFwdSm90INS1_25CollectiveMainloopFwdSm90ILi2EN4cute5tupleIJNS5_1CILi1EEES8_S8_EEENS6_IJNS7_ILi128EEENS7_ILi80EEENS7_ILi256EEEEEELi256ENS_6half_tEfNS_4arch4Sm90ELb0ELb0ELb0ELb0ELb0ELb0ELb0ELb1ELb1ELb0ELb0ELb0EEENS1_21CollectiveEpilogueFwdINS6_IJSA_SC_SB_EEES9_SE_SG_Li256ELb0ELb0ELb0ELb0EEENS1_29StaticPersistentTileSchedulerILb0EEEEEEEEEvNT_6ParamsE:
	.zero		3840


//--------------------- .nv.constant0._ZN7cutlass13device_kernelIN5flash11enable_sm90INS1_16FlashAttnFwdSm90INS1_25CollectiveMainloopFwdSm90ILi2EN4cute5tupleIJNS5_1CILi2EEENS7_ILi1EEES9_EEENS6_IJNS7_ILi128EEENS7_ILi80EEENS7_ILi256EEEEEELi256ENS_6half_tEfNS_4arch4Sm90ELb0ELb0ELb0ELb0ELb0ELb0ELb0ELb1ELb1ELb0ELb0ELb0EEENS1_21CollectiveEpilogueFwdINS6_IJSB_SD_SC_EEESA_SF_SH_Li256ELb0ELb0ELb0ELb0EEENS1_29StaticPersistentTileSchedulerILb0EEEEEEEEEvNT_6ParamsE --------------------------
	.section	.nv.constant0._ZN7cutlass13device_kernelIN5flash11enable_sm90INS1_16FlashAttnFwdSm90INS1_25CollectiveMainloopFwdSm90ILi2EN4cute5tupleIJNS5_1CILi2EEENS7_ILi1EEES9_EEENS6_IJNS7_ILi128EEENS7_ILi80EEENS7_ILi256EEEEEELi256ENS_6half_tEfNS_4arch4Sm90ELb0ELb0ELb0ELb0ELb0ELb0ELb0ELb1ELb1ELb0ELb0ELb0EEENS1_21CollectiveEpilogueFwdINS6_IJSB_SD_SC_EEESA_SF_SH_Li256ELb0ELb0ELb0ELb0EEENS1_29StaticPersistentTileSchedulerILb0EEEEEEEEEvNT_6ParamsE,"a",@progbits
	.sectionflags	@""
	.align	4
.nv.constant0._ZN7cutlass13device_kernelIN5flash11enable_sm90INS1_16FlashAttnFwdSm90INS1_25CollectiveMainloopFwdSm90ILi2EN4cute5tupleIJNS5_1CILi2EEENS7_ILi1EEES9_EEENS6_IJNS7_ILi128EEENS7_ILi80EEENS7_ILi256EEEEEELi256ENS_6half_tEfNS_4arch4Sm90ELb0ELb0ELb0ELb0ELb0ELb0ELb0ELb1ELb1ELb0ELb0ELb0EEENS1_21CollectiveEpilogueFwdINS6_IJSB_SD_SC_EEESA_SF_SH_Li256ELb0ELb0ELb0ELb0EEENS1_29StaticPersistentTileSchedulerILb0EEEEEEEEEvNT_6ParamsE:
	.zero		3840


//--------------------- .nv.constant0._ZN7cutlass13device_kernelIN5flash11enable_sm90INS1_16FlashAttnFwdSm90INS1_25CollectiveMainloopFwdSm90ILi2EN4cute5tupleIJNS5_1CILi1EEES8_S8_EEENS6_IJNS7_ILi128EEENS7_ILi80EEENS7_ILi256EEEEEELi256ENS_6half_tEfNS_4arch4Sm90ELb0ELb0ELb0ELb1ELb0ELb0ELb0ELb1ELb1ELb0ELb0ELb0EEENS1_21CollectiveEpilogueFwdINS6_IJSA_SC_SB_EEES9_SE_SG_Li256ELb1ELb0ELb0ELb0EEENS1_36VarlenDynamicPersistentTileSchedulerILi128ELi80ELi256ELi32ELb0ELb0ELb1ELb0ELb1ELb1EEEEEEEEEvNT_6ParamsE --------------------------
	.section	.nv.constant0._ZN7cutlass13device_kernelIN5flash11enable_sm90INS1_16FlashAttnFwdSm90INS1_25CollectiveMainloopFwdSm90ILi2EN4cute5tupleIJNS5_1CILi1EEES8_S8_EEENS6_IJNS7_ILi128EEENS7_ILi80EEENS7_ILi256EEEEEELi256ENS_6half_tEfNS_4arch4Sm90ELb0ELb0ELb0ELb1ELb0ELb0ELb0ELb1ELb1ELb0ELb0ELb0EEENS1_21CollectiveEpilogueFwdINS6_IJSA_SC_SB_EEES9_SE_SG_Li256ELb1ELb0ELb0ELb0EEENS1_36VarlenDynamicPersistentTileSchedulerILi128ELi80ELi256ELi32ELb0ELb0ELb1ELb0ELb1ELb1EEEEEEEEEvNT_6ParamsE,"a",@progbits
	.sectionflags	@""
	.align	4
.nv.constant0._ZN7cutlass13device_kernelIN5flash11enable_sm90INS1_16FlashAttnFwdSm90INS1_25CollectiveMainloopFwdSm90ILi2EN4cute5tupleIJNS5_1CILi1EEES8_S8_EEENS6_IJNS7_ILi128EEENS7_ILi80EEENS7_ILi256EEEEEELi256ENS_6half_tEfNS_4arch4Sm90ELb0ELb0ELb0ELb1ELb0ELb0ELb0ELb1ELb1ELb0ELb0ELb0EEENS1_21CollectiveEpilogueFwdINS6_IJSA_SC_SB_EEES9_SE_SG_Li256ELb1ELb0ELb0ELb0EEENS1_36VarlenDynamicPersistentTileSchedulerILi128ELi80ELi256ELi32ELb0ELb0ELb1ELb0ELb1ELb1EEEEEEEEEvNT_6ParamsE:
	.zero		3456


//--------------------- .nv.constant0._ZN7cutlass13device_kernelIN5flash11enable_sm90INS1_16FlashAttnFwdSm90INS1_25CollectiveMainloopFwdSm90ILi2EN4cute5tupleIJNS5_1CILi1EEES8_S8_EEENS6_IJNS7_ILi128EEENS7_ILi80EEENS7_ILi256EEEEEELi256ENS_6half_tEfNS_4arch4Sm90ELb0ELb0ELb0ELb1ELb0ELb1ELb0ELb1ELb1ELb0ELb0ELb0EEENS1_21CollectiveEpilogueFwdINS6_IJSA_SC_SB_EEES9_SE_SG_Li256ELb1ELb0ELb0ELb0EEENS1_36VarlenDynamicPersistentTileSchedulerILi128ELi80ELi256ELi32ELb0ELb0ELb1ELb0ELb1ELb1EEEEEEEEEvNT_6ParamsE --------------------------
	.section	.nv.constant0._ZN7cutlass13device_kernelIN5flash11enable_sm90INS1_16FlashAttnFwdSm90INS1_25CollectiveMainloopFwdSm90ILi2EN4cute5tupleIJNS5_1CILi1EEES8_S8_EEENS6_IJNS7_ILi128EEENS7_ILi80EEENS7_ILi256EEEEEELi256ENS_6half_tEfNS_4arch4Sm90ELb0ELb0ELb0ELb1ELb0ELb1ELb0ELb1ELb1ELb0ELb0ELb0EEENS1_21CollectiveEpilogueFwdINS6_IJSA_SC_SB_EEES9_SE_SG_Li256ELb1ELb0ELb0ELb0EEENS1_36VarlenDynamicPersistentTileSchedulerILi128ELi80ELi256ELi32ELb0ELb0ELb1ELb0ELb1ELb1EEEEEEEEEvNT_6ParamsE,"a",@progbits
	.sectionflags	@""
	.align	4
.nv.constant0._ZN7cutlass13device_kernelIN5flash11enable_sm90INS1_16FlashAttnFwdSm90INS1_25CollectiveMainloopFwdSm90ILi2EN4cute5tupleIJNS5_1CILi1EEES8_S8_EEENS6_IJNS7_ILi128EEENS7_ILi80EEENS7_ILi256EEEEEELi256ENS_6half_tEfNS_4arch4Sm90ELb0ELb0ELb0ELb1ELb0ELb1ELb0ELb1ELb1ELb0ELb0ELb0EEENS1_21CollectiveEpilogueFwdINS6_IJSA_SC_SB_EEES9_SE_SG_Li256ELb1ELb0ELb0ELb0EEENS1_36VarlenDynamicPersistentTileSchedulerILi128ELi80ELi256ELi32ELb0ELb0ELb1ELb0ELb1ELb1EEEEEEEEEvNT_6ParamsE:
	.zero		3456


//--------------------- .nv.constant0._ZN7cutlass13device_kernelIN5flash11enable_sm90INS1_16FlashAttnFwdSm90INS1_25CollectiveMainloopFwdSm90ILi2EN4cute5tupleIJNS5_1CILi1EEES8_S8_EEENS6_IJNS7_ILi128EEENS7_ILi64EEENS7_ILi256EEEEEELi256ENS_6half_tEfNS_4arch4Sm90ELb0ELb1ELb0ELb0ELb0ELb0ELb0ELb1ELb1ELb0ELb0ELb0EEENS1_21CollectiveEpilogueFwdINS6_IJSA_SC_SB_EEES9_SE_SG_Li256ELb0ELb0ELb0ELb0EEENS1_30DynamicPersistentTileSchedulerILi256ELi32ELb0ELb0ELb1EEEEEEEEEvNT_6ParamsE --------------------------
	.section	.nv.constant0._ZN7cutlass13device_kernelIN5flash11enable_sm90INS1_16FlashAttnFwdSm90INS1_25CollectiveMainloopFwdSm90ILi2EN4cute5tupleIJNS5_1CILi1EEES8_S8_EEENS6_IJNS7_ILi128EEENS7_ILi64EEENS7_ILi256EEEEEELi256ENS_6half_tEfNS_4arch4Sm90ELb0ELb1ELb0ELb0ELb0ELb0ELb0ELb1ELb1ELb0ELb0ELb0EEENS1_21CollectiveEpilogueFwdINS6_IJSA_SC_SB_EEES9_SE_SG_Li256ELb0ELb0ELb0ELb0EEENS1_30DynamicPersistentTileSchedulerILi256ELi32ELb0ELb0ELb1EEEEEEEEEvNT_6ParamsE,"a",@progbits
	.sectionflags	@""
	.align	4
.nv.constant0._ZN7cutlass13device_kernelIN5flash11enable_sm90INS1_16FlashAttnFwdSm90INS1_25CollectiveMainloopFwdSm90ILi2EN4cute5tupleIJNS5_1CILi1EEES8_S8_EEENS6_IJNS7_ILi128EEENS7_ILi64EEENS7_ILi256EEEEEELi256ENS_6half_tEfNS_4arch4Sm90ELb0ELb1ELb0ELb0ELb0ELb0ELb0ELb1ELb1ELb0ELb0ELb0EEENS1_21CollectiveEpilogueFwdINS6_IJSA_SC_SB_EEES9_SE_SG_Li256ELb0ELb0ELb0ELb0EEENS1_30DynamicPersistentTileSchedulerILi256ELi32ELb0ELb0ELb1EEEEEEEEEvNT_6ParamsE:
	.zero		3840


//--------------------- .nv.constant0._ZN7cutlass13device_kernelIN5flash11enable_sm90INS1_16FlashAttnFwdSm90INS1_25CollectiveMainloopFwdSm90ILi2EN4cute5tupleIJNS5_1CILi1EEES8_S8_EEENS6_IJNS7_ILi128EEENS7_ILi64EEENS7_ILi256EEEEEELi256ENS_6half_tEfNS_4arch4Sm90ELb0ELb1ELb0ELb1ELb0ELb0ELb0ELb1ELb1ELb0ELb0ELb0EEENS1_21CollectiveEpilogueFwdINS6_IJSA_SC_SB_EEES9_SE_SG_Li256ELb1ELb0ELb0ELb0EEENS1_36VarlenDynamicPersistentTileSchedulerILi128ELi64ELi256ELi32ELb0ELb0ELb1ELb1ELb0ELb1EEEEEEEEEvNT_6ParamsE --------------------------
	.section	.nv.constant0._ZN7cutlass13device_kernelIN5flash11enable_sm90INS1_16FlashAttnFwdSm90INS1_25CollectiveMainloopFwdSm90ILi2EN4cute5tupleIJNS5_1CILi1EEES8_S8_EEENS6_IJNS7_ILi128EEENS7_ILi64EEENS7_ILi256EEEEEELi256ENS_6half_tEfNS_4arch4Sm90ELb0ELb1ELb0ELb1ELb0ELb0ELb0ELb1ELb1ELb0ELb0ELb0EEENS1_21CollectiveEpilogueFwdINS6_IJSA_SC_SB_EEES9_SE_SG_Li256ELb1ELb0ELb0ELb0EEENS1_36VarlenDynamicPersistentTileSchedulerILi128ELi64ELi256ELi32ELb0ELb0ELb1ELb1ELb0ELb1EEEEEEEEEvNT_6ParamsE,"a",@progbits
	.sectionflags	@""
	.align	4
.nv.constant0._ZN7cutlass13device_kernelIN5flash11enable_sm90INS1_16FlashAttnFwdSm90INS1_25CollectiveMainloopFwdSm90ILi2EN4cute5tupleIJNS5_1CILi1EEES8_S8_EEENS6_IJNS7_ILi128EEENS7_ILi64EEENS7_ILi256EEEEEELi256ENS_6half_tEfNS_4arch4Sm90ELb0ELb1ELb0ELb1ELb0ELb0ELb0ELb1ELb1ELb0ELb0ELb0EEENS1_21CollectiveEpilogueFwdINS6_IJSA_SC_SB_EEES9_SE_SG_Li256ELb1ELb0ELb0ELb0EEENS1_36VarlenDynamicPersistentTileSchedulerILi128ELi64ELi256ELi32ELb0ELb0ELb1ELb1ELb0ELb1EEEEEEEEEvNT_6ParamsE:
	.zero		3456


//--------------------- .nv.constant0._ZN7cutlass13device_kernelIN5flash11enable_sm90INS1_16FlashAttnFwdSm90INS1_25CollectiveMainloopFwdSm90ILi2EN4cute5tupleIJNS5_1CILi1EEES8_S8_EEENS6_IJNS7_ILi128EEENS7_ILi64EEENS7_ILi256EEEEEELi256ENS_6half_tEfNS_4arch4Sm90ELb0ELb1ELb0ELb1ELb0ELb1ELb0ELb1ELb1ELb0ELb0ELb0EEENS1_21CollectiveEpilogueFwdINS6_IJSA_SC_SB_EEES9_SE_SG_Li256ELb1ELb0ELb0ELb0EEENS1_36VarlenDynamicPersistentTileSchedulerILi128ELi64ELi256ELi32ELb0ELb0ELb1ELb1ELb0ELb1EEEEEEEEEvNT_6ParamsE --------------------------
	.section	.nv.constant0._ZN7cutlass13device_kernelIN5flash11enable_sm90INS1_16FlashAttnFwdSm90INS1_25CollectiveMainloopFwdSm90ILi2EN4cute5tupleIJNS5_1CILi1EEES8_S8_EEENS6_IJNS7_ILi128EEENS7_ILi64EEENS7_ILi256EEEEEELi256ENS_6half_tEfNS_4arch4Sm90ELb0ELb1ELb0ELb1ELb0ELb1ELb0ELb1ELb1ELb0ELb0ELb0EEENS1_21CollectiveEpilogueFwdINS6_IJSA_SC_SB_EEES9_SE_SG_Li256ELb1ELb0ELb0ELb0EEENS1_36VarlenDynamicPersistentTileSchedulerILi128ELi64ELi256ELi32ELb0ELb0ELb1ELb1ELb0ELb1EEEEEEEEEvNT_6ParamsE,"a",@progbits
	.sectionflags	@""
	.align	4
.nv.constant0._ZN7cutlass13device_kernelIN5flash11enable_sm90INS1_16FlashAttnFwdSm90INS1_25CollectiveMainloopFwdSm90ILi2EN4cute5tupleIJNS5_1CILi1EEES8_S8_EEENS6_IJNS7_ILi128EEENS7_ILi64EEENS7_ILi256EEEEEELi256ENS_6half_tEfNS_4arch4Sm90ELb0ELb1ELb0ELb1ELb0ELb1ELb0ELb1ELb1ELb0ELb0ELb0EEENS1_21CollectiveEpilogueFwdINS6_IJSA_SC_SB_EEES9_SE_SG_Li256ELb1ELb0ELb0ELb0EEENS1_36VarlenDynamicPersistentTileSchedulerILi128ELi64ELi256ELi32ELb0ELb0ELb1ELb1ELb0ELb1EEEEEEEEEvNT_6ParamsE:
	.zero		3456


//--------------------- .nv.constant0._ZN7cutlass13device_kernelIN5flash11enable_sm90INS1_16FlashAttnFwdSm90INS1_25CollectiveMainloopFwdSm90ILi2EN4cute5tupleIJNS5_1CILi1EEES8_S8_EEENS6_IJNS7_ILi128EEENS7_ILi80EEENS7_ILi256EEEEEELi256ENS_6half_tEfNS_4arch4Sm90ELb1ELb0ELb0ELb0ELb0ELb0ELb0ELb1ELb1ELb0ELb0ELb0EEENS1_21CollectiveEpilogueFwdINS6_IJSA_SC_SB_EEES9_SE_SG_Li256ELb0ELb0ELb0ELb0EEENS1_30DynamicPersistentTileSchedulerILi256ELi32ELb0ELb0ELb1EEEEEEEEEvNT_6ParamsE --------------------------
	.section	.nv.constant0._ZN7cutlass13device_kernelIN5flash11enable_sm90INS1_16FlashAttnFwdSm90INS1_25CollectiveMainloopFwdSm90ILi2EN4cute5tupleIJNS5_1CILi1EEES8_S8_EEENS6_IJNS7_ILi128EEENS7_ILi80EEENS7_ILi256EEEEEELi256ENS_6half_tEfNS_4arch4Sm90ELb1ELb0ELb0ELb0ELb0ELb0ELb0ELb1ELb1ELb0ELb0ELb0EEENS1_21CollectiveEpilogueFwdINS6_IJSA_SC_SB_EEES9_SE_SG_Li256ELb0ELb0ELb0ELb0EEENS1_30DynamicPersistentTileSchedulerILi256ELi32ELb0ELb0ELb1EEEEEEEEEvNT_6ParamsE,"a",@progbits
	.sectionflags	@""
	.align	4
.nv.constant0._ZN7cutlass13device_kernelIN5flash11enable_sm90INS1_16FlashAttnFwdSm90INS1_25CollectiveMainloopFwdSm90ILi2EN4cute5tupleIJNS5_1CILi1EEES8_S8_EEENS6_IJNS7_ILi128EEENS7_ILi80EEENS7_ILi256EEEEEELi256ENS_6half_tEfNS_4arch4Sm90ELb1ELb0ELb0ELb0ELb0ELb0ELb0ELb1ELb1ELb0ELb0ELb0EEENS1_21CollectiveEpilogueFwdINS6_IJSA_SC_SB_EEES9_SE_SG_Li256ELb0ELb0ELb0ELb0EEENS1_30DynamicPersistentTileSchedulerILi256ELi32ELb0ELb0ELb1EEEEEEEEEvNT_6ParamsE:
	.zero		3840


//--------------------- .nv.constant0._ZN7cutlass13device_kernelIN5flash11enable_sm90INS1_16FlashAttnFwdSm90INS1_25CollectiveMainloopFwdSm90ILi2EN4cute5tupleIJNS5_1CILi1EEES8_S8_EEENS6_IJNS7_ILi128EEENS7_ILi80EEENS7_ILi256EEEEEELi256ENS_6half_tEfNS_4arch4Sm90ELb1ELb0ELb0ELb1ELb0ELb0ELb0ELb1ELb1ELb0ELb0ELb0EEENS1_21CollectiveEpilogueFwdINS6_IJSA_SC_SB_EEES9_SE_SG_Li256ELb1ELb0ELb0ELb0EEENS1_36VarlenDynamicPersistentTileSchedulerILi128ELi80ELi256ELi32ELb0ELb0ELb1ELb1ELb1ELb1EEEEEEEEEvNT_6ParamsE --------------------------
	.section	.nv.constant0._ZN7cutlass13device_kernelIN5flash11enable_sm90INS1_16FlashAttnFwdSm90INS1_25CollectiveMainloopFwdSm90ILi2EN4cute5tupleIJNS5_1CILi1EEES8_S8_EEENS6_IJNS7_ILi128EEENS7_ILi80EEENS7_ILi256EEEEEELi256ENS_6half_tEfNS_4arch4Sm90ELb1ELb0ELb0ELb1ELb0ELb0ELb0ELb1ELb1ELb0ELb0ELb0EEENS1_21CollectiveEpilogueFwdINS6_IJSA_SC_SB_EEES9_SE_SG_Li256ELb1ELb0ELb0ELb0EEENS1_36VarlenDynamicPersistentTileSchedulerILi128ELi80ELi256ELi32ELb0ELb0ELb1ELb1ELb1ELb1EEEEEEEEEvNT_6ParamsE,"a",@progbits
	.sectionflags	@""
	.align	4
.nv.constant0._ZN7cutlass13device_kernelIN5flash11enable_sm90INS1_16FlashAttnFwdSm90INS1_25CollectiveMainloopFwdSm90ILi2EN4cute5tupleIJNS5_1CILi1EEES8_S8_EEENS6_IJNS7_ILi128EEENS7_ILi80EEENS7_ILi256EEEEEELi256ENS_6half_tEfNS_4arch4Sm90ELb1ELb0ELb0ELb1ELb0ELb0ELb0ELb1ELb1ELb0ELb0ELb0EEENS1_21CollectiveEpilogueFwdINS6_IJSA_SC_SB_EEES9_SE_SG_Li256ELb1ELb0ELb0ELb0EEENS1_36VarlenDynamicPersistentTileSchedulerILi128ELi80ELi256ELi32ELb0ELb0ELb1ELb1ELb1ELb1EEEEEEEEEvNT_6ParamsE:
	.zero		3456


//--------------------- .nv.constant0._ZN7cutlass13device_kernelIN5flash11enable_sm90INS1_16FlashAttnFwdSm90INS1_25CollectiveMainloopFwdSm90ILi2EN4cute5tupleIJNS5_1CILi1EEES8_S8_EEENS6_IJNS7_ILi128EEENS7_ILi80EEENS7_ILi256EEEEEELi256ENS_6half_tEfNS_4arch4Sm90ELb1ELb0ELb0ELb1ELb0ELb1ELb0ELb1ELb1ELb0ELb0ELb0EEENS1_21CollectiveEpilogueFwdINS6_IJSA_SC_SB_EEES9_SE_SG_Li256ELb1ELb0ELb0ELb0EEENS1_36VarlenDynamicPersistentTileSchedulerILi128ELi80ELi256ELi32ELb0ELb0ELb1ELb1ELb1ELb1EEEEEEEEEvNT_6ParamsE --------------------------
	.section	.nv.constant0._ZN7cutlass13device_kernelIN5flash11enable_sm90INS1_16FlashAttnFwdSm90INS1_25CollectiveMainloopFwdSm90ILi2EN4cute5tupleIJNS5_1CILi1EEES8_S8_EEENS6_IJNS7_ILi128EEENS7_ILi80EEENS7_ILi256EEEEEELi256ENS_6half_tEfNS_4arch4Sm90ELb1ELb0ELb0ELb1ELb0ELb1ELb0ELb1ELb1ELb0ELb0ELb0EEENS1_21CollectiveEpilogueFwdINS6_IJSA_SC_SB_EEES9_SE_SG_Li256ELb1ELb0ELb0ELb0EEENS1_36VarlenDynamicPersistentTileSchedulerILi128ELi80ELi256ELi32ELb0ELb0ELb1ELb1ELb1ELb1EEEEEEEEEvNT_6ParamsE,"a",@progbits
	.sectionflags	@""
	.align	4
.nv.constant0._ZN7cutlass13device_kernelIN5flash11enable_sm90INS1_16FlashAttnFwdSm90INS1_25CollectiveMainloopFwdSm90ILi2EN4cute5tupleIJNS5_1CILi1EEES8_S8_EEENS6_IJNS7_ILi128EEENS7_ILi80EEENS7_ILi256EEEEEELi256ENS_6half_tEfNS_4arch4Sm90ELb1ELb0ELb0ELb1ELb0ELb1ELb0ELb1ELb1ELb0ELb0ELb0EEENS1_21CollectiveEpilogueFwdINS6_IJSA_SC_SB_EEES9_SE_SG_Li256ELb1ELb0ELb0ELb0EEENS1_36VarlenDynamicPersistentTileSchedulerILi128ELi80ELi256ELi32ELb0ELb0ELb1ELb1ELb1ELb1EEEEEEEEEvNT_6ParamsE:
	.zero		3456


//--------------------- .nv.constant0._ZN7cutlass13device_kernelIN5flash11enable_sm90INS1_16FlashAttnFwdSm90INS1_25CollectiveMainloopFwdSm90ILi2EN4cute5tupleIJNS5_1CILi1EEES8_S8_EEENS6_IJNS7_ILi128EEENS7_ILi112EEENS7_ILi192EEEEEELi192ENS_6half_tEfNS_4arch4Sm90ELb0ELb0ELb0ELb0ELb0ELb0ELb0ELb1ELb1ELb0ELb0ELb0EEENS1_21CollectiveEpilogueFwdINS6_IJSA_SC_SB_EEES9_SE_SG_Li256ELb0ELb0ELb0ELb0EEENS1_29StaticPersistentTileSchedulerILb0EEEEEEEEEvNT_6ParamsE --------------------------
	.section	.nv.constant0._ZN7cutlass13device_kernelIN5flash11enable_sm90INS1_16FlashAttnFwdSm90INS1_25CollectiveMainloopFwdSm90ILi2EN4cute5tupleIJNS5_1CILi1EEES8_S8_EEENS6_IJNS7_ILi128EEENS7_ILi112EEENS7_ILi192EEEEEELi192ENS_6half_tEfNS_4arch4Sm90ELb0ELb0ELb0ELb0ELb0ELb0ELb0ELb1ELb1ELb0ELb0ELb0EEENS1_21CollectiveEpilogueFwdINS6_IJSA_SC_SB_EEES9_SE_SG_Li256ELb0ELb0ELb0ELb0EEENS1_29StaticPersistentTileSchedulerILb0EEEEEEEEEvNT_6ParamsE,"a",@progbits
	.sectionflags	@""
	.align	4
.nv.constant0._ZN7cutlass13device_kernelIN5flash11enable_sm90INS1_16FlashAttnFwdSm90INS1_25CollectiveMainloopFwdSm90ILi2EN4cute5tupleIJNS5_1CILi1EEES8_S8_EEENS6_IJNS7_ILi128EEENS7_ILi112EEENS7_ILi192EEEEEELi192ENS_6half_tEfNS_4arch4Sm90ELb0ELb0ELb0ELb0ELb0ELb0ELb0ELb1ELb1ELb0ELb0ELb0EEENS1_21CollectiveEpilogueFwdINS6_IJSA_SC_SB_EEES9_SE_SG_Li256ELb0ELb0ELb0ELb0EEENS1_29StaticPersistentTileSchedulerILb0EEEEEEEEEvNT_6ParamsE:
	.zero		3840


//--------------------- .nv.constant0._ZN7cutlass13device_kernelIN5flash11enable_sm90INS1_16FlashAttnFwdSm90INS1_25CollectiveMainloopFwdSm90ILi2EN4cute5tupleIJNS5_1CILi2EEENS7_ILi1EEES9_EEENS6_IJNS7_ILi128EEENS7_ILi112EEENS7_ILi192EEEEEELi192ENS_6half_tEfNS_4arch4Sm90ELb0ELb0ELb0ELb0ELb0ELb0ELb0ELb1ELb1ELb0ELb0ELb0EEENS1_21CollectiveEpilogueFwdINS6_IJSB_SD_SC_EEESA_SF_SH_Li256ELb0ELb0ELb0ELb0EEENS1_29StaticPersistentTileSchedulerILb0EEEEEEEEEvNT_6ParamsE --------------------------
	.section	.nv.constant0._ZN7cutlass13device_kernelIN5flash11enable_sm90INS1_16FlashAttnFwdSm90INS1_25CollectiveMainloopFwdSm90ILi2EN4cute5tupleIJNS5_1CILi2EEENS7_ILi1EEES9_EEENS6_IJNS7_ILi128EEENS7_ILi112EEENS7_ILi192EEEEEELi192ENS_6half_tEfNS_4arch4Sm90ELb0ELb0ELb0ELb0ELb0ELb0ELb0ELb1ELb1ELb0ELb0ELb0EEENS1_21CollectiveEpilogueFwdINS6_IJSB_SD_SC_EEESA_SF_SH_Li256ELb0ELb0ELb0ELb0EEENS1_29StaticPersistentTileSchedulerILb0EEEEEEEEEvNT_6ParamsE,"a",@progbits
	.sectionflags	@""
	.align	4
.nv.constant0._ZN7cutlass13device_kernelIN5flash11enable_sm90INS1_16FlashAttnFwdSm90INS1_25CollectiveMainloopFwdSm90ILi2EN4cute5tupleIJNS5_1CILi2EEENS7_ILi1EEES9_EEENS6_IJNS7_ILi128EEENS7_ILi112EEENS7_ILi192EEEEEELi192ENS_6half_tEfNS_4arch4Sm90ELb0ELb0ELb0ELb0ELb0ELb0ELb0ELb1ELb1ELb0ELb0ELb0EEENS1_21CollectiveEpilogueFwdINS6_IJSB_SD_SC_EEESA_SF_SH_Li256ELb0ELb0ELb0ELb0EEENS1_29StaticPersistentTileSchedulerILb0EEEEEEEEEvNT_6ParamsE:
	.zero		3840


//--------------------- .nv.constant0._ZN7cutlass13device_kernelIN5flash11enable_sm90INS1_16FlashAttnFwdSm90INS1_25CollectiveMainloopFwdSm90ILi2EN4cute5tupleIJNS5_1CILi1EEES8_S8_EEENS6_IJNS7_ILi128EEENS7_ILi112EEENS7_ILi192EEEEEELi192ENS_6half_tEfNS_4arch4Sm90ELb0ELb0ELb0ELb1ELb0ELb0ELb0ELb1ELb1ELb0ELb0ELb0EEENS1_21CollectiveEpilogueFwdINS6_IJSA_SC_SB_EEES9_SE_SG_Li256ELb1ELb0ELb0ELb0EEENS1_36VarlenDynamicPersistentTileSchedulerILi128ELi112ELi256ELi32ELb0ELb0ELb1ELb0ELb1ELb1EEEEEEEEEvNT_6ParamsE --------------------------
	.section	.nv.constant0._ZN7cutlass13device_kernelIN5flash11enable_sm90INS1_16FlashAttnFwdSm90INS1_25CollectiveMainloopFwdSm90ILi2EN4cute5tupleIJNS5_1CILi1EEES8_S8_EEENS6_IJNS7_ILi128EEENS7_ILi112EEENS7_ILi192EEEEEELi192ENS_6half_tEfNS_4arch4Sm90ELb0ELb0ELb0ELb1ELb0ELb0ELb0ELb1ELb1ELb0ELb0ELb0EEENS1_21CollectiveEpilogueFwdINS6_IJSA_SC_SB_EEES9_SE_SG_Li256ELb1ELb0ELb0ELb0EEENS1_36VarlenDynamicPersistentTileSchedulerILi128ELi112ELi256ELi32ELb0ELb0ELb1ELb0ELb1ELb1EEEEEEEEEvNT_6ParamsE,"a",@progbits
	.sectionflags	@""
	.align	4
.nv.constant0._ZN7cutlass13device_kernelIN5flash11enable_sm90INS1_16FlashAttnFwdSm90INS1_25CollectiveMainloopFwdSm90ILi2EN4cute5tupleIJNS5_1CILi1EEES8_S8_EEENS6_IJNS7_ILi128EEENS7_ILi112EEENS7_ILi192EEEEEELi192ENS_6half_tEfNS_4arch4Sm90ELb0ELb0ELb0ELb1ELb0ELb0ELb0ELb1ELb1ELb0ELb0ELb0EEENS1_21CollectiveEpilogueFwdINS6_IJSA_SC_SB_EEES9_SE_SG_Li256ELb1ELb0ELb0ELb0EEENS1_36VarlenDynamicPersistentTileSchedulerILi128ELi112ELi256ELi32ELb0ELb0ELb1ELb0ELb1ELb1EEEEEEEEEvNT_6ParamsE:
	.zero		3456


//--------------------- .nv.constant0._ZN7cutlass13device_kernelIN5flash11enable_sm90INS1_16FlashAttnFwdSm90INS1_25CollectiveMainloopFwdSm90ILi2EN4cute5tupleIJNS5_1CILi1EEES8_S8_EEENS6_IJNS7_ILi128EEENS7_ILi112EEENS7_ILi192EEEEEELi192ENS_6half_tEfNS_4arch4Sm90ELb0ELb0ELb0ELb1ELb0ELb1ELb0ELb1ELb1ELb0ELb0ELb0EEENS1_21CollectiveEpilogueFwdINS6_IJSA_SC_SB_EEES9_SE_SG_Li256ELb1ELb0ELb0ELb0EEENS1_36VarlenDynamicPersistentTileSchedulerILi128ELi112ELi256ELi32ELb0ELb0ELb1ELb0ELb1ELb1EEEEEEEEEvNT_6ParamsE --------------------------
	.section	.nv.constant0._ZN7cutlass13device_kernelIN5flash11enable_sm90INS1_16FlashAttnFwdSm90INS1_25CollectiveMainloopFwdSm90ILi2EN4cute5tupleIJNS5_1CILi1EEES8_S8_EEENS6_IJNS7_ILi128EEENS7_ILi112EEENS7_ILi192EEEEEELi192ENS_6half_tEfNS_4arch4Sm90ELb0ELb0ELb0ELb1ELb0ELb1ELb0ELb1ELb1ELb0ELb0ELb0EEENS1_21CollectiveEpilogueFwdINS6_IJSA_SC_SB_EEES9_SE_SG_Li256ELb1ELb0ELb0ELb0EEENS1_36VarlenDynamicPersistentTileSchedulerILi128ELi112ELi256ELi32ELb0ELb0ELb1ELb0ELb1ELb1EEEEEEEEEvNT_6ParamsE,"a",@progbits
	.sectionflags	@""
	.align	4
.nv.constant0._ZN7cutlass13device_kernelIN5flash11enable_sm90INS1_16FlashAttnFwdSm90INS1_25CollectiveMainloopFwdSm90ILi2EN4cute5tupleIJNS5_1CILi1EEES8_S8_EEENS6_IJNS7_ILi128EEENS7_ILi112EEENS7_ILi192EEEEEELi192ENS_6half_tEfNS_4arch4Sm90ELb0ELb0ELb0ELb1ELb0ELb1ELb0ELb1ELb1ELb0ELb0ELb0EEENS1_21CollectiveEpilogueFwdINS6_IJSA_SC_SB_EEES9_SE_SG_Li256ELb1ELb0ELb0ELb0EEENS1_36VarlenDynamicPersistentTileSchedulerILi128ELi112ELi256ELi32ELb0ELb0ELb1ELb0ELb1ELb1EEEEEEEEEvNT_6ParamsE:
	.zero		3456


//--------------------- .nv.constant0._ZN7cutlass13device_kernelIN5flash11enable_sm90INS1_16FlashAttnFwdSm90INS1_25CollectiveMainloopFwdSm90ILi2EN4cute5tupleIJNS5_1CILi1EEES8_S8_EEENS6_IJNS7_ILi128EEENS7_ILi96EEENS7_ILi192EEEEEELi192ENS_6half_tEfNS_4arch4Sm90ELb0ELb1ELb0ELb0ELb0ELb0ELb0ELb1ELb1ELb0ELb0ELb0EEENS1_21CollectiveEpilogueFwdINS6_IJSA_SC_SB_EEES9_SE_SG_Li256ELb0ELb0ELb0ELb0EEENS1_30DynamicPersistentTileSchedulerILi256ELi32ELb0ELb0ELb1EEEEEEEEEvNT_6ParamsE --------------------------
	.section	.nv.constant0._ZN7cutlass13device_kernelIN5flash11enable_sm90INS1_16FlashAttnFwdSm90INS1_25CollectiveMainloopFwdSm90ILi2EN4cute5tupleIJNS5_1CILi1EEES8_S8_EEENS6_IJNS7_ILi128EEENS7_ILi96EEENS7_ILi192EEEEEELi192ENS_6half_tEfNS_4arch4Sm90ELb0ELb1ELb0ELb0ELb0ELb0ELb0ELb1ELb1ELb0ELb0ELb0EEENS1_21CollectiveEpilogueFwdINS6_IJSA_SC_SB_EEES9_SE_SG_Li256ELb0ELb0ELb0ELb0EEENS1_30DynamicPersistentTileSchedulerILi256ELi32ELb0ELb0ELb1EEEEEEEEEvNT_6ParamsE,"a",@progbits
	.sectionflags	@""
	.align	4
.nv.constant0._ZN7cutlass13device_kernelIN5flash11enable_sm90INS1_16FlashAttnFwdSm90INS1_25CollectiveMainloopFwdSm90ILi2EN4cute5tupleIJNS5_1CILi1EEES8_S8_EEENS6_IJNS7_ILi128EEENS7_ILi96EEENS7_ILi192EEEEEELi192ENS_6half_tEfNS_4arch4Sm90ELb0ELb1ELb0ELb0ELb0ELb0ELb0ELb1ELb1ELb0ELb0ELb0EEENS1_21CollectiveEpilogueFwdINS6_IJSA_SC_SB_EEES9_SE_SG_Li256ELb0ELb0ELb0ELb0EEENS1_30DynamicPersistentTileSchedulerILi256ELi32ELb0ELb0ELb1EEEEEEEEEvNT_6ParamsE:
	.zero		3840


//--------------------- .nv.constant0._ZN7cutlass13device_kernelIN5flash11enable_sm90INS1_16FlashAttnFwdSm90INS1_25CollectiveMainloopFwdSm90ILi2EN4cute5tupleIJNS5_1CILi1EEES8_S8_EEENS6_IJNS7_ILi128EEENS7_ILi96EEENS7_ILi192EEEEEELi192ENS_6half_tEfNS_4arch4Sm90ELb0ELb1ELb0ELb1ELb0ELb0ELb0ELb1ELb1ELb0ELb0ELb0EEENS1_21CollectiveEpilogueFwdINS6_IJSA_SC_SB_EEES9_SE_SG_Li256ELb1ELb0ELb0ELb0EEENS1_36VarlenDynamicPersistentTileSchedulerILi128ELi96ELi256ELi32ELb0ELb0ELb1ELb1ELb0ELb1EEEEEEEEEvNT_6ParamsE --------------------------
	.section	.nv.constant0._ZN7cutlass13device_kernelIN5flash11enable_sm90INS1_16FlashAttnFwdSm90INS1_25CollectiveMainloopFwdSm90ILi2EN4cute5tupleIJNS5_1CILi1EEES8_S8_EEENS6_IJNS7_ILi128EEENS7_ILi96EEENS7_ILi192EEEEEELi192ENS_6half_tEfNS_4arch4Sm90ELb0ELb1ELb0ELb1ELb0ELb0ELb0ELb1ELb1ELb0ELb0ELb0EEENS1_21CollectiveEpilogueFwdINS6_IJSA_SC_SB_EEES9_SE_SG_Li256ELb1ELb0ELb0ELb0EEENS1_36VarlenDynamicPersistentTileSchedulerILi128ELi96ELi256ELi32ELb0ELb0ELb1ELb1ELb0ELb1EEEEEEEEEvNT_6ParamsE,"a",@progbits
	.sectionflags	@""
	.align	4
.nv.constant0._ZN7cutlass13device_kernelIN5flash11enable_sm90INS1_16FlashAttnFwdSm90INS1_25CollectiveMainloopFwdSm90ILi2EN4cute5tupleIJNS5_1CILi1EEES8_S8_EEENS6_IJNS7_ILi128EEENS7_ILi96EEENS7_ILi192EEEEEELi192ENS_6half_tEfNS_4arch4Sm90ELb0ELb1ELb0ELb1ELb0ELb0ELb0ELb1ELb1ELb0ELb0ELb0EEENS1_21CollectiveEpilogueFwdINS6_IJSA_SC_SB_EEES9_SE_SG_Li256ELb1ELb0ELb0ELb0EEENS1_36VarlenDynamicPersistentTileSchedulerILi128ELi96ELi256ELi32ELb0ELb0ELb1ELb1ELb0ELb1EEEEEEEEEvNT_6ParamsE:
	.zero		3456


//--------------------- .nv.constant0._ZN7cutlass13device_kernelIN5flash11enable_sm90INS1_16FlashAttnFwdSm90INS1_25CollectiveMainloopFwdSm90ILi2EN4cute5tupleIJNS5_1CILi1EEES8_S8_EEENS6_IJNS7_ILi128EEENS7_ILi96EEENS7_ILi192EEEEEELi192ENS_6half_tEfNS_4arch4Sm90ELb0ELb1ELb0ELb1ELb0ELb1ELb0ELb1ELb1ELb0ELb0ELb0EEENS1_21CollectiveEpilogueFwdINS6_IJSA_SC_SB_EEES9_SE_SG_Li256ELb1ELb0ELb0ELb0EEENS1_36VarlenDynamicPersistentTileSchedulerILi128ELi96ELi256ELi32ELb0ELb0ELb1ELb1ELb0ELb1EEEEEEEEEvNT_6ParamsE --------------------------
	.section	.nv.constant0._ZN7cutlass13device_kernelIN5flash11enable_sm90INS1_16FlashAttnFwdSm90INS1_25CollectiveMainloopFwdSm90ILi2EN4cute5tupleIJNS5_1CILi1EEES8_S8_EEENS6_IJNS7_ILi128EEENS7_ILi96EEENS7_ILi192EEEEEELi192ENS_6half_tEfNS_4arch4Sm90ELb0ELb1ELb0ELb1ELb0ELb1ELb0ELb1ELb1ELb0ELb0ELb0EEENS1_21CollectiveEpilogueFwdINS6_IJSA_SC_SB_EEES9_SE_SG_Li256ELb1ELb0ELb0ELb0EEENS1_36VarlenDynamicPersistentTileSchedulerILi128ELi96ELi256ELi32ELb0ELb0ELb1ELb1ELb0ELb1EEEEEEEEEvNT_6ParamsE,"a",@progbits
	.sectionflags	@""
	.align	4
.nv.constant0._ZN7cutlass13device_kernelIN5flash11enable_sm90INS1_16FlashAttnFwdSm90INS1_25CollectiveMainloopFwdSm90ILi2EN4cute5tupleIJNS5_1CILi1EEES8_S8_EEENS6_IJNS7_ILi128EEENS7_ILi96EEENS7_ILi192EEEEEELi192ENS_6half_tEfNS_4arch4Sm90ELb0ELb1ELb0ELb1ELb0ELb1ELb0ELb1ELb1ELb0ELb0ELb0EEENS1_21CollectiveEpilogueFwdINS6_IJSA_SC_SB_EEES9_SE_SG_Li256ELb1ELb0ELb0ELb0EEENS1_36VarlenDynamicPersistentTileSchedulerILi128ELi96ELi256ELi32ELb0ELb0ELb1ELb1ELb0ELb1EEEEEEEEEvNT_6ParamsE:
	.zero		3456


//--------------------- .nv.constant0._ZN7cutlass13device_kernelIN5flash11enable_sm90INS1_16FlashAttnFwdSm90INS1_25CollectiveMainloopFwdSm90ILi2EN4cute5tupleIJNS5_1CILi1EEES8_S8_EEENS6_IJNS7_ILi128EEENS7_ILi112EEENS7_ILi192EEEEEELi192ENS_6half_tEfNS_4arch4Sm90ELb1ELb0ELb0ELb0ELb0ELb0ELb0ELb1ELb1ELb0ELb0ELb0EEENS1_21CollectiveEpilogueFwdINS6_IJSA_SC_SB_EEES9_SE_SG_Li256ELb0ELb0ELb0ELb0EEENS1_30DynamicPersistentTileSchedulerILi256ELi32ELb0ELb0ELb1EEEEEEEEEvNT_6ParamsE --------------------------
	.section	.nv.constant0._ZN7cutlass13device_kernelIN5flash11enable_sm90INS1_16FlashAttnFwdSm90INS1_25CollectiveMainloopFwdSm90ILi2EN4cute5tupleIJNS5_1CILi1EEES8_S8_EEENS6_IJNS7_ILi128EEENS7_ILi112EEENS7_ILi192EEEEEELi192ENS_6half_tEfNS_4arch4Sm90ELb1ELb0ELb0ELb0ELb0ELb0ELb0ELb1ELb1ELb0ELb0ELb0EEENS1_21CollectiveEpilogueFwdINS6_IJSA_SC_SB_EEES9_SE_SG_Li256ELb0ELb0ELb0ELb0EEENS1_30DynamicPersistentTileSchedulerILi256ELi32ELb0ELb0ELb1EEEEEEEEEvNT_6ParamsE,"a",@progbits
	.sectionflags	@""
	.align	4
.nv.constant0._ZN7cutlass13device_kernelIN5flash11enable_sm90INS1_16FlashAttnFwdSm90INS1_25CollectiveMainloopFwdSm90ILi2EN4cute5tupleIJNS5_1CILi1EEES8_S8_EEENS6_IJNS7_ILi128EEENS7_ILi112EEENS7_ILi192EEEEEELi192ENS_6half_tEfNS_4arch4Sm90ELb1ELb0ELb0ELb0ELb0ELb0ELb0ELb1ELb1ELb0ELb0ELb0EEENS1_21CollectiveEpilogueFwdINS6_IJSA_SC_SB_EEES9_SE_SG_Li256ELb0ELb0ELb0ELb0EEENS1_30DynamicPersistentTileSchedulerILi256ELi32ELb0ELb0ELb1EEEEEEEEEvNT_6ParamsE:
	.zero		3840


//--------------------- .nv.constant0._ZN7cutlass13device_kernelIN5flash11enable_sm90INS1_16FlashAttnFwdSm90INS1_25CollectiveMainloopFwdSm90ILi2EN4cute5tupleIJNS5_1CILi1EEES8_S8_EEENS6_IJNS7_ILi128EEENS7_ILi112EEENS7_ILi192EEEEEELi192ENS_6half_tEfNS_4arch4Sm90ELb1ELb0ELb0ELb1ELb0ELb0ELb0ELb1ELb1ELb0ELb0ELb0EEENS1_21CollectiveEpilogueFwdINS6_IJSA_SC_SB_EEES9_SE_SG_Li256ELb1ELb0ELb0ELb0EEENS1_36VarlenDynamicPersistentTileSchedulerILi128ELi112ELi256ELi32ELb0ELb0ELb1ELb1ELb1ELb1EEEEEEEEEvNT_6ParamsE --------------------------
	.section	.nv.constant0._ZN7cutlass13device_kernelIN5flash11enable_sm90INS1_16FlashAttnFwdSm90INS1_25CollectiveMainloopFwdSm90ILi2EN4cute5tupleIJNS5_1CILi1EEES8_S8_EEENS6_IJNS7_ILi128EEENS7_ILi112EEENS7_ILi192EEEEEELi192ENS_6half_tEfNS_4arch4Sm90ELb1ELb0ELb0ELb1ELb0ELb0ELb0ELb1ELb1ELb0ELb0ELb0EEENS1_21CollectiveEpilogueFwdINS6_IJSA_SC_SB_EEES9_SE_SG_Li256ELb1ELb0ELb0ELb0EEENS1_36VarlenDynamicPersistentTileSchedulerILi128ELi112ELi256ELi32ELb0ELb0ELb1ELb1ELb1ELb1EEEEEEEEEvNT_6ParamsE,"a",@progbits
	.sectionflags	@""
	.align	4
.nv.constant0._ZN7cutlass13device_kernelIN5flash11enable_sm90INS1_16FlashAttnFwdSm90INS1_25CollectiveMainloopFwdSm90ILi2EN4cute5tupleIJNS5_1CILi1EEES8_S8_EEENS6_IJNS7_ILi128EEENS7_ILi112EEENS7_ILi192EEEEEELi192ENS_6half_tEfNS_4arch4Sm90ELb1ELb0ELb0ELb1ELb0ELb0ELb0ELb1ELb1ELb0ELb0ELb0EEENS1_21CollectiveEpilogueFwdINS6_IJSA_SC_SB_EEES9_SE_SG_Li256ELb1ELb0ELb0ELb0EEENS1_36VarlenDynamicPersistentTileSchedulerILi128ELi112ELi256ELi32ELb0ELb0ELb1ELb1ELb1ELb1EEEEEEEEEvNT_6ParamsE:
	.zero		3456


//--------------------- .nv.constant0._ZN7cutlass13device_kernelIN5flash11enable_sm90INS1_16FlashAttnFwdSm90INS1_25CollectiveMainloopFwdSm90ILi2EN4cute5tupleIJNS5_1CILi1EEES8_S8_EEENS6_IJNS7_ILi128EEENS7_ILi112EEENS7_ILi192EEEEEELi192ENS_6half_tEfNS_4arch4Sm90ELb1ELb0ELb0ELb1ELb0ELb1ELb0ELb1ELb1ELb0ELb0ELb0EEENS1_21CollectiveEpilogueFwdINS6_IJSA_SC_SB_EEES9_SE_SG_Li256ELb1ELb0ELb0ELb0EEENS1_36VarlenDynamicPersistentTileSchedulerILi128ELi112ELi256ELi32ELb0ELb0ELb1ELb1ELb1ELb1EEEEEEEEEvNT_6ParamsE --------------------------
	.section	.nv.constant0._ZN7cutlass13device_kernelIN5flash11enable_sm90INS1_16FlashAttnFwdSm90INS1_25CollectiveMainloopFwdSm90ILi2EN4cute5tupleIJNS5_1CILi1EEES8_S8_EEENS6_IJNS7_ILi128EEENS7_ILi112EEENS7_ILi192EEEEEELi192ENS_6half_tEfNS_4arch4Sm90ELb1ELb0ELb0ELb1ELb0ELb1ELb0ELb1ELb1ELb0ELb0ELb0EEENS1_21CollectiveEpilogueFwdINS6_IJSA_SC_SB_EEES9_SE_SG_Li256ELb1ELb0ELb0ELb0EEENS1_36VarlenDynamicPersistentTileSchedulerILi128ELi112ELi256ELi32ELb0ELb0ELb1ELb1ELb1ELb1EEEEEEEEEvNT_6ParamsE,"a",@progbits
	.sectionflags	@""
	.align	4
.nv.constant0._ZN7cutlass13device_kernelIN5flash11enable_sm90INS1_16FlashAttnFwdSm90INS1_25CollectiveMainloopFwdSm90ILi2EN4cute5tupleIJNS5_1CILi1EEES8_S8_EEENS6_IJNS7_ILi128EEENS7_ILi112EEENS7_ILi192EEEEEELi192ENS_6half_tEfNS_4arch4Sm90ELb1ELb0ELb0ELb1ELb0ELb1ELb0ELb1ELb1ELb0ELb0ELb0EEENS1_21CollectiveEpilogueFwdINS6_IJSA_SC_SB_EEES9_SE_SG_Li256ELb1ELb0ELb0ELb0EEENS1_36VarlenDynamicPersistentTileSchedulerILi128ELi112ELi256ELi32ELb0ELb0ELb1ELb1ELb1ELb1EEEEEEEEEvNT_6ParamsE:
	.zero		3456


//--------------------- .nv.constant0._ZN7cutlass13device_kernelIN5flash11enable_sm90INS1_16FlashAttnFwdSm90INS1_25CollectiveMainloopFwdSm90ILi2EN4cute5tupleIJNS5_1CILi1EEES8_S8_EEENS6_IJNS7_ILi128EEENS7_ILi176EEESA_EEELi128ENS_6half_tEfNS_4arch4Sm90ELb0ELb0ELb0ELb0ELb0ELb0ELb0ELb1ELb1ELb0ELb0ELb0EEENS1_21CollectiveEpilogueFwdINS6_IJSA_SA_SB_EEES9_SD_SF_Li256ELb0ELb0ELb0ELb0EEENS1_29StaticPersistentTileSchedulerILb0EEEEEEEEEvNT_6ParamsE --------------------------
	.section	.nv.constant0._ZN7cutlass13device_kernelIN5flash11enable_sm90INS1_16FlashAttnFwdSm90INS1_25CollectiveMainloopFwdSm90ILi2EN4cute5tupleIJNS5_1CILi1EEES8_S8_EEENS6_IJNS7_ILi128EEENS7_ILi176EEESA_EEELi128ENS_6half_tEfNS_4arch4Sm90ELb0ELb0ELb0ELb0ELb0ELb0ELb0ELb1ELb1ELb0ELb0ELb0EEENS1_21CollectiveEpilogueFwdINS6_IJSA_SA_SB_EEES9_SD_SF_Li256ELb0ELb0ELb0ELb0EEENS1_29StaticPersistentTileSchedulerILb0EEEEEEEEEvNT_6ParamsE,"a",@progbits
	.sectionflags	@""
	.align	4
.nv.constant0._ZN7cutlass13device_kernelIN5flash11enable_sm90INS1_16FlashAttnFwdSm90INS1_25CollectiveMainloopFwdSm90ILi2EN4cute5tupleIJNS5_1CILi1EEES8_S8_EEENS6_IJNS7_ILi128EEENS7_ILi176EEESA_EEELi128ENS_6half_tEfNS_4arch4Sm90ELb0ELb0ELb0ELb0ELb0ELb0ELb0ELb1ELb1ELb0ELb0ELb0EEENS1_21CollectiveEpilogueFwdINS6_IJSA_SA_SB_EEES9_SD_SF_Li256ELb0ELb0ELb0ELb0EEENS1_29StaticPersistentTileSchedulerILb0EEEEEEEEEvNT_6ParamsE:
	.zero		3840


//--------------------- .nv.constant0._ZN7cutlass13device_kernelIN5flash11enable_sm90INS1_16FlashAttnFwdSm90INS1_25CollectiveMainloopFwdSm90ILi2EN4cute5tupleIJNS5_1CILi2EEENS7_ILi1EEES9_EEENS6_IJNS7_ILi128EEENS7_ILi176EEESB_EEELi128ENS_6half_tEfNS_4arch4Sm90ELb0ELb0ELb0ELb0ELb0ELb0ELb0ELb1ELb1ELb0ELb0ELb0EEENS1_21CollectiveEpilogueFwdINS6_IJSB_SB_SC_EEESA_SE_SG_Li256ELb0ELb0ELb0ELb0EEENS1_29StaticPersistentTileSchedulerILb0EEEEEEEEEvNT_6ParamsE --------------------------
	.section	.nv.constant0._ZN7cutlass13device_kernelIN5flash11enable_sm90INS1_16FlashAttnFwdSm90INS1_25CollectiveMainloopFwdSm90ILi2EN4cute5tupleIJNS5_1CILi2EEENS7_ILi1EEES9_EEENS6_IJNS7_ILi128EEENS7_ILi176EEESB_EEELi128ENS_6half_tEfNS_4arch4Sm90ELb0ELb0ELb0ELb0ELb0ELb0ELb0ELb1ELb1ELb0ELb0ELb0EEENS1_21CollectiveEpilogueFwdINS6_IJSB_SB_SC_EEESA_SE_SG_Li256ELb0ELb0ELb0ELb0EEENS1_29StaticPersistentTileSchedulerILb0EEEEEEEEEvNT_6ParamsE,"a",@progbits
	.sectionflags	@""
	.align	4
.nv.constant0._ZN7cutlass13device_kernelIN5flash11enable_sm90INS1_16FlashAttnFwdSm90INS1_25CollectiveMainloopFwdSm90ILi2EN4cute5tupleIJNS5_1CILi2EEENS7_ILi1EEES9_EEENS6_IJNS7_ILi128EEENS7_ILi176EEESB_EEELi128ENS_6half_tEfNS_4arch4Sm90ELb0ELb0ELb0ELb0ELb0ELb0ELb0ELb1ELb1ELb0ELb0ELb0EEENS1_21CollectiveEpilogueFwdINS6_IJSB_SB_SC_EEESA_SE_SG_Li256ELb0ELb0ELb0ELb0EEENS1_29StaticPersistentTileSchedulerILb0EEEEEEEEEvNT_6ParamsE:
	.zero		3840


//--------------------- .nv.constant0._ZN7cutlass13device_kernelIN5flash11enable_sm90INS1_16FlashAttnFwdSm90INS1_25CollectiveMainloopFwdSm90ILi2EN4cute5tupleIJNS5_1CILi1EEES8_S8_EEENS6_IJNS7_ILi128EEENS7_ILi176EEESA_EEELi128ENS_6half_tEfNS_4arch4Sm90ELb0ELb0ELb0ELb1ELb0ELb0ELb0ELb1ELb1ELb0ELb0ELb0EEENS1_21CollectiveEpilogueFwdINS6_IJSA_SA_SB_EEES9_SD_SF_Li256ELb1ELb0ELb0ELb0EEENS1_36VarlenDynamicPersistentTileSchedulerILi128ELi176ELi256ELi32ELb0ELb0ELb1ELb0ELb1ELb1EEEEEEEEEvNT_6ParamsE --------------------------
	.section	.nv.constant0._ZN7cutlass13device_kernelIN5flash11enable_sm90INS1_16FlashAttnFwdSm90INS1_25CollectiveMainloopFwdSm90ILi2EN4cute5tupleIJNS5_1CILi1EEES8_S8_EEENS6_IJNS7_ILi128EEENS7_ILi176EEESA_EEELi128ENS_6half_tEfNS_4arch4Sm90ELb0ELb0ELb0ELb1ELb0ELb0ELb0ELb1ELb1ELb0ELb0ELb0EEENS1_21CollectiveEpilogueFwdINS6_IJSA_SA_SB_EEES9_SD_SF_Li256ELb1ELb0ELb0ELb0EEENS1_36VarlenDynamicPersistentTileSchedulerILi128ELi176ELi256ELi32ELb0ELb0ELb1ELb0ELb1ELb1EEEEEEEEEvNT_6ParamsE,"a",@progbits
	.sectionflags	@""
	.align	4
.nv.constant0._ZN7cutlass13device_kernelIN5flash11enable_sm90INS1_16FlashAttnFwdSm90INS1_25CollectiveMainloopFwdSm90ILi2EN4cute5tupleIJNS5_1CILi1EEES8_S8_EEENS6_IJNS7_ILi128EEENS7_ILi176EEESA_EEELi128ENS_6half_tEfNS_4arch4Sm90ELb0ELb0ELb0ELb1ELb0ELb0ELb0ELb1ELb1ELb0ELb0ELb0EEENS1_21CollectiveEpilogueFwdINS6_IJSA_SA_SB_EEES9_SD_SF_Li256ELb1ELb0ELb0ELb0EEENS1_36VarlenDynamicPersistentTileSchedulerILi128ELi176ELi256ELi32ELb0ELb0ELb1ELb0ELb1ELb1EEEEEEEEEvNT_6ParamsE:
	.zero		3456


//--------------------- .nv.constant0._ZN7cutlass13device_kernelIN5flash11enable_sm90INS1_16FlashAttnFwdSm90INS1_25CollectiveMainloopFwdSm90ILi2EN4cute5tupleIJNS5_1CILi1EEES8_S8_EEENS6_IJNS7_ILi128EEENS7_ILi176EEESA_EEELi128ENS_6half_tEfNS_4arch4Sm90ELb0ELb0ELb0ELb1ELb0ELb1ELb0ELb1ELb1ELb0ELb0ELb0EEENS1_21CollectiveEpilogueFwdINS6_IJSA_SA_SB_EEES9_SD_SF_Li256ELb1ELb0ELb0ELb0EEENS1_36VarlenDynamicPersistentTileSchedulerILi128ELi176ELi256ELi32ELb0ELb0ELb1ELb0ELb1ELb1EEEEEEEEEvNT_6ParamsE --------------------------
	.section	.nv.constant0._ZN7cutlass13device_kernelIN5flash11enable_sm90INS1_16FlashAttnFwdSm90INS1_25CollectiveMainloopFwdSm90ILi2EN4cute5tupleIJNS5_1CILi1EEES8_S8_EEENS6_IJNS7_ILi128EEENS7_ILi176EEESA_EEELi128ENS_6half_tEfNS_4arch4Sm90ELb0ELb0ELb0ELb1ELb0ELb1ELb0ELb1ELb1ELb0ELb0ELb0EEENS1_21CollectiveEpilogueFwdINS6_IJSA_SA_SB_EEES9_SD_SF_Li256ELb1ELb0ELb0ELb0EEENS1_36VarlenDynamicPersistentTileSchedulerILi128ELi176ELi256ELi32ELb0ELb0ELb1ELb0ELb1ELb1EEEEEEEEEvNT_6ParamsE,"a",@progbits
	.sectionflags	@""
	.align	4
.nv.constant0._ZN7cutlass13device_kernelIN5flash11enable_sm90INS1_16FlashAttnFwdSm90INS1_25CollectiveMainloopFwdSm90ILi2EN4cute5tupleIJNS5_1CILi1EEES8_S8_EEENS6_IJNS7_ILi128EEENS7_ILi176EEESA_EEELi128ENS_6half_tEfNS_4arch4Sm90ELb0ELb0ELb0ELb1ELb0ELb1ELb0ELb1ELb1ELb0ELb0ELb0EEENS1_21CollectiveEpilogueFwdINS6_IJSA_SA_SB_EEES9_SD_SF_Li256ELb1ELb0ELb0ELb0EEENS1_36VarlenDynamicPersistentTileSchedulerILi128ELi176ELi256ELi32ELb0ELb0ELb1ELb0ELb1ELb1EEEEEEEEEvNT_6ParamsE:
	.zero		3456


//--------------------- .nv.constant0._ZN7cutlass13device_kernelIN5flash11enable_sm90INS1_16FlashAttnFwdSm90INS1_25CollectiveMainloopFwdSm90ILi2EN4cute5tupleIJNS5_1CILi1EEES8_S8_EEENS6_IJNS7_ILi128EEESA_SA_EEELi128ENS_6half_tEfNS_4arch4Sm90ELb0ELb1ELb0ELb0ELb0ELb0ELb0ELb1ELb1ELb0ELb0ELb0EEENS1_21CollectiveEpilogueFwdISB_S9_SC_SE_Li256ELb0ELb0ELb0ELb0EEENS1_30DynamicPersistentTileSchedulerILi256ELi32ELb0ELb0ELb1EEEEEEEEEvNT_6ParamsE --------------------------
	.section	.nv.constant0._ZN7cutlass13device_kernelIN5flash11enable_sm90INS1_16FlashAttnFwdSm90INS1_25CollectiveMainloopFwdSm90ILi2EN4cute5tupleIJNS5_1CILi1EEES8_S8_EEENS6_IJNS7_ILi128EEESA_SA_EEELi128ENS_6half_tEfNS_4arch4Sm90ELb0ELb1ELb0ELb0ELb0ELb0ELb0ELb1ELb1ELb0ELb0ELb0EEENS1_21CollectiveEpilogueFwdISB_S9_SC_SE_Li256ELb0ELb0ELb0ELb0EEENS1_30DynamicPersistentTileSchedulerILi256ELi32ELb0ELb0ELb1EEEEEEEEEvNT_6ParamsE,"a",@progbits
	.sectionflags	@""
	.align	4
.nv.constant0._ZN7cutlass13device_kernelIN5flash11enable_sm90INS1_16FlashAttnFwdSm90INS1_25CollectiveMainloopFwdSm90ILi2EN4cute5tupleIJNS5_1CILi1EEES8_S8_EEENS6_IJNS7_ILi128EEESA_SA_EEELi128ENS_6half_tEfNS_4arch4Sm90ELb0ELb1ELb0ELb0ELb0ELb0ELb0ELb1ELb1ELb0ELb0ELb0EEENS1_21CollectiveEpilogueFwdISB_S9_SC_SE_Li256ELb0ELb0ELb0ELb0EEENS1_30DynamicPersistentTileSchedulerILi256ELi32ELb0ELb0ELb1EEEEEEEEEvNT_6ParamsE:
	.zero		3840


//--------------------- .nv.constant0._ZN7cutlass13device_kernelIN5flash11enable_sm90INS1_16FlashAttnFwdSm90INS1_25CollectiveMainloopFwdSm90ILi2EN4cute5tupleIJNS5_1CILi1EEES8_S8_EEENS6_IJNS7_ILi128EEESA_SA_EEELi128ENS_6half_tEfNS_4arch4Sm90ELb0ELb1ELb0ELb1ELb0ELb0ELb0ELb1ELb1ELb0ELb0ELb0EEENS1_21CollectiveEpilogueFwdISB_S9_SC_SE_Li256ELb1ELb0ELb0ELb0EEENS1_36VarlenDynamicPersistentTileSchedulerILi128ELi128ELi256ELi32ELb0ELb0ELb1ELb1ELb0ELb1EEEEEEEEEvNT_6ParamsE --------------------------
	.section	.nv.constant0._ZN7cutlass13device_kernelIN5flash11enable_sm90INS1_16FlashAttnFwdSm90INS1_25CollectiveMainloopFwdSm90ILi2EN4cute5tupleIJNS5_1CILi1EEES8_S8_EEENS6_IJNS7_ILi128EEESA_SA_EEELi128ENS_6half_tEfNS_4arch4Sm90ELb0ELb1ELb0ELb1ELb0ELb0ELb0ELb1ELb1ELb0ELb0ELb0EEENS1_21CollectiveEpilogueFwdISB_S9_SC_SE_Li256ELb1ELb0ELb0ELb0EEENS1_36VarlenDynamicPersistentTileSchedulerILi128ELi128ELi256ELi32ELb0ELb0ELb1ELb1ELb0ELb1EEEEEEEEEvNT_6ParamsE,"a",@progbits
	.sectionflags	@""
	.align	4
.nv.constant0._ZN7cutlass13device_kernelIN5flash11enable_sm90INS1_16FlashAttnFwdSm90INS1_25CollectiveMainloopFwdSm90ILi2EN4cute5tupleIJNS5_1CILi1EEES8_S8_EEENS6_IJNS7_ILi128EEESA_SA_EEELi128ENS_6half_tEfNS_4arch4Sm90ELb0ELb1ELb0ELb1ELb0ELb0ELb0ELb1ELb1ELb0ELb0ELb0EEENS1_21CollectiveEpilogueFwdISB_S9_SC_SE_Li256ELb1ELb0ELb0ELb0EEENS1_36VarlenDynamicPersistentTileSchedulerILi128ELi128ELi256ELi32ELb0ELb0ELb1ELb1ELb0ELb1EEEEEEEEEvNT_6ParamsE:
	.zero		3456


//--------------------- .nv.constant0._ZN7cutlass13device_kernelIN5flash11enable_sm90INS1_16FlashAttnFwdSm90INS1_25CollectiveMainloopFwdSm90ILi2EN4cute5tupleIJNS5_1CILi1EEES8_S8_EEENS6_IJNS7_ILi128EEESA_SA_EEELi128ENS_6half_tEfNS_4arch4Sm90ELb0ELb1ELb0ELb1ELb0ELb1ELb0ELb1ELb1ELb0ELb0ELb0EEENS1_21CollectiveEpilogueFwdISB_S9_SC_SE_Li256ELb1ELb0ELb0ELb0EEENS1_36VarlenDynamicPersistentTileSchedulerILi128ELi128ELi256ELi32ELb0ELb0ELb1ELb1ELb0ELb1EEEEEEEEEvNT_6ParamsE --------------------------
	.section	.nv.constant0._ZN7cutlass13device_kernelIN5flash11enable_sm90INS1_16FlashAttnFwdSm90INS1_25CollectiveMainloopFwdSm90ILi2EN4cute5tupleIJNS5_1CILi1EEES8_S8_EEENS6_IJNS7_ILi128EEESA_SA_EEELi128ENS_6half_tEfNS_4arch4Sm90ELb0ELb1ELb0ELb1ELb0ELb1ELb0ELb1ELb1ELb0ELb0ELb0EEENS1_21CollectiveEpilogueFwdISB_S9_SC_SE_Li256ELb1ELb0ELb0ELb0EEENS1_36VarlenDynamicPersistentTileSchedulerILi128ELi128ELi256ELi32ELb0ELb0ELb1ELb1ELb0ELb1EEEEEEEEEvNT_6ParamsE,"a",@progbits
	.sectionflags	@""
	.align	4
.nv.constant0._ZN7cutlass13device_kernelIN5flash11enable_sm90INS1_16FlashAttnFwdSm90INS1_25CollectiveMainloopFwdSm90ILi2EN4cute5tupleIJNS5_1CILi1EEES8_S8_EEENS6_IJNS7_ILi128EEESA_SA_EEELi128ENS_6half_tEfNS_4arch4Sm90ELb0ELb1ELb0ELb1ELb0ELb1ELb0ELb1ELb1ELb0ELb0ELb0EEENS1_21CollectiveEpilogueFwdISB_S9_SC_SE_Li256ELb1ELb0ELb0ELb0EEENS1_36VarlenDynamicPersistentTileSchedulerILi128ELi128ELi256ELi32ELb0ELb0ELb1ELb1ELb0ELb1EEEEEEEEEvNT_6ParamsE:
	.zero		3456


//--------------------- .nv.constant0._ZN7cutlass13device_kernelIN5flash11enable_sm90INS1_16FlashAttnFwdSm90INS1_25CollectiveMainloopFwdSm90ILi2EN4cute5tupleIJNS5_1CILi1EEES8_S8_EEENS6_IJNS7_ILi128EEESA_SA_EEELi128ENS_6half_tEfNS_4arch4Sm90ELb1ELb0ELb0ELb0ELb0ELb0ELb0ELb1ELb1ELb0ELb0ELb0EEENS1_21CollectiveEpilogueFwdISB_S9_SC_SE_Li256ELb0ELb0ELb0ELb0EEENS1_30DynamicPersistentTileSchedulerILi256ELi32ELb0ELb0ELb1EEEEEEEEEvNT_6ParamsE --------------------------
	.section	.nv.constant0._ZN7cutlass13device_kernelIN5flash11enable_sm90INS1_16FlashAttnFwdSm90INS1_25CollectiveMainloopFwdSm90ILi2EN4cute5tupleIJNS5_1CILi1EEES8_S8_EEENS6_IJNS7_ILi128EEESA_SA_EEELi128ENS_6half_tEfNS_4arch4Sm90ELb1ELb0ELb0ELb0ELb0ELb0ELb0ELb1ELb1ELb0ELb0ELb0EEENS1_21CollectiveEpilogueFwdISB_S9_SC_SE_Li256ELb0ELb0ELb0ELb0EEENS1_30DynamicPersistentTileSchedulerILi256ELi32ELb0ELb0ELb1EEEEEEEEEvNT_6ParamsE,"a",@progbits
	.sectionflags	@""
	.align	4
.nv.constant0._ZN7cutlass13device_kernelIN5flash11enable_sm90INS1_16FlashAttnFwdSm90INS1_25CollectiveMainloopFwdSm90ILi2EN4cute5tupleIJNS5_1CILi1EEES8_S8_EEENS6_IJNS7_ILi128EEESA_SA_EEELi128ENS_6half_tEfNS_4arch4Sm90ELb1ELb0ELb0ELb0ELb0ELb0ELb0ELb1ELb1ELb0ELb0ELb0EEENS1_21CollectiveEpilogueFwdISB_S9_SC_SE_Li256ELb0ELb0ELb0ELb0EEENS1_30DynamicPersistentTileSchedulerILi256ELi32ELb0ELb0ELb1EEEEEEEEEvNT_6ParamsE:
	.zero		3840


//--------------------- .nv.constant0._ZN7cutlass13device_kernelIN5flash11enable_sm90INS1_16FlashAttnFwdSm90INS1_25CollectiveMainloopFwdSm90ILi2EN4cute5tupleIJNS5_1CILi1EEES8_S8_EEENS6_IJNS7_ILi128EEESA_SA_EEELi128ENS_6half_tEfNS_4arch4Sm90ELb1ELb0ELb0ELb1ELb0ELb0ELb0ELb1ELb1ELb0ELb0ELb0EEENS1_21CollectiveEpilogueFwdISB_S9_SC_SE_Li256ELb1ELb0ELb0ELb0EEENS1_36VarlenDynamicPersistentTileSchedulerILi128ELi128ELi256ELi32ELb0ELb0ELb1ELb1ELb1ELb1EEEEEEEEEvNT_6ParamsE --------------------------
	.section	.nv.constant0._ZN7cutlass13device_kernelIN5flash11enable_sm90INS1_16FlashAttnFwdSm90INS1_25CollectiveMainloopFwdSm90ILi2EN4cute5tupleIJNS5_1CILi1EEES8_S8_EEENS6_IJNS7_ILi128EEESA_SA_EEELi128ENS_6half_tEfNS_4arch4Sm90ELb1ELb0ELb0ELb1ELb0ELb0ELb0ELb1ELb1ELb0ELb0ELb0EEENS1_21CollectiveEpilogueFwdISB_S9_SC_SE_Li256ELb1ELb0ELb0ELb0EEENS1_36VarlenDynamicPersistentTileSchedulerILi128ELi128ELi256ELi32ELb0ELb0ELb1ELb1ELb1ELb1EEEEEEEEEvNT_6ParamsE,"a",@progbits
	.sectionflags	@""
	.align	4
.nv.constant0._ZN7cutlass13device_kernelIN5flash11enable_sm90INS1_16FlashAttnFwdSm90INS1_25CollectiveMainloopFwdSm90ILi2EN4cute5tupleIJNS5_1CILi1EEES8_S8_EEENS6_IJNS7_ILi128EEESA_SA_EEELi128ENS_6half_tEfNS_4arch4Sm90ELb1ELb0ELb0ELb1ELb0ELb0ELb0ELb1ELb1ELb0ELb0ELb0EEENS1_21CollectiveEpilogueFwdISB_S9_SC_SE_Li256ELb1ELb0ELb0ELb0EEENS1_36VarlenDynamicPersistentTileSchedulerILi128ELi128ELi256ELi32ELb0ELb0ELb1ELb1ELb1ELb1EEEEEEEEEvNT_6ParamsE:
	.zero		3456


//--------------------- .nv.constant0._ZN7cutlass13device_kernelIN5flash11enable_sm90INS1_16FlashAttnFwdSm90INS1_25CollectiveMainloopFwdSm90ILi2EN4cute5tupleIJNS5_1CILi1EEES8_S8_EEENS6_IJNS7_ILi128EEESA_SA_EEELi128ENS_6half_tEfNS_4arch4Sm90ELb1ELb0ELb0ELb1ELb0ELb1ELb0ELb1ELb1ELb0ELb0ELb0EEENS1_21CollectiveEpilogueFwdISB_S9_SC_SE_Li256ELb1ELb0ELb0ELb0EEENS1_36VarlenDynamicPersistentTileSchedulerILi128ELi128ELi256ELi32ELb0ELb0ELb1ELb1ELb1ELb1EEEEEEEEEvNT_6ParamsE --------------------------
	.section	.nv.constant0._ZN7cutlass13device_kernelIN5flash11enable_sm90INS1_16FlashAttnFwdSm90INS1_25CollectiveMainloopFwdSm90ILi2EN4cute5tupleIJNS5_1CILi1EEES8_S8_EEENS6_IJNS7_ILi128EEESA_SA_EEELi128ENS_6half_tEfNS_4arch4Sm90ELb1ELb0ELb0ELb1ELb0ELb1ELb0ELb1ELb1ELb0ELb0ELb0EEENS1_21CollectiveEpilogueFwdISB_S9_SC_SE_Li256ELb1ELb0ELb0ELb0EEENS1_36VarlenDynamicPersistentTileSchedulerILi128ELi128ELi256ELi32ELb0ELb0ELb1ELb1ELb1ELb1EEEEEEEEEvNT_6ParamsE,"a",@progbits
	.sectionflags	@""
	.align	4
.nv.constant0._ZN7cutlass13device_kernelIN5flash11enable_sm90INS1_16FlashAttnFwdSm90INS1_25CollectiveMainloopFwdSm90ILi2EN4cute5tupleIJNS5_1CILi1EEES8_S8_EEENS6_IJNS7_ILi128EEESA_SA_EEELi128ENS_6half_tEfNS_4arch4Sm90ELb1ELb0ELb0ELb1ELb0ELb1ELb0ELb1ELb1ELb0ELb0ELb0EEENS1_21CollectiveEpilogueFwdISB_S9_SC_SE_Li256ELb1ELb0ELb0ELb0EEENS1_36VarlenDynamicPersistentTileSchedulerILi128ELi128ELi256ELi32ELb0ELb0ELb1ELb1ELb1ELb1EEEEEEEEEvNT_6ParamsE:
	.zero		3456


//--------------------- .nv.constant0._ZN7cutlass13device_kernelIN5flash11enable_sm90INS1_16FlashAttnFwdSm90INS1_25CollectiveMainloopFwdSm90ILi2EN4cute5tupleIJNS5_1CILi1EEES8_S8_EEENS6_IJNS7_ILi192EEENS7_ILi144EEENS7_ILi96EEEEEELi96ENS_6half_tEfNS_4arch4Sm90ELb0ELb0ELb0ELb0ELb0ELb0ELb0ELb0ELb1ELb0ELb0ELb0EEENS1_21CollectiveEpilogueFwdINS6_IJSA_SC_SB_EEES9_SE_SG_Li384ELb0ELb0ELb0ELb0EEENS1_29StaticPersistentTileSchedulerILb0EEEEEEEEEvNT_6ParamsE --------------------------
	.section	.nv.constant0._ZN7cutlass13device_kernelIN5flash11enable_sm90INS1_16FlashAttnFwdSm90INS1_25CollectiveMainloopFwdSm90ILi2EN4cute5tupleIJNS5_1CILi1EEES8_S8_EEENS6_IJNS7_ILi192EEENS7_ILi144EEENS7_ILi96EEEEEELi96ENS_6half_tEfNS_4arch4Sm90ELb0ELb0ELb0ELb0ELb0ELb0ELb0ELb0ELb1ELb0ELb0ELb0EEENS1_21CollectiveEpilogueFwdINS6_IJSA_SC_SB_EEES9_SE_SG_Li384ELb0ELb0ELb0ELb0EEENS1_29StaticPersistentTileSchedulerILb0EEEEEEEEEvNT_6ParamsE,"a",@progbits
	.sectionflags	@""
	.align	4
.nv.constant0._ZN7cutlass13device_kernelIN5flash11enable_sm90INS1_16FlashAttnFwdSm90INS1_25CollectiveMainloopFwdSm90ILi2EN4cute5tupleIJNS5_1CILi1EEES8_S8_EEENS6_IJNS7_ILi192EEENS7_ILi144EEENS7_ILi96EEEEEELi96ENS_6half_tEfNS_4arch4Sm90ELb0ELb0ELb0ELb0ELb0ELb0ELb0ELb0ELb1ELb0ELb0ELb0EEENS1_21CollectiveEpilogueFwdINS6_IJSA_SC_SB_EEES9_SE_SG_Li384ELb0ELb0ELb0ELb0EEENS1_29StaticPersistentTileSchedulerILb0EEEEEEEEEvNT_6ParamsE:
	.zero		3840


//--------------------- .nv.constant0._ZN7cutlass13device_kernelIN5flash11enable_sm90INS1_16FlashAttnFwdSm90INS1_25CollectiveMainloopFwdSm90ILi2EN4cute5tupleIJNS5_1CILi1EEES8_S8_EEENS6_IJNS7_ILi192EEENS7_ILi144EEENS7_ILi96EEEEEELi96ENS_6half_tEfNS_4arch4Sm90ELb0ELb0ELb0ELb1ELb0ELb0ELb0ELb0ELb1ELb0ELb0ELb0EEENS1_21CollectiveEpilogueFwdINS6_IJSA_SC_SB_EEES9_SE_SG_Li384ELb1ELb0ELb0ELb0EEENS1_36VarlenDynamicPersistentTileSchedulerILi192ELi144ELi384ELi32ELb0ELb0ELb1ELb0ELb1ELb1EEEEEEEEEvNT_6ParamsE --------------------------
	.section	.nv.constant0._ZN7cutlass13device_kernelIN5flash11enable_sm90INS1_16FlashAttnFwdSm90INS1_25CollectiveMainloopFwdSm90ILi2EN4cute5tupleIJNS5_1CILi1EEES8_S8_EEENS6_IJNS7_ILi192EEENS7_ILi144EEENS7_ILi96EEEEEELi96ENS_6half_tEfNS_4arch4Sm90ELb0ELb0ELb0ELb1ELb0ELb0ELb0ELb0ELb1ELb0ELb0ELb0EEENS1_21CollectiveEpilogueFwdINS6_IJSA_SC_SB_EEES9_SE_SG_Li384ELb1ELb0ELb0ELb0EEENS1_36VarlenDynamicPersistentTileSchedulerILi192ELi144ELi384ELi32ELb0ELb0ELb1ELb0ELb1ELb1EEEEEEEEEvNT_6ParamsE,"a",@progbits
	.sectionflags	@""
	.align	4
.nv.constant0._ZN7cutlass13device_kernelIN5flash11enable_sm90INS1_16FlashAttnFwdSm90INS1_25CollectiveMainloopFwdSm90ILi2EN4cute5tupleIJNS5_1CILi1EEES8_S8_EEENS6_IJNS7_ILi192EEENS7_ILi144EEENS7_ILi96EEEEEELi96ENS_6half_tEfNS_4arch4Sm90ELb0ELb0ELb0ELb1ELb0ELb0ELb0ELb0ELb1ELb0ELb0ELb0EEENS1_21CollectiveEpilogueFwdINS6_IJSA_SC_SB_EEES9_SE_SG_Li384ELb1ELb0ELb0ELb0EEENS1_36VarlenDynamicPersistentTileSchedulerILi192ELi144ELi384ELi32ELb0ELb0ELb1ELb0ELb1ELb1EEEEEEEEEvNT_6ParamsE:
	.zero		3456


//--------------------- .nv.constant0._ZN7cutlass13device_kernelIN5flash11enable_sm90INS1_16FlashAttnFwdSm90INS1_25CollectiveMainloopFwdSm90ILi2EN4cute5tupleIJNS5_1CILi1EEES8_S8_EEENS6_IJNS7_ILi192EEENS7_ILi144EEENS7_ILi96EEEEEELi96ENS_6half_tEfNS_4arch4Sm90ELb0ELb0ELb0ELb1ELb0ELb1ELb0ELb0ELb1ELb0ELb0ELb0EEENS1_21CollectiveEpilogueFwdINS6_IJSA_SC_SB_EEES9_SE_SG_Li384ELb1ELb0ELb0ELb0EEENS1_36VarlenDynamicPersistentTileSchedulerILi192ELi144ELi384ELi32ELb0ELb0ELb1ELb0ELb1ELb1EEEEEEEEEvNT_6ParamsE --------------------------
	.section	.nv.constant0._ZN7cutlass13device_kernelIN5flash11enable_sm90INS1_16FlashAttnFwdSm90INS1_25CollectiveMainloopFwdSm90ILi2EN4cute5tupleIJNS5_1CILi1EEES8_S8_EEENS6_IJNS7_ILi192EEENS7_ILi144EEENS7_ILi96EEEEEELi96ENS_6half_tEfNS_4arch4Sm90ELb0ELb0ELb0ELb1ELb0ELb1ELb0ELb0ELb1ELb0ELb0ELb0EEENS1_21CollectiveEpilogueFwdINS6_IJSA_SC_SB_EEES9_SE_SG_Li384ELb1ELb0ELb0ELb0EEENS1_36VarlenDynamicPersistentTileSchedulerILi192ELi144ELi384ELi32ELb0ELb0ELb1ELb0ELb1ELb1EEEEEEEEEvNT_6ParamsE,"a",@progbits
	.sectionflags	@""
	.align	4
.nv.constant0._ZN7cutlass13device_kernelIN5flash11enable_sm90INS1_16FlashAttnFwdSm90INS1_25CollectiveMainloopFwdSm90ILi2EN4cute5tupleIJNS5_1CILi1EEES8_S8_EEENS6_IJNS7_ILi192EEENS7_ILi144EEENS7_ILi96EEEEEELi96ENS_6half_tEfNS_4arch4Sm90ELb0ELb0ELb0ELb1ELb0ELb1ELb0ELb0ELb1ELb0ELb0ELb0EEENS1_21CollectiveEpilogueFwdINS6_IJSA_SC_SB_EEES9_SE_SG_Li384ELb1ELb0ELb0ELb0EEENS1_36VarlenDynamicPersistentTileSchedulerILi192ELi144ELi384ELi32ELb0ELb0ELb1ELb0ELb1ELb1EEEEEEEEEvNT_6ParamsE:
	.zero		3456


//--------------------- .nv.constant0._ZN7cutlass13device_kernelIN5flash11enable_sm90INS1_16FlashAttnFwdSm90INS1_25CollectiveMainloopFwdSm90ILi2EN4cute5tupleIJNS5_1CILi1EEES8_S8_EEENS6_IJNS7_ILi192EEENS7_ILi128EEENS7_ILi96EEEEEELi96ENS_6half_tEfNS_4arch4Sm90ELb0ELb1ELb0ELb0ELb0ELb0ELb0ELb0ELb1ELb0ELb0ELb0EEENS1_21CollectiveEpilogueFwdINS6_IJSA_SC_SB_EEES9_SE_SG_Li384ELb0ELb0ELb0ELb0EEENS1_30DynamicPersistentTileSchedulerILi384ELi32ELb0ELb0ELb1EEEEEEEEEvNT_6ParamsE --------------------------
	.section	.nv.constant0._ZN7cutlass13device_kernelIN5flash11enable_sm90INS1_16FlashAttnFwdSm90INS1_25CollectiveMainloopFwdSm90ILi2EN4cute5tupleIJNS5_1CILi1EEES8_S8_EEENS6_IJNS7_ILi192EEENS7_ILi128EEENS7_ILi96EEEEEELi96ENS_6half_tEfNS_4arch4Sm90ELb0ELb1ELb0ELb0ELb0ELb0ELb0ELb0ELb1ELb0ELb0ELb0EEENS1_21CollectiveEpilogueFwdINS6_IJSA_SC_SB_EEES9_SE_SG_Li384ELb0ELb0ELb0ELb0EEENS1_30DynamicPersistentTileSchedulerILi384ELi32ELb0ELb0ELb1EEEEEEEEEvNT_6ParamsE,"a",@progbits
	.sectionflags	@""
	.align	4
.nv.constant0._ZN7cutlass13device_kernelIN5flash11enable_sm90INS1_16FlashAttnFwdSm90INS1_25CollectiveMainloopFwdSm90ILi2EN4cute5tupleIJNS5_1CILi1EEES8_S8_EEENS6_IJNS7_ILi192EEENS7_ILi128EEENS7_ILi96EEEEEELi96ENS_6half_tEfNS_4arch4Sm90ELb0ELb1ELb0ELb0ELb0ELb0ELb0ELb0ELb1ELb0ELb0ELb0EEENS1_21CollectiveEpilogueFwdINS6_IJSA_SC_SB_EEES9_SE_SG_Li384ELb0ELb0ELb0ELb0EEENS1_30DynamicPersistentTileSchedulerILi384ELi32ELb0ELb0ELb1EEEEEEEEEvNT_6ParamsE:
	.zero		3840


//--------------------- .nv.constant0._ZN7cutlass13device_kernelIN5flash11enable_sm90INS1_16FlashAttnFwdSm90INS1_25CollectiveMainloopFwdSm90ILi2EN4cute5tupleIJNS5_1CILi1EEES8_S8_EEENS6_IJNS7_ILi192EEENS7_ILi128EEENS7_ILi96EEEEEELi96ENS_6half_tEfNS_4arch4Sm90ELb0ELb1ELb0ELb1ELb0ELb0ELb0ELb0ELb1ELb0ELb0ELb0EEENS1_21CollectiveEpilogueFwdINS6_IJSA_SC_SB_EEES9_SE_SG_Li384ELb1ELb0ELb0ELb0EEENS1_36VarlenDynamicPersistentTileSchedulerILi192ELi128ELi384ELi32ELb0ELb0ELb1ELb1ELb0ELb1EEEEEEEEEvNT_6ParamsE --------------------------
	.section	.nv.constant0._ZN7cutlass13device_kernelIN5flash11enable_sm90INS1_16FlashAttnFwdSm90INS1_25CollectiveMainloopFwdSm90ILi2EN4cute5tupleIJNS5_1CILi1EEES8_S8_EEENS6_IJNS7_ILi192EEENS7_ILi128EEENS7_ILi96EEEEEELi96ENS_6half_tEfNS_4arch4Sm90ELb0ELb1ELb0ELb1ELb0ELb0ELb0ELb0ELb1ELb0ELb0ELb0EEENS1_21CollectiveEpilogueFwdINS6_IJSA_SC_SB_EEES9_SE_SG_Li384ELb1ELb0ELb0ELb0EEENS1_36VarlenDynamicPersistentTileSchedulerILi192ELi128ELi384ELi32ELb0ELb0ELb1ELb1ELb0ELb1EEEEEEEEEvNT_6ParamsE,"a",@progbits
	.sectionflags	@""
	.align	4
.nv.constant0._ZN7cutlass13device_kernelIN5flash11enable_sm90INS1_16FlashAttnFwdSm90INS1_25CollectiveMainloopFwdSm90ILi2EN4cute5tupleIJNS5_1CILi1EEES8_S8_EEENS6_IJNS7_ILi192EEENS7_ILi128EEENS7_ILi96EEEEEELi96ENS_6half_tEfNS_4arch4Sm90ELb0ELb1ELb0ELb1ELb0ELb0ELb0ELb0ELb1ELb0ELb0ELb0EEENS1_21CollectiveEpilogueFwdINS6_IJSA_SC_SB_EEES9_SE_SG_Li384ELb1ELb0ELb0ELb0EEENS1_36VarlenDynamicPersistentTileSchedulerILi192ELi128ELi384ELi32ELb0ELb0ELb1ELb1ELb0ELb1EEEEEEEEEvNT_6ParamsE:
	.zero		3456


//--------------------- .nv.constant0._ZN7cutlass13device_kernelIN5flash11enable_sm90INS1_16FlashAttnFwdSm90INS1_25CollectiveMainloopFwdSm90ILi2EN4cute5tupleIJNS5_1CILi1EEES8_S8_EEENS6_IJNS7_ILi192EEENS7_ILi128EEENS7_ILi96EEEEEELi96ENS_6half_tEfNS_4arch4Sm90ELb0ELb1ELb0ELb1ELb0ELb1ELb0ELb0ELb1ELb0ELb0ELb0EEENS1_21CollectiveEpilogueFwdINS6_IJSA_SC_SB_EEES9_SE_SG_Li384ELb1ELb0ELb0ELb0EEENS1_36VarlenDynamicPersistentTileSchedulerILi192ELi128ELi384ELi32ELb0ELb0ELb1ELb1ELb0ELb1EEEEEEEEEvNT_6ParamsE --------------------------
	.section	.nv.constant0._ZN7cutlass13device_kernelIN5flash11enable_sm90INS1_16FlashAttnFwdSm90INS1_25CollectiveMainloopFwdSm90ILi2EN4cute5tupleIJNS5_1CILi1EEES8_S8_EEENS6_IJNS7_ILi192EEENS7_ILi128EEENS7_ILi96EEEEEELi96ENS_6half_tEfNS_4arch4Sm90ELb0ELb1ELb0ELb1ELb0ELb1ELb0ELb0ELb1ELb0ELb0ELb0EEENS1_21CollectiveEpilogueFwdINS6_IJSA_SC_SB_EEES9_SE_SG_Li384ELb1ELb0ELb0ELb0EEENS1_36VarlenDynamicPersistentTileSchedulerILi192ELi128ELi384ELi32ELb0ELb0ELb1ELb1ELb0ELb1EEEEEEEEEvNT_6ParamsE,"a",@progbits
	.sectionflags	@""
	.align	4
.nv.constant0._ZN7cutlass13device_kernelIN5flash11enable_sm90INS1_16FlashAttnFwdSm90INS1_25CollectiveMainloopFwdSm90ILi2EN4cute5tupleIJNS5_1CILi1EEES8_S8_EEENS6_IJNS7_ILi192EEENS7_ILi128EEENS7_ILi96EEEEEELi96ENS_6half_tEfNS_4arch4Sm90ELb0ELb1ELb0ELb1ELb0ELb1ELb0ELb0ELb1ELb0ELb0ELb0EEENS1_21CollectiveEpilogueFwdINS6_IJSA_SC_SB_EEES9_SE_SG_Li384ELb1ELb0ELb0ELb0EEENS1_36VarlenDynamicPersistentTileSchedulerILi192ELi128ELi384ELi32ELb0ELb0ELb1ELb1ELb0ELb1EEEEEEEEEvNT_6ParamsE:
	.zero		3456


//--------------------- .nv.constant0._ZN7cutlass13device_kernelIN5flash11enable_sm90INS1_16FlashAttnFwdSm90INS1_25CollectiveMainloopFwdSm90ILi2EN4cute5tupleIJNS5_1CILi1EEES8_S8_EEENS6_IJNS7_ILi192EEENS7_ILi144EEENS7_ILi96EEEEEELi96ENS_6half_tEfNS_4arch4Sm90ELb1ELb0ELb0ELb0ELb0ELb0ELb0ELb0ELb1ELb0ELb0ELb0EEENS1_21CollectiveEpilogueFwdINS6_IJSA_SC_SB_EEES9_SE_SG_Li384ELb0ELb0ELb0ELb0EEENS1_30DynamicPersistentTileSchedulerILi384ELi32ELb0ELb0ELb1EEEEEEEEEvNT_6ParamsE --------------------------
	.section	.nv.constant0._ZN7cutlass13device_kernelIN5flash11enable_sm90INS1_16FlashAttnFwdSm90INS1_25CollectiveMainloopFwdSm90ILi2EN4cute5tupleIJNS5_1CILi1EEES8_S8_EEENS6_IJNS7_ILi192EEENS7_ILi144EEENS7_ILi96EEEEEELi96ENS_6half_tEfNS_4arch4Sm90ELb1ELb0ELb0ELb0ELb0ELb0ELb0ELb0ELb1ELb0ELb0ELb0EEENS1_21CollectiveEpilogueFwdINS6_IJSA_SC_SB_EEES9_SE_SG_Li384ELb0ELb0ELb0ELb0EEENS1_30DynamicPersistentTileSchedulerILi384ELi32ELb0ELb0ELb1EEEEEEEEEvNT_6ParamsE,"a",@progbits
	.sectionflags	@""
	.align	4
.nv.constant0._ZN7cutlass13device_kernelIN5flash11enable_sm90INS1_16FlashAttnFwdSm90INS1_25CollectiveMainloopFwdSm90ILi2EN4cute5tupleIJNS5_1CILi1EEES8_S8_EEENS6_IJNS7_ILi192EEENS7_ILi144EEENS7_ILi96EEEEEELi96ENS_6half_tEfNS_4arch4Sm90ELb1ELb0ELb0ELb0ELb0ELb0ELb0ELb0ELb1ELb0ELb0ELb0EEENS1_21CollectiveEpilogueFwdINS6_IJSA_SC_SB_EEES9_SE_SG_Li384ELb0ELb0ELb0ELb0EEENS1_30DynamicPersistentTileSchedulerILi384ELi32ELb0ELb0ELb1EEEEEEEEEvNT_6ParamsE:
	.zero		3840


//--------------------- .nv.constant0._ZN7cutlass13device_kernelIN5flash11enable_sm90INS1_16FlashAttnFwdSm90INS1_25CollectiveMainloopFwdSm90ILi2EN4cute5tupleIJNS5_1CILi1EEES8_S8_EEENS6_IJNS7_ILi192EEENS7_ILi144EEENS7_ILi96EEEEEELi96ENS_6half_tEfNS_4arch4Sm90ELb1ELb0ELb0ELb1ELb0ELb0ELb0ELb0ELb1ELb0ELb0ELb0EEENS1_21CollectiveEpilogueFwdINS6_IJSA_SC_SB_EEES9_SE_SG_Li384ELb1ELb0ELb0ELb0EEENS1_36VarlenDynamicPersistentTileSchedulerILi192ELi144ELi384ELi32ELb0ELb0ELb1ELb1ELb1ELb1EEEEEEEEEvNT_6ParamsE --------------------------
	.section	.nv.constant0._ZN7cutlass13device_kernelIN5flash11enable_sm90INS1_16FlashAttnFwdSm90INS1_25CollectiveMainloopFwdSm90ILi2EN4cute5tupleIJNS5_1CILi1EEES8_S8_EEENS6_IJNS7_ILi192EEENS7_ILi144EEENS7_ILi96EEEEEELi96ENS_6half_tEfNS_4arch4Sm90ELb1ELb0ELb0ELb1ELb0ELb0ELb0ELb0ELb1ELb0ELb0ELb0EEENS1_21CollectiveEpilogueFwdINS6_IJSA_SC_SB_EEES9_SE_SG_Li384ELb1ELb0ELb0ELb0EEENS1_36VarlenDynamicPersistentTileSchedulerILi192ELi144ELi384ELi32ELb0ELb0ELb1ELb1ELb1ELb1EEEEEEEEEvNT_6ParamsE,"a",@progbits
	.sectionflags	@""
	.align	4
.nv.constant0._ZN7cutlass13device_kernelIN5flash11enable_sm90INS1_16FlashAttnFwdSm90INS1_25CollectiveMainloopFwdSm90ILi2EN4cute5tupleIJNS5_1CILi1EEES8_S8_EEENS6_IJNS7_ILi192EEENS7_ILi144EEENS7_ILi96EEEEEELi96ENS_6half_tEfNS_4arch4Sm90ELb1ELb0ELb0ELb1ELb0ELb0ELb0ELb0ELb1ELb0ELb0ELb0EEENS1_21CollectiveEpilogueFwdINS6_IJSA_SC_SB_EEES9_SE_SG_Li384ELb1ELb0ELb0ELb0EEENS1_36VarlenDynamicPersistentTileSchedulerILi192ELi144ELi384ELi32ELb0ELb0ELb1ELb1ELb1ELb1EEEEEEEEEvNT_6ParamsE:
	.zero		3456


//--------------------- .nv.constant0._ZN7cutlass13device_kernelIN5flash11enable_sm90INS1_16FlashAttnFwdSm90INS1_25CollectiveMainloopFwdSm90ILi2EN4cute5tupleIJNS5_1CILi1EEES8_S8_EEENS6_IJNS7_ILi192EEENS7_ILi144EEENS7_ILi96EEEEEELi96ENS_6half_tEfNS_4arch4Sm90ELb1ELb0ELb0ELb1ELb0ELb1ELb0ELb0ELb1ELb0ELb0ELb0EEENS1_21CollectiveEpilogueFwdINS6_IJSA_SC_SB_EEES9_SE_SG_Li384ELb1ELb0ELb0ELb0EEENS1_36VarlenDynamicPersistentTileSchedulerILi192ELi144ELi384ELi32ELb0ELb0ELb1ELb1ELb1ELb1EEEEEEEEEvNT_6ParamsE --------------------------
	.section	.nv.constant0._ZN7cutlass13device_kernelIN5flash11enable_sm90INS1_16FlashAttnFwdSm90INS1_25CollectiveMainloopFwdSm90ILi2EN4cute5tupleIJNS5_1CILi1EEES8_S8_EEENS6_IJNS7_ILi192EEENS7_ILi144EEENS7_ILi96EEEEEELi96ENS_6half_tEfNS_4arch4Sm90ELb1ELb0ELb0ELb1ELb0ELb1ELb0ELb0ELb1ELb0ELb0ELb0EEENS1_21CollectiveEpilogueFwdINS6_IJSA_SC_SB_EEES9_SE_SG_Li384ELb1ELb0ELb0ELb0EEENS1_36VarlenDynamicPersistentTileSchedulerILi192ELi144ELi384ELi32ELb0ELb0ELb1ELb1ELb1ELb1EEEEEEEEEvNT_6ParamsE,"a",@progbits
	.sectionflags	@""
	.align	4
.nv.constant0._ZN7cutlass13device_kernelIN5flash11enable_sm90INS1_16FlashAttnFwdSm90INS1_25CollectiveMainloopFwdSm90ILi2EN4cute5tupleIJNS5_1CILi1EEES8_S8_EEENS6_IJNS7_ILi192EEENS7_ILi144EEENS7_ILi96EEEEEELi96ENS_6half_tEfNS_4arch4Sm90ELb1ELb0ELb0ELb1ELb0ELb1ELb0ELb0ELb1ELb0ELb0ELb0EEENS1_21CollectiveEpilogueFwdINS6_IJSA_SC_SB_EEES9_SE_SG_Li384ELb1ELb0ELb0ELb0EEENS1_36VarlenDynamicPersistentTileSchedulerILi192ELi144ELi384ELi32ELb0ELb0ELb1ELb1ELb1ELb1EEEEEEEEEvNT_6ParamsE:
	.zero		3456


//--------------------- .nv.constant0._ZN7cutlass13device_kernelIN5flash11enable_sm90INS1_16FlashAttnFwdSm90INS1_25CollectiveMainloopFwdSm90ILi2EN4cute5tupleIJNS5_1CILi1EEES8_S8_EEENS6_IJNS7_ILi192EEESA_NS7_ILi64EEEEEELi64ENS_6half_tEfNS_4arch4Sm90ELb0ELb0ELb0ELb0ELb0ELb0ELb0ELb0ELb1ELb0ELb0ELb0EEENS1_21CollectiveEpilogueFwdINS6_IJSA_SB_SA_EEES9_SD_SF_Li384ELb0ELb0ELb0ELb0EEENS1_29StaticPersistentTileSchedulerILb0EEEEEEEEEvNT_6ParamsE --------------------------
	.section	.nv.constant0._ZN7cutlass13device_kernelIN5flash11enable_sm90INS1_16FlashAttnFwdSm90INS1_25CollectiveMainloopFwdSm90ILi2EN4cute5tupleIJNS5_1CILi1EEES8_S8_EEENS6_IJNS7_ILi192EEESA_NS7_ILi64EEEEEELi64ENS_6half_tEfNS_4arch4Sm90ELb0ELb0ELb0ELb0ELb0ELb0ELb0ELb0ELb1ELb0ELb0ELb0EEENS1_21CollectiveEpilogueFwdINS6_IJSA_SB_SA_EEES9_SD_SF_Li384ELb0ELb0ELb0ELb0EEENS1_29StaticPersistentTileSchedulerILb0EEEEEEEEEvNT_6ParamsE,"a",@progbits
	.sectionflags	@""
	.align	4
.nv.constant0._ZN7cutlass13device_kernelIN5flash11enable_sm90INS1_16FlashAttnFwdSm90INS1_25CollectiveMainloopFwdSm90ILi2EN4cute5tupleIJNS5_1CILi1EEES8_S8_EEENS6_IJNS7_ILi192EEESA_NS7_ILi64EEEEEELi64ENS_6half_tEfNS_4arch4Sm90ELb0ELb0ELb0ELb0ELb0ELb0ELb0ELb0ELb1ELb0ELb0ELb0EEENS1_21CollectiveEpilogueFwdINS6_IJSA_SB_SA_EEES9_SD_SF_Li384ELb0ELb0ELb0ELb0EEENS1_29StaticPersistentTileSchedulerILb0EEEEEEEEEvNT_6ParamsE:
	.zero		3840


//--------------------- .nv.constant0._ZN7cutlass13device_kernelIN5flash11enable_sm90INS1_16FlashAttnFwdSm90INS1_25CollectiveMainloopFwdSm90ILi2EN4cute5tupleIJNS5_1CILi1EEES8_S8_EEENS6_IJNS7_ILi192EEESA_NS7_ILi64EEEEEELi64ENS_6half_tEfNS_4arch4Sm90ELb0ELb0ELb0ELb1ELb0ELb0ELb0ELb0ELb1ELb0ELb0ELb0EEENS1_21CollectiveEpilogueFwdINS6_IJSA_SB_SA_EEES9_SD_SF_Li384ELb1ELb0ELb0ELb0EEENS1_36VarlenDynamicPersistentTileSchedulerILi192ELi192ELi384ELi32ELb0ELb0ELb1ELb0ELb1ELb1EEEEEEEEEvNT_6ParamsE --------------------------
	.section	.nv.constant0._ZN7cutlass13device_kernelIN5flash11enable_sm90INS1_16FlashAttnFwdSm90INS1_25CollectiveMainloopFwdSm90ILi2EN4cute5tupleIJNS5_1CILi1EEES8_S8_EEENS6_IJNS7_ILi192EEESA_NS7_ILi64EEEEEELi64ENS_6half_tEfNS_4arch4Sm90ELb0ELb0ELb0ELb1ELb0ELb0ELb0ELb0ELb1ELb0ELb0ELb0EEENS1_21CollectiveEpilogueFwdINS6_IJSA_SB_SA_EEES9_SD_SF_Li384ELb1ELb0ELb0ELb0EEENS1_36VarlenDynamicPersistentTileSchedulerILi192ELi192ELi384ELi32ELb0ELb0ELb1ELb0ELb1ELb1EEEEEEEEEvNT_6ParamsE,"a",@progbits
	.sectionflags	@""
	.align	4
.nv.constant0._ZN7cutlass13device_kernelIN5flash11enable_sm90INS1_16FlashAttnFwdSm90INS1_25CollectiveMainloopFwdSm90ILi2EN4cute5tupleIJNS5_1CILi1EEES8_S8_EEENS6_IJNS7_ILi192EEESA_NS7_ILi64EEEEEELi64ENS_6half_tEfNS_4arch4Sm90ELb0ELb0ELb0ELb1ELb0ELb0ELb0ELb0ELb1ELb0ELb0ELb0EEENS1_21CollectiveEpilogueFwdINS6_IJSA_SB_SA_EEES9_SD_SF_Li384ELb1ELb0ELb0ELb0EEENS1_36VarlenDynamicPersistentTileSchedulerILi192ELi192ELi384ELi32ELb0ELb0ELb1ELb0ELb1ELb1EEEEEEEEEvNT_6ParamsE:
	.zero		3456


//--------------------- .nv.constant0._ZN7cutlass13device_kernelIN5flash11enable_sm90INS1_16FlashAttnFwdSm90INS1_25CollectiveMainloopFwdSm90ILi2EN4cute5tupleIJNS5_1CILi1EEES8_S8_EEENS6_IJNS7_ILi192EEESA_NS7_ILi64EEEEEELi64ENS_6half_tEfNS_4arch4Sm90ELb0ELb0ELb0ELb1ELb0ELb1ELb0ELb0ELb1ELb0ELb0ELb0EEENS1_21CollectiveEpilogueFwdINS6_IJSA_SB_SA_EEES9_SD_SF_Li384ELb1ELb0ELb0ELb0EEENS1_36VarlenDynamicPersistentTileSchedulerILi192ELi192ELi384ELi32ELb0ELb0ELb1ELb0ELb1ELb1EEEEEEEEEvNT_6ParamsE --------------------------
	.section	.nv.constant0._ZN7cutlass13device_kernelIN5flash11enable_sm90INS1_16FlashAttnFwdSm90INS1_25CollectiveMainloopFwdSm90ILi2EN4cute5tupleIJNS5_1CILi1EEES8_S8_EEENS6_IJNS7_ILi192EEESA_NS7_ILi64EEEEEELi64ENS_6half_tEfNS_4arch4Sm90ELb0ELb0ELb0ELb1ELb0ELb1ELb0ELb0ELb1ELb0ELb0ELb0EEENS1_21CollectiveEpilogueFwdINS6_IJSA_SB_SA_EEES9_SD_SF_Li384ELb1ELb0ELb0ELb0EEENS1_36VarlenDynamicPersistentTileSchedulerILi192ELi192ELi384ELi32ELb0ELb0ELb1ELb0ELb1ELb1EEEEEEEEEvNT_6ParamsE,"a",@progbits
	.sectionflags	@""
	.align	4
.nv.constant0._ZN7cutlass13device_kernelIN5flash11enable_sm90INS1_16FlashAttnFwdSm90INS1_25CollectiveMainloopFwdSm90ILi2EN4cute5tupleIJNS5_1CILi1EEES8_S8_EEENS6_IJNS7_ILi192EEESA_NS7_ILi64EEEEEELi64ENS_6half_tEfNS_4arch4Sm90ELb0ELb0ELb0ELb1ELb0ELb1ELb0ELb0ELb1ELb0ELb0ELb0EEENS1_21CollectiveEpilogueFwdINS6_IJSA_SB_SA_EEES9_SD_SF_Li384ELb1ELb0ELb0ELb0EEENS1_36VarlenDynamicPersistentTileSchedulerILi192ELi192ELi384ELi32ELb0ELb0ELb1ELb0ELb1ELb1EEEEEEEEEvNT_6ParamsE:
	.zero		3456


//--------------------- .nv.constant0._ZN7cutlass13device_kernelIN5flash11enable_sm90INS1_16FlashAttnFwdSm90INS1_25CollectiveMainloopFwdSm90ILi2EN4cute5tupleIJNS5_1CILi1EEES8_S8_EEENS6_IJNS7_ILi192EEENS7_ILi128EEENS7_ILi64EEEEEELi64ENS_6half_tEfNS_4arch4Sm90ELb0ELb1ELb0ELb0ELb0ELb0ELb0ELb1ELb1ELb0ELb0ELb0EEENS1_21CollectiveEpilogueFwdINS6_IJSA_SC_SB_EEES9_SE_SG_Li384ELb0ELb0ELb0ELb0EEENS1_30DynamicPersistentTileSchedulerILi384ELi32ELb0ELb0ELb1EEEEEEEEEvNT_6ParamsE --------------------------
	.section	.nv.constant0._ZN7cutlass13device_kernelIN5flash11enable_sm90INS1_16FlashAttnFwdSm90INS1_25CollectiveMainloopFwdSm90ILi2EN4cute5tupleIJNS5_1CILi1EEES8_S8_EEENS6_IJNS7_ILi192EEENS7_ILi128EEENS7_ILi64EEEEEELi64ENS_6half_tEfNS_4arch4Sm90ELb0ELb1ELb0ELb0ELb0ELb0ELb0ELb1ELb1ELb0ELb0ELb0EEENS1_21CollectiveEpilogueFwdINS6_IJSA_SC_SB_EEES9_SE_SG_Li384ELb0ELb0ELb0ELb0EEENS1_30DynamicPersistentTileSchedulerILi384ELi32ELb0ELb0ELb1EEEEEEEEEvNT_6ParamsE,"a",@progbits
	.sectionflags	@""
	.align	4
.nv.constant0._ZN7cutlass13device_kernelIN5flash11enable_sm90INS1_16FlashAttnFwdSm90INS1_25CollectiveMainloopFwdSm90ILi2EN4cute5tupleIJNS5_1CILi1EEES8_S8_EEENS6_IJNS7_ILi192EEENS7_ILi128EEENS7_ILi64EEEEEELi64ENS_6half_tEfNS_4arch4Sm90ELb0ELb1ELb0ELb0ELb0ELb0ELb0ELb1ELb1ELb0ELb0ELb0EEENS1_21CollectiveEpilogueFwdINS6_IJSA_SC_SB_EEES9_SE_SG_Li384ELb0ELb0ELb0ELb0EEENS1_30DynamicPersistentTileSchedulerILi384ELi32ELb0ELb0ELb1EEEEEEEEEvNT_6ParamsE:
	.zero		3840


//--------------------- .nv.constant0._ZN7cutlass13device_kernelIN5flash11enable_sm90INS1_16FlashAttnFwdSm90INS1_25CollectiveMainloopFwdSm90ILi2EN4cute5tupleIJNS5_1CILi1EEES8_S8_EEENS6_IJNS7_ILi192EEENS7_ILi128EEENS7_ILi64EEEEEELi64ENS_6half_tEfNS_4arch4Sm90ELb0ELb1ELb0ELb1ELb0ELb0ELb0ELb1ELb1ELb0ELb0ELb0EEENS1_21CollectiveEpilogueFwdINS6_IJSA_SC_SB_EEES9_SE_SG_Li384ELb1ELb0ELb0ELb0EEENS1_36VarlenDynamicPersistentTileSchedulerILi192ELi128ELi384ELi32ELb0ELb0ELb1ELb1ELb0ELb1EEEEEEEEEvNT_6ParamsE --------------------------
	.section	.nv.constant0._ZN7cutlass13device_kernelIN5flash11enable_sm90INS1_16FlashAttnFwdSm90INS1_25CollectiveMainloopFwdSm90ILi2EN4cute5tupleIJNS5_1CILi1EEES8_S8_EEENS6_IJNS7_ILi192EEENS7_ILi128EEENS7_ILi64EEEEEELi64ENS_6half_tEfNS_4arch4Sm90ELb0ELb1ELb0ELb1ELb0ELb0ELb0ELb1ELb1ELb0ELb0ELb0EEENS1_21CollectiveEpilogueFwdINS6_IJSA_SC_SB_EEES9_SE_SG_Li384ELb1ELb0ELb0ELb0EEENS1_36VarlenDynamicPersistentTileSchedulerILi192ELi128ELi384ELi32ELb0ELb0ELb1ELb1ELb0ELb1EEEEEEEEEvNT_6ParamsE,"a",@progbits
	.sectionflags	@""
	.align	4
.nv.constant0._ZN7cutlass13device_kernelIN5flash11enable_sm90INS1_16FlashAttnFwdSm90INS1_25CollectiveMainloopFwdSm90ILi2EN4cute5tupleIJNS5_1CILi1EEES8_S8_EEENS6_IJNS7_ILi192EEENS7_ILi128EEENS7_ILi64EEEEEELi64ENS_6half_tEfNS_4arch4Sm90ELb0ELb1ELb0ELb1ELb0ELb0ELb0ELb1ELb1ELb0ELb0ELb0EEENS1_21CollectiveEpilogueFwdINS6_IJSA_SC_SB_EEES9_SE_SG_Li384ELb1ELb0ELb0ELb0EEENS1_36VarlenDynamicPersistentTileSchedulerILi192ELi128ELi384ELi32ELb0ELb0ELb1ELb1ELb0ELb1EEEEEEEEEvNT_6ParamsE:
	.zero		3456


//--------------------- .nv.constant0._ZN7cutlass13device_kernelIN5flash11enable_sm90INS1_16FlashAttnFwdSm90INS1_25CollectiveMainloopFwdSm90ILi2EN4cute5tupleIJNS5_1CILi1EEES8_S8_EEENS6_IJNS7_ILi192EEENS7_ILi128EEENS7_ILi64EEEEEELi64ENS_6half_tEfNS_4arch4Sm90ELb0ELb1ELb0ELb1ELb0ELb1ELb0ELb1ELb1ELb0ELb0ELb0EEENS1_21CollectiveEpilogueFwdINS6_IJSA_SC_SB_EEES9_SE_SG_Li384ELb1ELb0ELb0ELb0EEENS1_36VarlenDynamicPersistentTileSchedulerILi192ELi128ELi384ELi32ELb0ELb0ELb1ELb1ELb0ELb1EEEEEEEEEvNT_6ParamsE --------------------------
	.section	.nv.constant0._ZN7cutlass13device_kernelIN5flash11enable_sm90INS1_16FlashAttnFwdSm90INS1_25CollectiveMainloopFwdSm90ILi2EN4cute5tupleIJNS5_1CILi1EEES8_S8_EEENS6_IJNS7_ILi192EEENS7_ILi128EEENS7_ILi64EEEEEELi64ENS_6half_tEfNS_4arch4Sm90ELb0ELb1ELb0ELb1ELb0ELb1ELb0ELb1ELb1ELb0ELb0ELb0EEENS1_21CollectiveEpilogueFwdINS6_IJSA_SC_SB_EEES9_SE_SG_Li384ELb1ELb0ELb0ELb0EEENS1_36VarlenDynamicPersistentTileSchedulerILi192ELi128ELi384ELi32ELb0ELb0ELb1ELb1ELb0ELb1EEEEEEEEEvNT_6ParamsE,"a",@progbits
	.sectionflags	@""
	.align	4
.nv.constant0._ZN7cutlass13device_kernelIN5flash11enable_sm90INS1_16FlashAttnFwdSm90INS1_25CollectiveMainloopFwdSm90ILi2EN4cute5tupleIJNS5_1CILi1EEES8_S8_EEENS6_IJNS7_ILi192EEENS7_ILi128EEENS7_ILi64EEEEEELi64ENS_6half_tEfNS_4arch4Sm90ELb0ELb1ELb0ELb1ELb0ELb1ELb0ELb1ELb1ELb0ELb0ELb0EEENS1_21CollectiveEpilogueFwdINS6_IJSA_SC_SB_EEES9_SE_SG_Li384ELb1ELb0ELb0ELb0EEENS1_36VarlenDynamicPersistentTileSchedulerILi192ELi128ELi384ELi32ELb0ELb0ELb1ELb1ELb0ELb1EEEEEEEEEvNT_6ParamsE:
	.zero		3456


//--------------------- .nv.constant0._ZN7cutlass13device_kernelIN5flash11enable_sm90INS1_16FlashAttnFwdSm90INS1_25CollectiveMainloopFwdSm90ILi2EN4cute5tupleIJNS5_1CILi1EEES8_S8_EEENS6_IJNS7_ILi192EEENS7_ILi128EEENS7_ILi64EEEEEELi64ENS_6half_tEfNS_4arch4Sm90ELb1ELb0ELb0ELb0ELb0ELb0ELb0ELb1ELb1ELb0ELb0ELb0EEENS1_21CollectiveEpilogueFwdINS6_IJSA_SC_SB_EEES9_SE_SG_Li384ELb0ELb0ELb0ELb0EEENS1_30DynamicPersistentTileSchedulerILi384ELi32ELb0ELb0ELb1EEEEEEEEEvNT_6ParamsE --------------------------
	.section	.nv.constant0._ZN7cutlass13device_kernelIN5flash11enable_sm90INS1_16FlashAttnFwdSm90INS1_25CollectiveMainloopFwdSm90ILi2EN4cute5tupleIJNS5_1CILi1EEES8_S8_EEENS6_IJNS7_ILi192EEENS7_ILi128EEENS7_ILi64EEEEEELi64ENS_6half_tEfNS_4arch4Sm90ELb1ELb0ELb0ELb0ELb0ELb0ELb0ELb1ELb1ELb0ELb0ELb0EEENS1_21CollectiveEpilogueFwdINS6_IJSA_SC_SB_EEES9_SE_SG_Li384ELb0ELb0ELb0ELb0EEENS1_30DynamicPersistentTileSchedulerILi384ELi32ELb0ELb0ELb1EEEEEEEEEvNT_6ParamsE,"a",@progbits
	.sectionflags	@""
	.align	4
.nv.constant0._ZN7cutlass13device_kernelIN5flash11enable_sm90INS1_16FlashAttnFwdSm90INS1_25CollectiveMainloopFwdSm90ILi2EN4cute5tupleIJNS5_1CILi1EEES8_S8_EEENS6_IJNS7_ILi192EEENS7_ILi128EEENS7_ILi64EEEEEELi64ENS_6half_tEfNS_4arch4Sm90ELb1ELb0ELb0ELb0ELb0ELb0ELb0ELb1ELb1ELb0ELb0ELb0EEENS1_21CollectiveEpilogueFwdINS6_IJSA_SC_SB_EEES9_SE_SG_Li384ELb0ELb0ELb0ELb0EEENS1_30DynamicPersistentTileSchedulerILi384ELi32ELb0ELb0ELb1EEEEEEEEEvNT_6ParamsE:
	.zero		3840


//--------------------- .nv.constant0._ZN7cutlass13device_kernelIN5flash11enable_sm90INS1_16FlashAttnFwdSm90INS1_25CollectiveMainloopFwdSm90ILi2EN4cute5tupleIJNS5_1CILi1EEES8_S8_EEENS6_IJNS7_ILi192EEENS7_ILi128EEENS7_ILi64EEEEEELi64ENS_6half_tEfNS_4arch4Sm90ELb1ELb0ELb0ELb1ELb0ELb0ELb0ELb1ELb1ELb0ELb0ELb0EEENS1_21CollectiveEpilogueFwdINS6_IJSA_SC_SB_EEES9_SE_SG_Li384ELb1ELb0ELb0ELb0EEENS1_36VarlenDynamicPersistentTileSchedulerILi192ELi128ELi384ELi32ELb0ELb0ELb1ELb1ELb1ELb1EEEEEEEEEvNT_6ParamsE --------------------------
	.section	.nv.constant0._ZN7cutlass13device_kernelIN5flash11enable_sm90INS1_16FlashAttnFwdSm90INS1_25CollectiveMainloopFwdSm90ILi2EN4cute5tupleIJNS5_1CILi1EEES8_S8_EEENS6_IJNS7_ILi192EEENS7_ILi128EEENS7_ILi64EEEEEELi64ENS_6half_tEfNS_4arch4Sm90ELb1ELb0ELb0ELb1ELb0ELb0ELb0ELb1ELb1ELb0ELb0ELb0EEENS1_21CollectiveEpilogueFwdINS6_IJSA_SC_SB_EEES9_SE_SG_Li384ELb1ELb0ELb0ELb0EEENS1_36VarlenDynamicPersistentTileSchedulerILi192ELi128ELi384ELi32ELb0ELb0ELb1ELb1ELb1ELb1EEEEEEEEEvNT_6ParamsE,"a",@progbits
	.sectionflags	@""
	.align	4
.nv.constant0._ZN7cutlass13device_kernelIN5flash11enable_sm90INS1_16FlashAttnFwdSm90INS1_25CollectiveMainloopFwdSm90ILi2EN4cute5tupleIJNS5_1CILi1EEES8_S8_EEENS6_IJNS7_ILi192EEENS7_ILi128EEENS7_ILi64EEEEEELi64ENS_6half_tEfNS_4arch4Sm90ELb1ELb0ELb0ELb1ELb0ELb0ELb0ELb1ELb1ELb0ELb0ELb0EEENS1_21CollectiveEpilogueFwdINS6_IJSA_SC_SB_EEES9_SE_SG_Li384ELb1ELb0ELb0ELb0EEENS1_36VarlenDynamicPersistentTileSchedulerILi192ELi128ELi384ELi32ELb0ELb0ELb1ELb1ELb1ELb1EEEEEEEEEvNT_6ParamsE:
	.zero		3456


//--------------------- .nv.constant0._ZN7cutlass13device_kernelIN5flash11enable_sm90INS1_16FlashAttnFwdSm90INS1_25CollectiveMainloopFwdSm90ILi2EN4cute5tupleIJNS5_1CILi1EEES8_S8_EEENS6_IJNS7_ILi192EEENS7_ILi128EEENS7_ILi64EEEEEELi64ENS_6half_tEfNS_4arch4Sm90ELb1ELb0ELb0ELb1ELb0ELb1ELb0ELb1ELb1ELb0ELb0ELb0EEENS1_21CollectiveEpilogueFwdINS6_IJSA_SC_SB_EEES9_SE_SG_Li384ELb1ELb0ELb0ELb0EEENS1_36VarlenDynamicPersistentTileSchedulerILi192ELi128ELi384ELi32ELb0ELb0ELb1ELb1ELb1ELb1EEEEEEEEEvNT_6ParamsE --------------------------
	.section	.nv.constant0._ZN7cutlass13device_kernelIN5flash11enable_sm90INS1_16FlashAttnFwdSm90INS1_25CollectiveMainloopFwdSm90ILi2EN4cute5tupleIJNS5_1CILi1EEES8_S8_EEENS6_IJNS7_ILi192EEENS7_ILi128EEENS7_ILi64EEEEEELi64ENS_6half_tEfNS_4arch4Sm90ELb1ELb0ELb0ELb1ELb0ELb1ELb0ELb1ELb1ELb0ELb0ELb0EEENS1_21CollectiveEpilogueFwdINS6_IJSA_SC_SB_EEES9_SE_SG_Li384ELb1ELb0ELb0ELb0EEENS1_36VarlenDynamicPersistentTileSchedulerILi192ELi128ELi384ELi32ELb0ELb0ELb1ELb1ELb1ELb1EEEEEEEEEvNT_6ParamsE,"a",@progbits
	.sectionflags	@""
	.align	4
.nv.constant0._ZN7cutlass13device_kernelIN5flash11enable_sm90INS1_16FlashAttnFwdSm90INS1_25CollectiveMainloopFwdSm90ILi2EN4cute5tupleIJNS5_1CILi1EEES8_S8_EEENS6_IJNS7_ILi192EEENS7_ILi128EEENS7_ILi64EEEEEELi64ENS_6half_tEfNS_4arch4Sm90ELb1ELb0ELb0ELb1ELb0ELb1ELb0ELb1ELb1ELb0ELb0ELb0EEENS1_21CollectiveEpilogueFwdINS6_IJSA_SC_SB_EEES9_SE_SG_Li384ELb1ELb0ELb0ELb0EEENS1_36VarlenDynamicPersistentTileSchedulerILi192ELi128ELi384ELi32ELb0ELb0ELb1ELb1ELb1ELb1EEEEEEEEEvNT_6ParamsE:
	.zero		3456


//--------------------- SYMBOLS --------------------------

	.type		.nv.reservedSmem.offset0,@object
	.size		.nv.reservedSmem.offset0,0x4
